//
// Generated by NVIDIA NVVM Compiler
//
// Compiler Build ID: CL-36424714
// Cuda compilation tools, release 13.0, V13.0.88
// Based on NVVM 20.0.0
//

.version 9.0
.target sm_100
.address_size 64

	// .globl	_ZN3cub18CUB_300001_SM_10006detail11EmptyKernelIvEEvv
// _ZZN3cub18CUB_300001_SM_10006detail10merge_sort30DeviceMergeSortBlockSortKernelINS2_10policy_hubIN6thrust24THRUST_300001_SM_1000_NS6detail15normal_iteratorINS6_10device_ptrI10borderlandEEEEE9Policy600ESC_PNS0_8NullTypeESC_SG_j10bordersortSA_SF_EEvbT0_T1_T2_T3_T4_PT6_PT7_T5_NS1_7vsmem_tEE19static_temp_storage has been demoted
// _ZZN3cub18CUB_300001_SM_10006detail10merge_sort26DeviceMergeSortMergeKernelINS2_10policy_hubIN6thrust24THRUST_300001_SM_1000_NS6detail15normal_iteratorINS6_10device_ptrI10borderlandEEEEE9Policy600ESC_PNS0_8NullTypeESC_SG_j10bordersortSA_SF_EEvbT2_T3_T4_PT6_PT7_T5_PSK_SK_NS1_7vsmem_tEE19static_temp_storage has been demoted
// _ZZN3cub18CUB_300001_SM_10006detail10merge_sort30DeviceMergeSortBlockSortKernelINS2_10policy_hubIN6thrust24THRUST_300001_SM_1000_NS6detail15normal_iteratorINS6_10device_ptrI10borderlandEEEEE9Policy600ESC_PNS0_8NullTypeESC_SG_m10bordersortSA_SF_EEvbT0_T1_T2_T3_T4_PT6_PT7_T5_NS1_7vsmem_tEE19static_temp_storage has been demoted
// _ZZN3cub18CUB_300001_SM_10006detail10merge_sort26DeviceMergeSortMergeKernelINS2_10policy_hubIN6thrust24THRUST_300001_SM_1000_NS6detail15normal_iteratorINS6_10device_ptrI10borderlandEEEEE9Policy600ESC_PNS0_8NullTypeESC_SG_m10bordersortSA_SF_EEvbT2_T3_T4_PT6_PT7_T5_PSK_SK_NS1_7vsmem_tEE19static_temp_storage has been demoted
.global .align 1 .b8 _ZN30_INTERNAL_1b33f941_4_k_cu_main4cuda3std3__45__cpo5beginE[1];
.global .align 1 .b8 _ZN30_INTERNAL_1b33f941_4_k_cu_main4cuda3std3__45__cpo3endE[1];
.global .align 1 .b8 _ZN30_INTERNAL_1b33f941_4_k_cu_main4cuda3std3__45__cpo6cbeginE[1];
.global .align 1 .b8 _ZN30_INTERNAL_1b33f941_4_k_cu_main4cuda3std3__45__cpo4cendE[1];
.global .align 1 .b8 _ZN30_INTERNAL_1b33f941_4_k_cu_main4cuda3std3__45__cpo6rbeginE[1];
.global .align 1 .b8 _ZN30_INTERNAL_1b33f941_4_k_cu_main4cuda3std3__45__cpo4rendE[1];
.global .align 1 .b8 _ZN30_INTERNAL_1b33f941_4_k_cu_main4cuda3std3__45__cpo7crbeginE[1];
.global .align 1 .b8 _ZN30_INTERNAL_1b33f941_4_k_cu_main4cuda3std3__45__cpo5crendE[1];
.global .align 1 .b8 _ZN30_INTERNAL_1b33f941_4_k_cu_main4cuda3std3__432_GLOBAL__N__1b33f941_4_k_cu_main6ignoreE[1];
.global .align 1 .b8 _ZN30_INTERNAL_1b33f941_4_k_cu_main4cuda3std3__419piecewise_constructE[1];
.global .align 1 .b8 _ZN30_INTERNAL_1b33f941_4_k_cu_main4cuda3std3__48in_placeE[1];
.global .align 1 .b8 _ZN30_INTERNAL_1b33f941_4_k_cu_main4cuda3std3__420unreachable_sentinelE[1];
.global .align 1 .b8 _ZN30_INTERNAL_1b33f941_4_k_cu_main4cuda3std3__47nulloptE[1];
.global .align 1 .b8 _ZN30_INTERNAL_1b33f941_4_k_cu_main4cuda3std3__48unexpectE[1];
.global .align 1 .b8 _ZN30_INTERNAL_1b33f941_4_k_cu_main4cuda3std6ranges3__45__cpo4swapE[1];
.global .align 1 .b8 _ZN30_INTERNAL_1b33f941_4_k_cu_main4cuda3std6ranges3__45__cpo9iter_moveE[1];
.global .align 1 .b8 _ZN30_INTERNAL_1b33f941_4_k_cu_main4cuda3std6ranges3__45__cpo5beginE[1];
.global .align 1 .b8 _ZN30_INTERNAL_1b33f941_4_k_cu_main4cuda3std6ranges3__45__cpo3endE[1];
.global .align 1 .b8 _ZN30_INTERNAL_1b33f941_4_k_cu_main4cuda3std6ranges3__45__cpo6cbeginE[1];
.global .align 1 .b8 _ZN30_INTERNAL_1b33f941_4_k_cu_main4cuda3std6ranges3__45__cpo4cendE[1];
.global .align 1 .b8 _ZN30_INTERNAL_1b33f941_4_k_cu_main4cuda3std6ranges3__45__cpo7advanceE[1];
.global .align 1 .b8 _ZN30_INTERNAL_1b33f941_4_k_cu_main4cuda3std6ranges3__45__cpo9iter_swapE[1];
.global .align 1 .b8 _ZN30_INTERNAL_1b33f941_4_k_cu_main4cuda3std6ranges3__45__cpo4nextE[1];
.global .align 1 .b8 _ZN30_INTERNAL_1b33f941_4_k_cu_main4cuda3std6ranges3__45__cpo4prevE[1];
.global .align 1 .b8 _ZN30_INTERNAL_1b33f941_4_k_cu_main4cuda3std6ranges3__45__cpo4dataE[1];
.global .align 1 .b8 _ZN30_INTERNAL_1b33f941_4_k_cu_main4cuda3std6ranges3__45__cpo5cdataE[1];
.global .align 1 .b8 _ZN30_INTERNAL_1b33f941_4_k_cu_main4cuda3std6ranges3__45__cpo4sizeE[1];
.global .align 1 .b8 _ZN30_INTERNAL_1b33f941_4_k_cu_main4cuda3std6ranges3__45__cpo5ssizeE[1];
.global .align 1 .b8 _ZN30_INTERNAL_1b33f941_4_k_cu_main4cuda3std6ranges3__45__cpo8distanceE[1];
.global .align 1 .b8 _ZN30_INTERNAL_1b33f941_4_k_cu_main6thrust24THRUST_300001_SM_1000_NS8cuda_cub3parE[1];
.global .align 1 .b8 _ZN30_INTERNAL_1b33f941_4_k_cu_main6thrust24THRUST_300001_SM_1000_NS8cuda_cub10par_nosyncE[1];
.global .align 1 .b8 _ZN30_INTERNAL_1b33f941_4_k_cu_main6thrust24THRUST_300001_SM_1000_NS6system6detail10sequential3seqE[1];
.global .align 1 .b8 _ZN30_INTERNAL_1b33f941_4_k_cu_main6thrust24THRUST_300001_SM_1000_NS6system3cpp3parE[1];
.global .align 1 .b8 _ZN30_INTERNAL_1b33f941_4_k_cu_main6thrust24THRUST_300001_SM_1000_NS12placeholders2_1E[1];
.global .align 1 .b8 _ZN30_INTERNAL_1b33f941_4_k_cu_main6thrust24THRUST_300001_SM_1000_NS12placeholders2_2E[1];
.global .align 1 .b8 _ZN30_INTERNAL_1b33f941_4_k_cu_main6thrust24THRUST_300001_SM_1000_NS12placeholders2_3E[1];
.global .align 1 .b8 _ZN30_INTERNAL_1b33f941_4_k_cu_main6thrust24THRUST_300001_SM_1000_NS12placeholders2_4E[1];
.global .align 1 .b8 _ZN30_INTERNAL_1b33f941_4_k_cu_main6thrust24THRUST_300001_SM_1000_NS12placeholders2_5E[1];
.global .align 1 .b8 _ZN30_INTERNAL_1b33f941_4_k_cu_main6thrust24THRUST_300001_SM_1000_NS12placeholders2_6E[1];
.global .align 1 .b8 _ZN30_INTERNAL_1b33f941_4_k_cu_main6thrust24THRUST_300001_SM_1000_NS12placeholders2_7E[1];
.global .align 1 .b8 _ZN30_INTERNAL_1b33f941_4_k_cu_main6thrust24THRUST_300001_SM_1000_NS12placeholders2_8E[1];
.global .align 1 .b8 _ZN30_INTERNAL_1b33f941_4_k_cu_main6thrust24THRUST_300001_SM_1000_NS12placeholders2_9E[1];
.global .align 1 .b8 _ZN30_INTERNAL_1b33f941_4_k_cu_main6thrust24THRUST_300001_SM_1000_NS12placeholders3_10E[1];
.global .align 1 .b8 _ZN30_INTERNAL_1b33f941_4_k_cu_main6thrust24THRUST_300001_SM_1000_NS3seqE[1];
.global .align 1 .b8 _ZN30_INTERNAL_1b33f941_4_k_cu_main6thrust24THRUST_300001_SM_1000_NS6deviceE[1];

.visible .entry _ZN3cub18CUB_300001_SM_10006detail11EmptyKernelIvEEvv()
{


	ret;

}
	// .globl	_ZN3cub18CUB_300001_SM_10006detail8for_each13static_kernelINS2_12policy_hub_t12policy_500_tElNS2_12op_wrapper_tIl12borderselectN6thrust24THRUST_300001_SM_1000_NS6detail15normal_iteratorINS9_10device_ptrI10borderlandEEEEEEEEvT0_T1_
.visible .entry _ZN3cub18CUB_300001_SM_10006detail8for_each13static_kernelINS2_12policy_hub_t12policy_500_tElNS2_12op_wrapper_tIl12borderselectN6thrust24THRUST_300001_SM_1000_NS6detail15normal_iteratorINS9_10device_ptrI10borderlandEEEEEEEEvT0_T1_(
	.param .u64 _ZN3cub18CUB_300001_SM_10006detail8for_each13static_kernelINS2_12policy_hub_t12policy_500_tElNS2_12op_wrapper_tIl12borderselectN6thrust24THRUST_300001_SM_1000_NS6detail15normal_iteratorINS9_10device_ptrI10borderlandEEEEEEEEvT0_T1__param_0,
	.param .align 8 .b8 _ZN3cub18CUB_300001_SM_10006detail8for_each13static_kernelINS2_12policy_hub_t12policy_500_tElNS2_12op_wrapper_tIl12borderselectN6thrust24THRUST_300001_SM_1000_NS6detail15normal_iteratorINS9_10device_ptrI10borderlandEEEEEEEEvT0_T1__param_1[16]
)
.maxntid 256
{


	ret;

}
	// .globl	_ZN3cub18CUB_300001_SM_10006detail10merge_sort30DeviceMergeSortBlockSortKernelINS2_10policy_hubIN6thrust24THRUST_300001_SM_1000_NS6detail15normal_iteratorINS6_10device_ptrI10borderlandEEEEE9Policy600ESC_PNS0_8NullTypeESC_SG_j10bordersortSA_SF_EEvbT0_T1_T2_T3_T4_PT6_PT7_T5_NS1_7vsmem_tE
.visible .entry _ZN3cub18CUB_300001_SM_10006detail10merge_sort30DeviceMergeSortBlockSortKernelINS2_10policy_hubIN6thrust24THRUST_300001_SM_1000_NS6detail15normal_iteratorINS6_10device_ptrI10borderlandEEEEE9Policy600ESC_PNS0_8NullTypeESC_SG_j10bordersortSA_SF_EEvbT0_T1_T2_T3_T4_PT6_PT7_T5_NS1_7vsmem_tE(
	.param .u8 _ZN3cub18CUB_300001_SM_10006detail10merge_sort30DeviceMergeSortBlockSortKernelINS2_10policy_hubIN6thrust24THRUST_300001_SM_1000_NS6detail15normal_iteratorINS6_10device_ptrI10borderlandEEEEE9Policy600ESC_PNS0_8NullTypeESC_SG_j10bordersortSA_SF_EEvbT0_T1_T2_T3_T4_PT6_PT7_T5_NS1_7vsmem_tE_param_0,
	.param .align 8 .b8 _ZN3cub18CUB_300001_SM_10006detail10merge_sort30DeviceMergeSortBlockSortKernelINS2_10policy_hubIN6thrust24THRUST_300001_SM_1000_NS6detail15normal_iteratorINS6_10device_ptrI10borderlandEEEEE9Policy600ESC_PNS0_8NullTypeESC_SG_j10bordersortSA_SF_EEvbT0_T1_T2_T3_T4_PT6_PT7_T5_NS1_7vsmem_tE_param_1[8],
	.param .u64 .ptr .align 1 _ZN3cub18CUB_300001_SM_10006detail10merge_sort30DeviceMergeSortBlockSortKernelINS2_10policy_hubIN6thrust24THRUST_300001_SM_1000_NS6detail15normal_iteratorINS6_10device_ptrI10borderlandEEEEE9Policy600ESC_PNS0_8NullTypeESC_SG_j10bordersortSA_SF_EEvbT0_T1_T2_T3_T4_PT6_PT7_T5_NS1_7vsmem_tE_param_2,
	.param .align 8 .b8 _ZN3cub18CUB_300001_SM_10006detail10merge_sort30DeviceMergeSortBlockSortKernelINS2_10policy_hubIN6thrust24THRUST_300001_SM_1000_NS6detail15normal_iteratorINS6_10device_ptrI10borderlandEEEEE9Policy600ESC_PNS0_8NullTypeESC_SG_j10bordersortSA_SF_EEvbT0_T1_T2_T3_T4_PT6_PT7_T5_NS1_7vsmem_tE_param_3[8],
	.param .u64 .ptr .align 1 _ZN3cub18CUB_300001_SM_10006detail10merge_sort30DeviceMergeSortBlockSortKernelINS2_10policy_hubIN6thrust24THRUST_300001_SM_1000_NS6detail15normal_iteratorINS6_10device_ptrI10borderlandEEEEE9Policy600ESC_PNS0_8NullTypeESC_SG_j10bordersortSA_SF_EEvbT0_T1_T2_T3_T4_PT6_PT7_T5_NS1_7vsmem_tE_param_4,
	.param .u32 _ZN3cub18CUB_300001_SM_10006detail10merge_sort30DeviceMergeSortBlockSortKernelINS2_10policy_hubIN6thrust24THRUST_300001_SM_1000_NS6detail15normal_iteratorINS6_10device_ptrI10borderlandEEEEE9Policy600ESC_PNS0_8NullTypeESC_SG_j10bordersortSA_SF_EEvbT0_T1_T2_T3_T4_PT6_PT7_T5_NS1_7vsmem_tE_param_5,
	.param .u64 .ptr .align 1 _ZN3cub18CUB_300001_SM_10006detail10merge_sort30DeviceMergeSortBlockSortKernelINS2_10policy_hubIN6thrust24THRUST_300001_SM_1000_NS6detail15normal_iteratorINS6_10device_ptrI10borderlandEEEEE9Policy600ESC_PNS0_8NullTypeESC_SG_j10bordersortSA_SF_EEvbT0_T1_T2_T3_T4_PT6_PT7_T5_NS1_7vsmem_tE_param_6,
	.param .u64 .ptr .align 1 _ZN3cub18CUB_300001_SM_10006detail10merge_sort30DeviceMergeSortBlockSortKernelINS2_10policy_hubIN6thrust24THRUST_300001_SM_1000_NS6detail15normal_iteratorINS6_10device_ptrI10borderlandEEEEE9Policy600ESC_PNS0_8NullTypeESC_SG_j10bordersortSA_SF_EEvbT0_T1_T2_T3_T4_PT6_PT7_T5_NS1_7vsmem_tE_param_7,
	.param .align 1 .b8 _ZN3cub18CUB_300001_SM_10006detail10merge_sort30DeviceMergeSortBlockSortKernelINS2_10policy_hubIN6thrust24THRUST_300001_SM_1000_NS6detail15normal_iteratorINS6_10device_ptrI10borderlandEEEEE9Policy600ESC_PNS0_8NullTypeESC_SG_j10bordersortSA_SF_EEvbT0_T1_T2_T3_T4_PT6_PT7_T5_NS1_7vsmem_tE_param_8[1],
	.param .align 8 .b8 _ZN3cub18CUB_300001_SM_10006detail10merge_sort30DeviceMergeSortBlockSortKernelINS2_10policy_hubIN6thrust24THRUST_300001_SM_1000_NS6detail15normal_iteratorINS6_10device_ptrI10borderlandEEEEE9Policy600ESC_PNS0_8NullTypeESC_SG_j10bordersortSA_SF_EEvbT0_T1_T2_T3_T4_PT6_PT7_T5_NS1_7vsmem_tE_param_9[8]
)
.maxntid 256
{
	.reg .pred 	%p<347>;
	.reg .b16 	%rs<4>;
	.reg .b32 	%r<927>;
	.reg .b64 	%rd<31>;
	// demoted variable
	.shared .align 16 .b8 _ZZN3cub18CUB_300001_SM_10006detail10merge_sort30DeviceMergeSortBlockSortKernelINS2_10policy_hubIN6thrust24THRUST_300001_SM_1000_NS6detail15normal_iteratorINS6_10device_ptrI10borderlandEEEEE9Policy600ESC_PNS0_8NullTypeESC_SG_j10bordersortSA_SF_EEvbT0_T1_T2_T3_T4_PT6_PT7_T5_NS1_7vsmem_tEE19static_temp_storage[15376];
	ld.param.u64 	%rd9, [_ZN3cub18CUB_300001_SM_10006detail10merge_sort30DeviceMergeSortBlockSortKernelINS2_10policy_hubIN6thrust24THRUST_300001_SM_1000_NS6detail15normal_iteratorINS6_10device_ptrI10borderlandEEEEE9Policy600ESC_PNS0_8NullTypeESC_SG_j10bordersortSA_SF_EEvbT0_T1_T2_T3_T4_PT6_PT7_T5_NS1_7vsmem_tE_param_3];
	ld.param.u64 	%rd10, [_ZN3cub18CUB_300001_SM_10006detail10merge_sort30DeviceMergeSortBlockSortKernelINS2_10policy_hubIN6thrust24THRUST_300001_SM_1000_NS6detail15normal_iteratorINS6_10device_ptrI10borderlandEEEEE9Policy600ESC_PNS0_8NullTypeESC_SG_j10bordersortSA_SF_EEvbT0_T1_T2_T3_T4_PT6_PT7_T5_NS1_7vsmem_tE_param_1];
	ld.param.u32 	%r508, [_ZN3cub18CUB_300001_SM_10006detail10merge_sort30DeviceMergeSortBlockSortKernelINS2_10policy_hubIN6thrust24THRUST_300001_SM_1000_NS6detail15normal_iteratorINS6_10device_ptrI10borderlandEEEEE9Policy600ESC_PNS0_8NullTypeESC_SG_j10bordersortSA_SF_EEvbT0_T1_T2_T3_T4_PT6_PT7_T5_NS1_7vsmem_tE_param_5];
	cvta.to.global.u64 	%rd1, %rd10;
	cvta.to.global.u64 	%rd2, %rd9;
	mov.u32 	%r509, %ctaid.x;
	mov.u32 	%r510, %nctaid.x;
	mul.lo.s32 	%r1, %r509, 1280;
	add.s32 	%r511, %r510, -1;
	setp.ge.u32 	%p141, %r509, %r511;
	@%p141 bra 	$L__BB2_131;
	// begin inline asm
	griddepcontrol.wait;
	// end inline asm
	cvt.u64.u32 	%rd20, %r1;
	mov.u32 	%r2, %tid.x;
	and.b32  	%r3, %r2, 31;
	and.b32  	%r578, %r2, 992;
	mul.lo.s32 	%r4, %r578, 5;
	or.b32  	%r579, %r4, %r3;
	cvt.u64.u32 	%rd21, %r579;
	add.s64 	%rd3, %rd21, %rd20;
	mad.lo.s64 	%rd22, %rd3, 12, %rd1;
	ld.global.u32 	%r580, [%rd22];
	ld.global.u32 	%r581, [%rd22+4];
	ld.global.u32 	%r582, [%rd22+8];
	ld.global.u32 	%r583, [%rd22+384];
	ld.global.u32 	%r584, [%rd22+388];
	ld.global.u32 	%r585, [%rd22+392];
	ld.global.u32 	%r586, [%rd22+768];
	ld.global.u32 	%r587, [%rd22+772];
	ld.global.u32 	%r588, [%rd22+776];
	ld.global.u32 	%r589, [%rd22+1152];
	ld.global.u32 	%r590, [%rd22+1156];
	ld.global.u32 	%r591, [%rd22+1160];
	ld.global.u32 	%r592, [%rd22+1536];
	ld.global.u32 	%r593, [%rd22+1540];
	ld.global.u32 	%r594, [%rd22+1544];
	// begin inline asm
	mov.u32 %r577, %laneid;
	// end inline asm
	shr.u32 	%r595, %r2, 5;
	mad.lo.s32 	%r596, %r595, 160, %r577;
	mov.u32 	%r597, _ZZN3cub18CUB_300001_SM_10006detail10merge_sort30DeviceMergeSortBlockSortKernelINS2_10policy_hubIN6thrust24THRUST_300001_SM_1000_NS6detail15normal_iteratorINS6_10device_ptrI10borderlandEEEEE9Policy600ESC_PNS0_8NullTypeESC_SG_j10bordersortSA_SF_EEvbT0_T1_T2_T3_T4_PT6_PT7_T5_NS1_7vsmem_tEE19static_temp_storage;
	mad.lo.s32 	%r5, %r596, 12, %r597;
	st.shared.u32 	[%r5], %r580;
	st.shared.u32 	[%r5+4], %r581;
	st.shared.u32 	[%r5+8], %r582;
	st.shared.u32 	[%r5+384], %r583;
	st.shared.u32 	[%r5+388], %r584;
	st.shared.u32 	[%r5+392], %r585;
	st.shared.u32 	[%r5+768], %r586;
	st.shared.u32 	[%r5+772], %r587;
	st.shared.u32 	[%r5+776], %r588;
	st.shared.u32 	[%r5+1152], %r589;
	st.shared.u32 	[%r5+1156], %r590;
	st.shared.u32 	[%r5+1160], %r591;
	st.shared.u32 	[%r5+1536], %r592;
	st.shared.u32 	[%r5+1540], %r593;
	st.shared.u32 	[%r5+1544], %r594;
	bar.warp.sync 	-1;
	mad.lo.s32 	%r6, %r577, 48, %r5;
	ld.shared.u32 	%r708, [%r6];
	ld.shared.u32 	%r707, [%r6+4];
	ld.shared.u32 	%r706, [%r6+8];
	ld.shared.u32 	%r10, [%r6+12];
	ld.shared.u32 	%r11, [%r6+16];
	ld.shared.u32 	%r12, [%r6+20];
	ld.shared.u32 	%r690, [%r6+24];
	ld.shared.u32 	%r689, [%r6+28];
	ld.shared.u32 	%r688, [%r6+32];
	ld.shared.u32 	%r16, [%r6+36];
	ld.shared.u32 	%r17, [%r6+40];
	ld.shared.u32 	%r18, [%r6+44];
	ld.shared.u32 	%r19, [%r6+48];
	ld.shared.u32 	%r20, [%r6+52];
	ld.shared.u32 	%r21, [%r6+56];
	bar.sync 	0;
	// begin inline asm
	griddepcontrol.launch_dependents;
	// end inline asm
	setp.ne.s32 	%p241, %r10, %r708;
	@%p241 bra 	$L__BB2_5;
	setp.ne.s32 	%p242, %r11, %r707;
	@%p242 bra 	$L__BB2_4;
	setp.lt.s32 	%p312, %r12, %r706;
	bra.uni 	$L__BB2_6;
$L__BB2_4:
	setp.lt.s32 	%p312, %r11, %r707;
	bra.uni 	$L__BB2_6;
$L__BB2_5:
	setp.lt.s32 	%p312, %r10, %r708;
$L__BB2_6:
	not.pred 	%p243, %p312;
	mov.u32 	%r694, %r12;
	mov.u32 	%r695, %r11;
	mov.u32 	%r696, %r10;
	@%p243 bra 	$L__BB2_8;
	mov.u32 	%r694, %r706;
	mov.u32 	%r695, %r707;
	mov.u32 	%r696, %r708;
	mov.u32 	%r706, %r12;
	mov.u32 	%r707, %r11;
	mov.u32 	%r708, %r10;
$L__BB2_8:
	setp.eq.s32 	%p244, %r16, %r690;
	@%p244 bra 	$L__BB2_10;
	setp.lt.s32 	%p313, %r16, %r690;
	bra.uni 	$L__BB2_13;
$L__BB2_10:
	setp.eq.s32 	%p245, %r17, %r689;
	@%p245 bra 	$L__BB2_12;
	setp.lt.s32 	%p313, %r17, %r689;
	bra.uni 	$L__BB2_13;
$L__BB2_12:
	setp.lt.s32 	%p313, %r18, %r688;
$L__BB2_13:
	not.pred 	%p246, %p313;
	mov.u32 	%r700, %r18;
	mov.u32 	%r701, %r17;
	mov.u32 	%r702, %r16;
	@%p246 bra 	$L__BB2_15;
	mov.u32 	%r700, %r688;
	mov.u32 	%r701, %r689;
	mov.u32 	%r702, %r690;
	mov.u32 	%r688, %r18;
	mov.u32 	%r689, %r17;
	mov.u32 	%r690, %r16;
$L__BB2_15:
	setp.eq.s32 	%p247, %r690, %r696;
	@%p247 bra 	$L__BB2_17;
	setp.lt.s32 	%p314, %r690, %r696;
	bra.uni 	$L__BB2_20;
$L__BB2_17:
	setp.eq.s32 	%p248, %r689, %r695;
	@%p248 bra 	$L__BB2_19;
	setp.lt.s32 	%p314, %r689, %r695;
	bra.uni 	$L__BB2_20;
$L__BB2_19:
	setp.lt.s32 	%p314, %r688, %r694;
$L__BB2_20:
	not.pred 	%p249, %p314;
	mov.u32 	%r712, %r688;
	mov.u32 	%r713, %r689;
	mov.u32 	%r714, %r690;
	@%p249 bra 	$L__BB2_22;
	mov.u32 	%r712, %r694;
	mov.u32 	%r713, %r695;
	mov.u32 	%r714, %r696;
	mov.u32 	%r694, %r688;
	mov.u32 	%r695, %r689;
	mov.u32 	%r696, %r690;
$L__BB2_22:
	setp.eq.s32 	%p250, %r19, %r702;
	@%p250 bra 	$L__BB2_24;
	setp.lt.s32 	%p315, %r19, %r702;
	bra.uni 	$L__BB2_27;
$L__BB2_24:
	setp.eq.s32 	%p251, %r20, %r701;
	@%p251 bra 	$L__BB2_26;
	setp.lt.s32 	%p315, %r20, %r701;
	bra.uni 	$L__BB2_27;
$L__BB2_26:
	setp.lt.s32 	%p315, %r21, %r700;
$L__BB2_27:
	not.pred 	%p252, %p315;
	mov.u32 	%r697, %r21;
	mov.u32 	%r698, %r20;
	mov.u32 	%r699, %r19;
	@%p252 bra 	$L__BB2_29;
	mov.u32 	%r697, %r700;
	mov.u32 	%r698, %r701;
	mov.u32 	%r699, %r702;
	mov.u32 	%r700, %r21;
	mov.u32 	%r701, %r20;
	mov.u32 	%r702, %r19;
$L__BB2_29:
	setp.eq.s32 	%p253, %r696, %r708;
	@%p253 bra 	$L__BB2_31;
	setp.lt.s32 	%p316, %r696, %r708;
	bra.uni 	$L__BB2_34;
$L__BB2_31:
	setp.eq.s32 	%p254, %r695, %r707;
	@%p254 bra 	$L__BB2_33;
	setp.lt.s32 	%p316, %r695, %r707;
	bra.uni 	$L__BB2_34;
$L__BB2_33:
	setp.lt.s32 	%p316, %r694, %r706;
$L__BB2_34:
	not.pred 	%p255, %p316;
	mov.u32 	%r718, %r694;
	mov.u32 	%r719, %r695;
	mov.u32 	%r720, %r696;
	@%p255 bra 	$L__BB2_36;
	mov.u32 	%r718, %r706;
	mov.u32 	%r719, %r707;
	mov.u32 	%r720, %r708;
	mov.u32 	%r706, %r694;
	mov.u32 	%r707, %r695;
	mov.u32 	%r708, %r696;
$L__BB2_36:
	setp.eq.s32 	%p256, %r702, %r714;
	@%p256 bra 	$L__BB2_38;
	setp.lt.s32 	%p317, %r702, %r714;
	bra.uni 	$L__BB2_41;
$L__BB2_38:
	setp.eq.s32 	%p257, %r701, %r713;
	@%p257 bra 	$L__BB2_40;
	setp.lt.s32 	%p317, %r701, %r713;
	bra.uni 	$L__BB2_41;
$L__BB2_40:
	setp.lt.s32 	%p317, %r700, %r712;
$L__BB2_41:
	not.pred 	%p258, %p317;
	mov.u32 	%r724, %r700;
	mov.u32 	%r725, %r701;
	mov.u32 	%r726, %r702;
	@%p258 bra 	$L__BB2_43;
	mov.u32 	%r724, %r712;
	mov.u32 	%r725, %r713;
	mov.u32 	%r726, %r714;
	mov.u32 	%r712, %r700;
	mov.u32 	%r713, %r701;
	mov.u32 	%r714, %r702;
$L__BB2_43:
	setp.eq.s32 	%p259, %r714, %r720;
	@%p259 bra 	$L__BB2_45;
	setp.lt.s32 	%p318, %r714, %r720;
	bra.uni 	$L__BB2_48;
$L__BB2_45:
	setp.eq.s32 	%p260, %r713, %r719;
	@%p260 bra 	$L__BB2_47;
	setp.lt.s32 	%p318, %r713, %r719;
	bra.uni 	$L__BB2_48;
$L__BB2_47:
	setp.lt.s32 	%p318, %r712, %r718;
$L__BB2_48:
	not.pred 	%p261, %p318;
	mov.u32 	%r736, %r712;
	mov.u32 	%r737, %r713;
	mov.u32 	%r738, %r714;
	@%p261 bra 	$L__BB2_50;
	mov.u32 	%r736, %r718;
	mov.u32 	%r737, %r719;
	mov.u32 	%r738, %r720;
	mov.u32 	%r718, %r712;
	mov.u32 	%r719, %r713;
	mov.u32 	%r720, %r714;
$L__BB2_50:
	setp.eq.s32 	%p262, %r699, %r726;
	@%p262 bra 	$L__BB2_52;
	setp.lt.s32 	%p319, %r699, %r726;
	bra.uni 	$L__BB2_55;
$L__BB2_52:
	setp.eq.s32 	%p263, %r698, %r725;
	@%p263 bra 	$L__BB2_54;
	setp.lt.s32 	%p319, %r698, %r725;
	bra.uni 	$L__BB2_55;
$L__BB2_54:
	setp.lt.s32 	%p319, %r697, %r724;
$L__BB2_55:
	not.pred 	%p264, %p319;
	mov.u32 	%r739, %r697;
	mov.u32 	%r740, %r698;
	mov.u32 	%r741, %r699;
	@%p264 bra 	$L__BB2_57;
	mov.u32 	%r739, %r724;
	mov.u32 	%r740, %r725;
	mov.u32 	%r741, %r726;
	mov.u32 	%r724, %r697;
	mov.u32 	%r725, %r698;
	mov.u32 	%r726, %r699;
$L__BB2_57:
	setp.eq.s32 	%p265, %r720, %r708;
	@%p265 bra 	$L__BB2_59;
	setp.lt.s32 	%p320, %r720, %r708;
	bra.uni 	$L__BB2_62;
$L__BB2_59:
	setp.eq.s32 	%p266, %r719, %r707;
	@%p266 bra 	$L__BB2_61;
	setp.lt.s32 	%p320, %r719, %r707;
	bra.uni 	$L__BB2_62;
$L__BB2_61:
	setp.lt.s32 	%p320, %r718, %r706;
$L__BB2_62:
	not.pred 	%p267, %p320;
	mov.u32 	%r748, %r718;
	mov.u32 	%r749, %r719;
	mov.u32 	%r750, %r720;
	@%p267 bra 	$L__BB2_64;
	mov.u32 	%r748, %r706;
	mov.u32 	%r749, %r707;
	mov.u32 	%r750, %r708;
	mov.u32 	%r706, %r718;
	mov.u32 	%r707, %r719;
	mov.u32 	%r708, %r720;
$L__BB2_64:
	setp.eq.s32 	%p268, %r726, %r738;
	@%p268 bra 	$L__BB2_66;
	setp.lt.s32 	%p321, %r726, %r738;
	bra.uni 	$L__BB2_69;
$L__BB2_66:
	setp.eq.s32 	%p269, %r725, %r737;
	@%p269 bra 	$L__BB2_68;
	setp.lt.s32 	%p321, %r725, %r737;
	bra.uni 	$L__BB2_69;
$L__BB2_68:
	setp.lt.s32 	%p321, %r724, %r736;
$L__BB2_69:
	not.pred 	%p270, %p321;
	mov.u32 	%r742, %r724;
	mov.u32 	%r743, %r725;
	mov.u32 	%r744, %r726;
	@%p270 bra 	$L__BB2_71;
	mov.u32 	%r742, %r736;
	mov.u32 	%r743, %r737;
	mov.u32 	%r744, %r738;
	mov.u32 	%r736, %r724;
	mov.u32 	%r737, %r725;
	mov.u32 	%r738, %r726;
$L__BB2_71:
	mad.lo.s32 	%r82, %r2, 60, %r597;
	mov.b32 	%r754, 2;
$L__BB2_72:
	mov.u32 	%r98, %r754;
	bar.sync 	0;
	add.s32 	%r600, %r98, -1;
	shr.u32 	%r601, %r98, 1;
	st.shared.u32 	[%r82], %r708;
	st.shared.u32 	[%r82+4], %r707;
	st.shared.u32 	[%r82+8], %r706;
	st.shared.u32 	[%r82+12], %r750;
	st.shared.u32 	[%r82+16], %r749;
	st.shared.u32 	[%r82+20], %r748;
	st.shared.u32 	[%r82+24], %r738;
	st.shared.u32 	[%r82+28], %r737;
	st.shared.u32 	[%r82+32], %r736;
	st.shared.u32 	[%r82+36], %r744;
	st.shared.u32 	[%r82+40], %r743;
	st.shared.u32 	[%r82+44], %r742;
	st.shared.u32 	[%r82+48], %r741;
	st.shared.u32 	[%r82+52], %r740;
	st.shared.u32 	[%r82+56], %r739;
	bar.sync 	0;
	neg.s32 	%r602, %r98;
	and.b32  	%r603, %r2, %r602;
	mul.lo.s32 	%r604, %r603, 5;
	mul.lo.s32 	%r605, %r601, 5;
	and.b32  	%r606, %r600, %r2;
	mul.lo.s32 	%r607, %r606, 5;
	min.u32 	%r99, %r607, 1280;
	min.u32 	%r100, %r604, 1280;
	add.s32 	%r608, %r100, %r605;
	min.u32 	%r101, %r608, 1280;
	add.s32 	%r609, %r101, %r605;
	min.u32 	%r102, %r609, 1280;
	sub.s32 	%r610, %r101, %r100;
	sub.s32 	%r611, %r102, %r101;
	setp.lt.s32 	%p271, %r99, %r611;
	sub.s32 	%r612, %r99, %r611;
	selp.b32 	%r757, 0, %r612, %p271;
	min.s32 	%r755, %r610, %r99;
	setp.ge.s32 	%p272, %r757, %r755;
	@%p272 bra 	$L__BB2_80;
	add.s32 	%r105, %r101, %r99;
$L__BB2_74:
	sub.s32 	%r613, %r755, %r757;
	shr.u32 	%r614, %r613, 31;
	add.s32 	%r615, %r613, %r614;
	shr.s32 	%r616, %r615, 1;
	add.s32 	%r108, %r616, %r757;
	add.s32 	%r617, %r108, %r100;
	mov.u32 	%r618, _ZZN3cub18CUB_300001_SM_10006detail10merge_sort30DeviceMergeSortBlockSortKernelINS2_10policy_hubIN6thrust24THRUST_300001_SM_1000_NS6detail15normal_iteratorINS6_10device_ptrI10borderlandEEEEE9Policy600ESC_PNS0_8NullTypeESC_SG_j10bordersortSA_SF_EEvbT0_T1_T2_T3_T4_PT6_PT7_T5_NS1_7vsmem_tEE19static_temp_storage;
	mad.lo.s32 	%r619, %r617, 12, %r618;
	ld.shared.u32 	%r109, [%r619];
	ld.shared.u32 	%r110, [%r619+4];
	add.s32 	%r111, %r619, 8;
	not.b32 	%r620, %r108;
	add.s32 	%r621, %r105, %r620;
	mad.lo.s32 	%r622, %r621, 12, %r618;
	ld.shared.u32 	%r112, [%r622];
	ld.shared.u32 	%r113, [%r622+4];
	add.s32 	%r114, %r622, 8;
	setp.ne.s32 	%p273, %r112, %r109;
	@%p273 bra 	$L__BB2_78;
	setp.ne.s32 	%p274, %r113, %r110;
	@%p274 bra 	$L__BB2_77;
	ld.shared.u32 	%r623, [%r111];
	ld.shared.u32 	%r624, [%r114];
	setp.lt.s32 	%p322, %r624, %r623;
	bra.uni 	$L__BB2_79;
$L__BB2_77:
	setp.lt.s32 	%p322, %r113, %r110;
	bra.uni 	$L__BB2_79;
$L__BB2_78:
	setp.lt.s32 	%p322, %r112, %r109;
$L__BB2_79:
	add.s32 	%r625, %r108, 1;
	selp.b32 	%r757, %r757, %r625, %p322;
	selp.b32 	%r755, %r108, %r755, %p322;
	setp.lt.s32 	%p275, %r757, %r755;
	@%p275 bra 	$L__BB2_74;
$L__BB2_80:
	add.s32 	%r118, %r757, %r100;
	add.s32 	%r626, %r101, %r99;
	sub.s32 	%r119, %r626, %r757;
	mov.u32 	%r627, _ZZN3cub18CUB_300001_SM_10006detail10merge_sort30DeviceMergeSortBlockSortKernelINS2_10policy_hubIN6thrust24THRUST_300001_SM_1000_NS6detail15normal_iteratorINS6_10device_ptrI10borderlandEEEEE9Policy600ESC_PNS0_8NullTypeESC_SG_j10bordersortSA_SF_EEvbT0_T1_T2_T3_T4_PT6_PT7_T5_NS1_7vsmem_tEE19static_temp_storage;
	mad.lo.s32 	%r120, %r118, 12, %r627;
	ld.shared.u32 	%r767, [%r120];
	ld.shared.u32 	%r768, [%r120+4];
	ld.shared.u32 	%r769, [%r120+8];
	mad.lo.s32 	%r124, %r119, 12, %r627;
	ld.shared.u32 	%r758, [%r124];
	ld.shared.u32 	%r759, [%r124+4];
	ld.shared.u32 	%r760, [%r124+8];
	setp.ge.s32 	%p277, %r119, %r102;
	mov.pred 	%p323, 0;
	@%p277 bra 	$L__BB2_87;
	setp.ge.s32 	%p279, %r118, %r101;
	mov.pred 	%p323, -1;
	@%p279 bra 	$L__BB2_87;
	setp.ne.s32 	%p280, %r758, %r767;
	@%p280 bra 	$L__BB2_86;
	setp.ne.s32 	%p281, %r759, %r768;
	@%p281 bra 	$L__BB2_85;
	setp.lt.s32 	%p323, %r760, %r769;
	bra.uni 	$L__BB2_87;
$L__BB2_85:
	setp.lt.s32 	%p323, %r759, %r768;
	bra.uni 	$L__BB2_87;
$L__BB2_86:
	setp.lt.s32 	%p323, %r758, %r767;
$L__BB2_87:
	selp.b32 	%r706, %r760, %r769, %p323;
	selp.b32 	%r707, %r759, %r768, %p323;
	selp.b32 	%r708, %r758, %r767, %p323;
	selp.u32 	%r628, 1, 0, %p323;
	add.s32 	%r131, %r119, %r628;
	not.pred 	%p282, %p323;
	selp.u32 	%r629, 1, 0, %p282;
	add.s32 	%r132, %r118, %r629;
	@%p282 bra 	$L__BB2_89;
	ld.shared.u32 	%r758, [%r124+12];
	ld.shared.u32 	%r759, [%r124+16];
	ld.shared.u32 	%r760, [%r124+20];
	bra.uni 	$L__BB2_90;
$L__BB2_89:
	ld.shared.u32 	%r767, [%r120+12];
	ld.shared.u32 	%r768, [%r120+16];
	ld.shared.u32 	%r769, [%r120+20];
$L__BB2_90:
	setp.ge.s32 	%p284, %r131, %r102;
	mov.pred 	%p324, 0;
	@%p284 bra 	$L__BB2_97;
	setp.ge.s32 	%p286, %r132, %r101;
	mov.pred 	%p324, -1;
	@%p286 bra 	$L__BB2_97;
	setp.eq.s32 	%p287, %r758, %r767;
	@%p287 bra 	$L__BB2_94;
	setp.lt.s32 	%p324, %r758, %r767;
	bra.uni 	$L__BB2_97;
$L__BB2_94:
	setp.eq.s32 	%p288, %r759, %r768;
	@%p288 bra 	$L__BB2_96;
	setp.lt.s32 	%p324, %r759, %r768;
	bra.uni 	$L__BB2_97;
$L__BB2_96:
	setp.lt.s32 	%p324, %r760, %r769;
$L__BB2_97:
	selp.b32 	%r748, %r760, %r769, %p324;
	selp.b32 	%r749, %r759, %r768, %p324;
	selp.b32 	%r750, %r758, %r767, %p324;
	selp.u32 	%r630, 1, 0, %p324;
	add.s32 	%r148, %r131, %r630;
	not.pred 	%p289, %p324;
	selp.u32 	%r631, 1, 0, %p289;
	add.s32 	%r149, %r132, %r631;
	@%p324 bra 	$L__BB2_99;
	mad.lo.s32 	%r633, %r149, 12, %r627;
	ld.shared.u32 	%r767, [%r633];
	ld.shared.u32 	%r768, [%r633+4];
	ld.shared.u32 	%r769, [%r633+8];
	bra.uni 	$L__BB2_100;
$L__BB2_99:
	mad.lo.s32 	%r635, %r148, 12, %r627;
	ld.shared.u32 	%r758, [%r635];
	ld.shared.u32 	%r759, [%r635+4];
	ld.shared.u32 	%r760, [%r635+8];
$L__BB2_100:
	setp.ge.s32 	%p291, %r148, %r102;
	mov.pred 	%p325, 0;
	@%p291 bra 	$L__BB2_107;
	setp.ge.s32 	%p293, %r149, %r101;
	mov.pred 	%p325, -1;
	@%p293 bra 	$L__BB2_107;
	setp.eq.s32 	%p294, %r758, %r767;
	@%p294 bra 	$L__BB2_104;
	setp.lt.s32 	%p325, %r758, %r767;
	bra.uni 	$L__BB2_107;
$L__BB2_104:
	setp.eq.s32 	%p295, %r759, %r768;
	@%p295 bra 	$L__BB2_106;
	setp.lt.s32 	%p325, %r759, %r768;
	bra.uni 	$L__BB2_107;
$L__BB2_106:
	setp.lt.s32 	%p325, %r760, %r769;
$L__BB2_107:
	selp.b32 	%r736, %r760, %r769, %p325;
	selp.b32 	%r737, %r759, %r768, %p325;
	selp.b32 	%r738, %r758, %r767, %p325;
	selp.u32 	%r636, 1, 0, %p325;
	add.s32 	%r165, %r148, %r636;
	not.pred 	%p296, %p325;
	selp.u32 	%r637, 1, 0, %p296;
	add.s32 	%r166, %r149, %r637;
	@%p325 bra 	$L__BB2_109;
	mov.u32 	%r638, _ZZN3cub18CUB_300001_SM_10006detail10merge_sort30DeviceMergeSortBlockSortKernelINS2_10policy_hubIN6thrust24THRUST_300001_SM_1000_NS6detail15normal_iteratorINS6_10device_ptrI10borderlandEEEEE9Policy600ESC_PNS0_8NullTypeESC_SG_j10bordersortSA_SF_EEvbT0_T1_T2_T3_T4_PT6_PT7_T5_NS1_7vsmem_tEE19static_temp_storage;
	mad.lo.s32 	%r639, %r166, 12, %r638;
	ld.shared.u32 	%r767, [%r639];
	ld.shared.u32 	%r768, [%r639+4];
	ld.shared.u32 	%r769, [%r639+8];
	bra.uni 	$L__BB2_110;
$L__BB2_109:
	mov.u32 	%r640, _ZZN3cub18CUB_300001_SM_10006detail10merge_sort30DeviceMergeSortBlockSortKernelINS2_10policy_hubIN6thrust24THRUST_300001_SM_1000_NS6detail15normal_iteratorINS6_10device_ptrI10borderlandEEEEE9Policy600ESC_PNS0_8NullTypeESC_SG_j10bordersortSA_SF_EEvbT0_T1_T2_T3_T4_PT6_PT7_T5_NS1_7vsmem_tEE19static_temp_storage;
	mad.lo.s32 	%r641, %r165, 12, %r640;
	ld.shared.u32 	%r758, [%r641];
	ld.shared.u32 	%r759, [%r641+4];
	ld.shared.u32 	%r760, [%r641+8];
$L__BB2_110:
	setp.ge.s32 	%p298, %r165, %r102;
	mov.pred 	%p326, 0;
	@%p298 bra 	$L__BB2_117;
	setp.ge.s32 	%p300, %r166, %r101;
	mov.pred 	%p326, -1;
	@%p300 bra 	$L__BB2_117;
	setp.eq.s32 	%p301, %r758, %r767;
	@%p301 bra 	$L__BB2_114;
	setp.lt.s32 	%p326, %r758, %r767;
	bra.uni 	$L__BB2_117;
$L__BB2_114:
	setp.eq.s32 	%p302, %r759, %r768;
	@%p302 bra 	$L__BB2_116;
	setp.lt.s32 	%p326, %r759, %r768;
	bra.uni 	$L__BB2_117;
$L__BB2_116:
	setp.lt.s32 	%p326, %r760, %r769;
$L__BB2_117:
	selp.b32 	%r742, %r760, %r769, %p326;
	selp.b32 	%r743, %r759, %r768, %p326;
	selp.b32 	%r744, %r758, %r767, %p326;
	selp.u32 	%r642, 1, 0, %p326;
	add.s32 	%r182, %r165, %r642;
	not.pred 	%p303, %p326;
	selp.u32 	%r643, 1, 0, %p303;
	add.s32 	%r183, %r166, %r643;
	@%p326 bra 	$L__BB2_119;
	mov.u32 	%r644, _ZZN3cub18CUB_300001_SM_10006detail10merge_sort30DeviceMergeSortBlockSortKernelINS2_10policy_hubIN6thrust24THRUST_300001_SM_1000_NS6detail15normal_iteratorINS6_10device_ptrI10borderlandEEEEE9Policy600ESC_PNS0_8NullTypeESC_SG_j10bordersortSA_SF_EEvbT0_T1_T2_T3_T4_PT6_PT7_T5_NS1_7vsmem_tEE19static_temp_storage;
	mad.lo.s32 	%r645, %r183, 12, %r644;
	ld.shared.u32 	%r767, [%r645];
	ld.shared.u32 	%r768, [%r645+4];
	ld.shared.u32 	%r769, [%r645+8];
	bra.uni 	$L__BB2_120;
$L__BB2_119:
	mov.u32 	%r646, _ZZN3cub18CUB_300001_SM_10006detail10merge_sort30DeviceMergeSortBlockSortKernelINS2_10policy_hubIN6thrust24THRUST_300001_SM_1000_NS6detail15normal_iteratorINS6_10device_ptrI10borderlandEEEEE9Policy600ESC_PNS0_8NullTypeESC_SG_j10bordersortSA_SF_EEvbT0_T1_T2_T3_T4_PT6_PT7_T5_NS1_7vsmem_tEE19static_temp_storage;
	mad.lo.s32 	%r647, %r182, 12, %r646;
	ld.shared.u32 	%r758, [%r647];
	ld.shared.u32 	%r759, [%r647+4];
	ld.shared.u32 	%r760, [%r647+8];
$L__BB2_120:
	setp.ge.s32 	%p305, %r182, %r102;
	mov.pred 	%p327, 0;
	@%p305 bra 	$L__BB2_127;
	setp.ge.s32 	%p307, %r183, %r101;
	mov.pred 	%p327, -1;
	@%p307 bra 	$L__BB2_127;
	setp.eq.s32 	%p308, %r758, %r767;
	@%p308 bra 	$L__BB2_124;
	setp.lt.s32 	%p327, %r758, %r767;
	bra.uni 	$L__BB2_127;
$L__BB2_124:
	setp.eq.s32 	%p309, %r759, %r768;
	@%p309 bra 	$L__BB2_126;
	setp.lt.s32 	%p327, %r759, %r768;
	bra.uni 	$L__BB2_127;
$L__BB2_126:
	setp.lt.s32 	%p327, %r760, %r769;
$L__BB2_127:
	selp.b32 	%r739, %r760, %r769, %p327;
	selp.b32 	%r740, %r759, %r768, %p327;
	selp.b32 	%r741, %r758, %r767, %p327;
	shl.b32 	%r754, %r98, 1;
	setp.lt.u32 	%p310, %r98, 129;
	@%p310 bra 	$L__BB2_72;
	ld.param.s8 	%rs3, [_ZN3cub18CUB_300001_SM_10006detail10merge_sort30DeviceMergeSortBlockSortKernelINS2_10policy_hubIN6thrust24THRUST_300001_SM_1000_NS6detail15normal_iteratorINS6_10device_ptrI10borderlandEEEEE9Policy600ESC_PNS0_8NullTypeESC_SG_j10bordersortSA_SF_EEvbT0_T1_T2_T3_T4_PT6_PT7_T5_NS1_7vsmem_tE_param_0];
	bar.sync 	0;
	setp.eq.s16 	%p311, %rs3, 0;
	@%p311 bra 	$L__BB2_130;
	st.shared.u32 	[%r6], %r708;
	st.shared.u32 	[%r6+4], %r707;
	st.shared.u32 	[%r6+8], %r706;
	st.shared.u32 	[%r6+12], %r750;
	st.shared.u32 	[%r6+16], %r749;
	st.shared.u32 	[%r6+20], %r748;
	st.shared.u32 	[%r6+24], %r738;
	st.shared.u32 	[%r6+28], %r737;
	st.shared.u32 	[%r6+32], %r736;
	st.shared.u32 	[%r6+36], %r744;
	st.shared.u32 	[%r6+40], %r743;
	st.shared.u32 	[%r6+44], %r742;
	st.shared.u32 	[%r6+48], %r741;
	st.shared.u32 	[%r6+52], %r740;
	st.shared.u32 	[%r6+56], %r739;
	bar.warp.sync 	-1;
	ld.shared.u32 	%r648, [%r5];
	ld.shared.u32 	%r649, [%r5+4];
	ld.shared.u32 	%r650, [%r5+8];
	ld.shared.u32 	%r651, [%r5+384];
	ld.shared.u32 	%r652, [%r5+388];
	ld.shared.u32 	%r653, [%r5+392];
	ld.shared.u32 	%r654, [%r5+768];
	ld.shared.u32 	%r655, [%r5+772];
	ld.shared.u32 	%r656, [%r5+776];
	ld.shared.u32 	%r657, [%r5+1152];
	ld.shared.u32 	%r658, [%r5+1156];
	ld.shared.u32 	%r659, [%r5+1160];
	ld.shared.u32 	%r660, [%r5+1536];
	ld.shared.u32 	%r661, [%r5+1540];
	ld.shared.u32 	%r662, [%r5+1544];
	cvt.u64.u32 	%rd23, %r4;
	add.s32 	%r663, %r3, %r1;
	cvt.u64.u32 	%rd24, %r663;
	add.s64 	%rd25, %rd24, %rd23;
	mad.lo.s64 	%rd26, %rd25, 12, %rd2;
	st.global.u32 	[%rd26], %r648;
	st.global.u32 	[%rd26+4], %r649;
	st.global.u32 	[%rd26+8], %r650;
	st.global.u32 	[%rd26+384], %r651;
	st.global.u32 	[%rd26+388], %r652;
	st.global.u32 	[%rd26+392], %r653;
	st.global.u32 	[%rd26+768], %r654;
	st.global.u32 	[%rd26+772], %r655;
	st.global.u32 	[%rd26+776], %r656;
	st.global.u32 	[%rd26+1152], %r657;
	st.global.u32 	[%rd26+1156], %r658;
	st.global.u32 	[%rd26+1160], %r659;
	st.global.u32 	[%rd26+1536], %r660;
	st.global.u32 	[%rd26+1540], %r661;
	st.global.u32 	[%rd26+1544], %r662;
	bra.uni 	$L__BB2_315;
$L__BB2_130:
	ld.param.u64 	%rd30, [_ZN3cub18CUB_300001_SM_10006detail10merge_sort30DeviceMergeSortBlockSortKernelINS2_10policy_hubIN6thrust24THRUST_300001_SM_1000_NS6detail15normal_iteratorINS6_10device_ptrI10borderlandEEEEE9Policy600ESC_PNS0_8NullTypeESC_SG_j10bordersortSA_SF_EEvbT0_T1_T2_T3_T4_PT6_PT7_T5_NS1_7vsmem_tE_param_6];
	st.shared.u32 	[%r6], %r708;
	st.shared.u32 	[%r6+4], %r707;
	st.shared.u32 	[%r6+8], %r706;
	st.shared.u32 	[%r6+12], %r750;
	st.shared.u32 	[%r6+16], %r749;
	st.shared.u32 	[%r6+20], %r748;
	st.shared.u32 	[%r6+24], %r738;
	st.shared.u32 	[%r6+28], %r737;
	st.shared.u32 	[%r6+32], %r736;
	st.shared.u32 	[%r6+36], %r744;
	st.shared.u32 	[%r6+40], %r743;
	st.shared.u32 	[%r6+44], %r742;
	st.shared.u32 	[%r6+48], %r741;
	st.shared.u32 	[%r6+52], %r740;
	st.shared.u32 	[%r6+56], %r739;
	bar.warp.sync 	-1;
	ld.shared.u32 	%r664, [%r5];
	ld.shared.u32 	%r665, [%r5+4];
	ld.shared.u32 	%r666, [%r5+8];
	ld.shared.u32 	%r667, [%r5+384];
	ld.shared.u32 	%r668, [%r5+388];
	ld.shared.u32 	%r669, [%r5+392];
	ld.shared.u32 	%r670, [%r5+768];
	ld.shared.u32 	%r671, [%r5+772];
	ld.shared.u32 	%r672, [%r5+776];
	ld.shared.u32 	%r673, [%r5+1152];
	ld.shared.u32 	%r674, [%r5+1156];
	ld.shared.u32 	%r675, [%r5+1160];
	ld.shared.u32 	%r676, [%r5+1536];
	ld.shared.u32 	%r677, [%r5+1540];
	ld.shared.u32 	%r678, [%r5+1544];
	cvta.to.global.u64 	%rd27, %rd30;
	mad.lo.s64 	%rd28, %rd3, 12, %rd27;
	st.global.u32 	[%rd28], %r664;
	st.global.u32 	[%rd28+4], %r665;
	st.global.u32 	[%rd28+8], %r666;
	st.global.u32 	[%rd28+384], %r667;
	st.global.u32 	[%rd28+388], %r668;
	st.global.u32 	[%rd28+392], %r669;
	st.global.u32 	[%rd28+768], %r670;
	st.global.u32 	[%rd28+772], %r671;
	st.global.u32 	[%rd28+776], %r672;
	st.global.u32 	[%rd28+1152], %r673;
	st.global.u32 	[%rd28+1156], %r674;
	st.global.u32 	[%rd28+1160], %r675;
	st.global.u32 	[%rd28+1536], %r676;
	st.global.u32 	[%rd28+1540], %r677;
	st.global.u32 	[%rd28+1544], %r678;
	bra.uni 	$L__BB2_315;
$L__BB2_131:
	sub.s32 	%r512, %r508, %r1;
	min.s32 	%r200, %r512, 1280;
	// begin inline asm
	griddepcontrol.wait;
	// end inline asm
	cvt.u64.u32 	%rd4, %r1;
	mul.wide.u32 	%rd11, %r1, 12;
	add.s64 	%rd12, %rd1, %rd11;
	mov.u32 	%r201, %tid.x;
	ld.global.u32 	%r794, [%rd12+8];
	ld.global.u32 	%r795, [%rd12+4];
	ld.global.u32 	%r796, [%rd12];
	and.b32  	%r205, %r201, 31;
	and.b32  	%r513, %r201, 992;
	mul.lo.s32 	%r206, %r513, 5;
	or.b32  	%r207, %r206, %r205;
	setp.ge.s32 	%p142, %r207, %r200;
	mul.lo.s32 	%r514, %r207, 12;
	cvt.u64.u32 	%rd13, %r514;
	add.s64 	%rd5, %rd12, %rd13;
	mov.u32 	%r782, %r794;
	mov.u32 	%r783, %r795;
	mov.u32 	%r784, %r796;
	@%p142 bra 	$L__BB2_133;
	ld.global.u32 	%r784, [%rd5];
	ld.global.u32 	%r783, [%rd5+4];
	ld.global.u32 	%r782, [%rd5+8];
$L__BB2_133:
	add.s32 	%r214, %r207, 32;
	setp.ge.s32 	%p143, %r214, %r200;
	mov.u32 	%r785, %r794;
	mov.u32 	%r786, %r795;
	mov.u32 	%r787, %r796;
	@%p143 bra 	$L__BB2_135;
	ld.global.u32 	%r787, [%rd5+384];
	ld.global.u32 	%r786, [%rd5+388];
	ld.global.u32 	%r785, [%rd5+392];
$L__BB2_135:
	add.s32 	%r221, %r207, 64;
	setp.ge.s32 	%p144, %r221, %r200;
	mov.u32 	%r788, %r794;
	mov.u32 	%r789, %r795;
	mov.u32 	%r790, %r796;
	@%p144 bra 	$L__BB2_137;
	ld.global.u32 	%r790, [%rd5+768];
	ld.global.u32 	%r789, [%rd5+772];
	ld.global.u32 	%r788, [%rd5+776];
$L__BB2_137:
	add.s32 	%r228, %r207, 96;
	setp.ge.s32 	%p145, %r228, %r200;
	mov.u32 	%r791, %r794;
	mov.u32 	%r792, %r795;
	mov.u32 	%r793, %r796;
	@%p145 bra 	$L__BB2_139;
	ld.global.u32 	%r793, [%rd5+1152];
	ld.global.u32 	%r792, [%rd5+1156];
	ld.global.u32 	%r791, [%rd5+1160];
$L__BB2_139:
	add.s32 	%r235, %r207, 128;
	setp.ge.s32 	%p146, %r235, %r200;
	@%p146 bra 	$L__BB2_141;
	ld.global.u32 	%r796, [%rd5+1536];
	ld.global.u32 	%r795, [%rd5+1540];
	ld.global.u32 	%r794, [%rd5+1544];
$L__BB2_141:
	// begin inline asm
	mov.u32 %r515, %laneid;
	// end inline asm
	shr.u32 	%r516, %r201, 5;
	mad.lo.s32 	%r517, %r516, 160, %r515;
	mov.u32 	%r518, _ZZN3cub18CUB_300001_SM_10006detail10merge_sort30DeviceMergeSortBlockSortKernelINS2_10policy_hubIN6thrust24THRUST_300001_SM_1000_NS6detail15normal_iteratorINS6_10device_ptrI10borderlandEEEEE9Policy600ESC_PNS0_8NullTypeESC_SG_j10bordersortSA_SF_EEvbT0_T1_T2_T3_T4_PT6_PT7_T5_NS1_7vsmem_tEE19static_temp_storage;
	mad.lo.s32 	%r242, %r517, 12, %r518;
	st.shared.u32 	[%r242], %r784;
	st.shared.u32 	[%r242+4], %r783;
	st.shared.u32 	[%r242+8], %r782;
	st.shared.u32 	[%r242+384], %r787;
	st.shared.u32 	[%r242+388], %r786;
	st.shared.u32 	[%r242+392], %r785;
	st.shared.u32 	[%r242+768], %r790;
	st.shared.u32 	[%r242+772], %r789;
	st.shared.u32 	[%r242+776], %r788;
	st.shared.u32 	[%r242+1152], %r793;
	st.shared.u32 	[%r242+1156], %r792;
	st.shared.u32 	[%r242+1160], %r791;
	st.shared.u32 	[%r242+1536], %r796;
	st.shared.u32 	[%r242+1540], %r795;
	st.shared.u32 	[%r242+1544], %r794;
	bar.warp.sync 	-1;
	mad.lo.s32 	%r243, %r515, 48, %r242;
	ld.shared.u32 	%r883, [%r243];
	ld.shared.u32 	%r882, [%r243+4];
	ld.shared.u32 	%r881, [%r243+8];
	ld.shared.u32 	%r247, [%r243+12];
	ld.shared.u32 	%r248, [%r243+16];
	ld.shared.u32 	%r249, [%r243+20];
	ld.shared.u32 	%r250, [%r243+24];
	ld.shared.u32 	%r251, [%r243+28];
	ld.shared.u32 	%r252, [%r243+32];
	ld.shared.u32 	%r253, [%r243+36];
	ld.shared.u32 	%r254, [%r243+40];
	ld.shared.u32 	%r255, [%r243+44];
	ld.shared.u32 	%r256, [%r243+48];
	ld.shared.u32 	%r257, [%r243+52];
	ld.shared.u32 	%r258, [%r243+56];
	bar.sync 	0;
	// begin inline asm
	griddepcontrol.launch_dependents;
	// end inline asm
	mul.lo.s32 	%r259, %r201, 5;
	add.s32 	%r519, %r259, 1;
	setp.ge.u32 	%p147, %r519, %r200;
	mov.u32 	%r878, %r881;
	mov.u32 	%r879, %r882;
	mov.u32 	%r880, %r883;
	mov.u32 	%r805, %r883;
	mov.u32 	%r804, %r882;
	mov.u32 	%r803, %r881;
	@%p147 bra 	$L__BB2_148;
	setp.ne.s32 	%p148, %r883, %r247;
	@%p148 bra 	$L__BB2_146;
	setp.ne.s32 	%p149, %r882, %r248;
	@%p149 bra 	$L__BB2_145;
	setp.lt.s32 	%p328, %r881, %r249;
	bra.uni 	$L__BB2_147;
$L__BB2_145:
	setp.lt.s32 	%p328, %r882, %r248;
	bra.uni 	$L__BB2_147;
$L__BB2_146:
	setp.lt.s32 	%p328, %r883, %r247;
$L__BB2_147:
	selp.b32 	%r805, %r247, %r883, %p328;
	selp.b32 	%r804, %r248, %r882, %p328;
	selp.b32 	%r803, %r249, %r881, %p328;
	mov.u32 	%r878, %r249;
	mov.u32 	%r879, %r248;
	mov.u32 	%r880, %r247;
$L__BB2_148:
	add.s32 	%r520, %r259, 2;
	setp.ge.u32 	%p150, %r520, %r200;
	mov.u32 	%r811, %r805;
	mov.u32 	%r810, %r804;
	mov.u32 	%r809, %r803;
	@%p150 bra 	$L__BB2_155;
	setp.eq.s32 	%p151, %r805, %r250;
	@%p151 bra 	$L__BB2_151;
	setp.lt.s32 	%p329, %r805, %r250;
	bra.uni 	$L__BB2_154;
$L__BB2_151:
	setp.eq.s32 	%p152, %r804, %r251;
	@%p152 bra 	$L__BB2_153;
	setp.lt.s32 	%p329, %r804, %r251;
	bra.uni 	$L__BB2_154;
$L__BB2_153:
	setp.lt.s32 	%p329, %r803, %r252;
$L__BB2_154:
	selp.b32 	%r811, %r250, %r805, %p329;
	selp.b32 	%r810, %r251, %r804, %p329;
	selp.b32 	%r809, %r252, %r803, %p329;
	mov.u32 	%r803, %r252;
	mov.u32 	%r804, %r251;
	mov.u32 	%r805, %r250;
$L__BB2_155:
	add.s32 	%r521, %r259, 3;
	setp.ge.u32 	%p153, %r521, %r200;
	mov.u32 	%r812, %r811;
	mov.u32 	%r813, %r810;
	mov.u32 	%r814, %r809;
	@%p153 bra 	$L__BB2_162;
	setp.eq.s32 	%p154, %r811, %r253;
	@%p154 bra 	$L__BB2_158;
	setp.lt.s32 	%p330, %r811, %r253;
	bra.uni 	$L__BB2_161;
$L__BB2_158:
	setp.eq.s32 	%p155, %r810, %r254;
	@%p155 bra 	$L__BB2_160;
	setp.lt.s32 	%p330, %r810, %r254;
	bra.uni 	$L__BB2_161;
$L__BB2_160:
	setp.lt.s32 	%p330, %r809, %r255;
$L__BB2_161:
	selp.b32 	%r812, %r253, %r811, %p330;
	selp.b32 	%r813, %r254, %r810, %p330;
	selp.b32 	%r814, %r255, %r809, %p330;
	mov.u32 	%r809, %r255;
	mov.u32 	%r810, %r254;
	mov.u32 	%r811, %r253;
$L__BB2_162:
	add.s32 	%r522, %r259, 4;
	setp.lt.u32 	%p156, %r522, %r200;
	selp.b32 	%r869, %r258, %r814, %p156;
	selp.b32 	%r870, %r257, %r813, %p156;
	selp.b32 	%r871, %r256, %r812, %p156;
	setp.ge.u32 	%p157, %r259, %r200;
	@%p157 bra 	$L__BB2_233;
	setp.ne.s32 	%p158, %r880, %r883;
	@%p158 bra 	$L__BB2_167;
	setp.ne.s32 	%p159, %r879, %r882;
	@%p159 bra 	$L__BB2_166;
	setp.lt.s32 	%p331, %r878, %r881;
	bra.uni 	$L__BB2_168;
$L__BB2_166:
	setp.lt.s32 	%p331, %r879, %r882;
	bra.uni 	$L__BB2_168;
$L__BB2_167:
	setp.lt.s32 	%p331, %r880, %r883;
$L__BB2_168:
	not.pred 	%p160, %p331;
	mov.u32 	%r830, %r878;
	mov.u32 	%r831, %r879;
	mov.u32 	%r832, %r880;
	@%p160 bra 	$L__BB2_170;
	mov.u32 	%r830, %r881;
	mov.u32 	%r831, %r882;
	mov.u32 	%r832, %r883;
	mov.u32 	%r881, %r878;
	mov.u32 	%r882, %r879;
	mov.u32 	%r883, %r880;
$L__BB2_170:
	setp.eq.s32 	%p161, %r811, %r805;
	@%p161 bra 	$L__BB2_172;
	setp.lt.s32 	%p332, %r811, %r805;
	bra.uni 	$L__BB2_175;
$L__BB2_172:
	setp.eq.s32 	%p162, %r810, %r804;
	@%p162 bra 	$L__BB2_174;
	setp.lt.s32 	%p332, %r810, %r804;
	bra.uni 	$L__BB2_175;
$L__BB2_174:
	setp.lt.s32 	%p332, %r809, %r803;
$L__BB2_175:
	not.pred 	%p163, %p332;
	mov.u32 	%r836, %r809;
	mov.u32 	%r837, %r810;
	mov.u32 	%r838, %r811;
	@%p163 bra 	$L__BB2_177;
	mov.u32 	%r836, %r803;
	mov.u32 	%r837, %r804;
	mov.u32 	%r838, %r805;
	mov.u32 	%r803, %r809;
	mov.u32 	%r804, %r810;
	mov.u32 	%r805, %r811;
$L__BB2_177:
	setp.eq.s32 	%p164, %r805, %r832;
	@%p164 bra 	$L__BB2_179;
	setp.lt.s32 	%p333, %r805, %r832;
	bra.uni 	$L__BB2_182;
$L__BB2_179:
	setp.eq.s32 	%p165, %r804, %r831;
	@%p165 bra 	$L__BB2_181;
	setp.lt.s32 	%p333, %r804, %r831;
	bra.uni 	$L__BB2_182;
$L__BB2_181:
	setp.lt.s32 	%p333, %r803, %r830;
$L__BB2_182:
	not.pred 	%p166, %p333;
	mov.u32 	%r848, %r803;
	mov.u32 	%r849, %r804;
	mov.u32 	%r850, %r805;
	@%p166 bra 	$L__BB2_184;
	mov.u32 	%r848, %r830;
	mov.u32 	%r849, %r831;
	mov.u32 	%r850, %r832;
	mov.u32 	%r830, %r803;
	mov.u32 	%r831, %r804;
	mov.u32 	%r832, %r805;
$L__BB2_184:
	setp.eq.s32 	%p167, %r871, %r838;
	@%p167 bra 	$L__BB2_186;
	setp.lt.s32 	%p334, %r871, %r838;
	bra.uni 	$L__BB2_189;
$L__BB2_186:
	setp.eq.s32 	%p168, %r870, %r837;
	@%p168 bra 	$L__BB2_188;
	setp.lt.s32 	%p334, %r870, %r837;
	bra.uni 	$L__BB2_189;
$L__BB2_188:
	setp.lt.s32 	%p334, %r869, %r836;
$L__BB2_189:
	not.pred 	%p169, %p334;
	mov.u32 	%r833, %r869;
	mov.u32 	%r834, %r870;
	mov.u32 	%r835, %r871;
	@%p169 bra 	$L__BB2_191;
	mov.u32 	%r833, %r836;
	mov.u32 	%r834, %r837;
	mov.u32 	%r835, %r838;
	mov.u32 	%r836, %r869;
	mov.u32 	%r837, %r870;
	mov.u32 	%r838, %r871;
$L__BB2_191:
	setp.eq.s32 	%p170, %r832, %r883;
	@%p170 bra 	$L__BB2_193;
	setp.lt.s32 	%p335, %r832, %r883;
	bra.uni 	$L__BB2_196;
$L__BB2_193:
	setp.eq.s32 	%p171, %r831, %r882;
	@%p171 bra 	$L__BB2_195;
	setp.lt.s32 	%p335, %r831, %r882;
	bra.uni 	$L__BB2_196;
$L__BB2_195:
	setp.lt.s32 	%p335, %r830, %r881;
$L__BB2_196:
	not.pred 	%p172, %p335;
	mov.u32 	%r854, %r830;
	mov.u32 	%r855, %r831;
	mov.u32 	%r856, %r832;
	@%p172 bra 	$L__BB2_198;
	mov.u32 	%r854, %r881;
	mov.u32 	%r855, %r882;
	mov.u32 	%r856, %r883;
	mov.u32 	%r881, %r830;
	mov.u32 	%r882, %r831;
	mov.u32 	%r883, %r832;
$L__BB2_198:
	setp.eq.s32 	%p173, %r838, %r850;
	@%p173 bra 	$L__BB2_200;
	setp.lt.s32 	%p336, %r838, %r850;
	bra.uni 	$L__BB2_203;
$L__BB2_200:
	setp.eq.s32 	%p174, %r837, %r849;
	@%p174 bra 	$L__BB2_202;
	setp.lt.s32 	%p336, %r837, %r849;
	bra.uni 	$L__BB2_203;
$L__BB2_202:
	setp.lt.s32 	%p336, %r836, %r848;
$L__BB2_203:
	not.pred 	%p175, %p336;
	mov.u32 	%r860, %r836;
	mov.u32 	%r861, %r837;
	mov.u32 	%r862, %r838;
	@%p175 bra 	$L__BB2_205;
	mov.u32 	%r860, %r848;
	mov.u32 	%r861, %r849;
	mov.u32 	%r862, %r850;
	mov.u32 	%r848, %r836;
	mov.u32 	%r849, %r837;
	mov.u32 	%r850, %r838;
$L__BB2_205:
	setp.eq.s32 	%p176, %r850, %r856;
	@%p176 bra 	$L__BB2_207;
	setp.lt.s32 	%p337, %r850, %r856;
	bra.uni 	$L__BB2_210;
$L__BB2_207:
	setp.eq.s32 	%p177, %r849, %r855;
	@%p177 bra 	$L__BB2_209;
	setp.lt.s32 	%p337, %r849, %r855;
	bra.uni 	$L__BB2_210;
$L__BB2_209:
	setp.lt.s32 	%p337, %r848, %r854;
$L__BB2_210:
	not.pred 	%p178, %p337;
	mov.u32 	%r803, %r848;
	mov.u32 	%r804, %r849;
	mov.u32 	%r805, %r850;
	@%p178 bra 	$L__BB2_212;
	mov.u32 	%r803, %r854;
	mov.u32 	%r804, %r855;
	mov.u32 	%r805, %r856;
	mov.u32 	%r854, %r848;
	mov.u32 	%r855, %r849;
	mov.u32 	%r856, %r850;
$L__BB2_212:
	setp.eq.s32 	%p179, %r835, %r862;
	@%p179 bra 	$L__BB2_214;
	setp.lt.s32 	%p338, %r835, %r862;
	bra.uni 	$L__BB2_217;
$L__BB2_214:
	setp.eq.s32 	%p180, %r834, %r861;
	@%p180 bra 	$L__BB2_216;
	setp.lt.s32 	%p338, %r834, %r861;
	bra.uni 	$L__BB2_217;
$L__BB2_216:
	setp.lt.s32 	%p338, %r833, %r860;
$L__BB2_217:
	not.pred 	%p181, %p338;
	mov.u32 	%r869, %r833;
	mov.u32 	%r870, %r834;
	mov.u32 	%r871, %r835;
	@%p181 bra 	$L__BB2_219;
	mov.u32 	%r869, %r860;
	mov.u32 	%r870, %r861;
	mov.u32 	%r871, %r862;
	mov.u32 	%r860, %r833;
	mov.u32 	%r861, %r834;
	mov.u32 	%r862, %r835;
$L__BB2_219:
	setp.eq.s32 	%p182, %r856, %r883;
	@%p182 bra 	$L__BB2_221;
	setp.lt.s32 	%p339, %r856, %r883;
	bra.uni 	$L__BB2_224;
$L__BB2_221:
	setp.eq.s32 	%p183, %r855, %r882;
	@%p183 bra 	$L__BB2_223;
	setp.lt.s32 	%p339, %r855, %r882;
	bra.uni 	$L__BB2_224;
$L__BB2_223:
	setp.lt.s32 	%p339, %r854, %r881;
$L__BB2_224:
	not.pred 	%p184, %p339;
	mov.u32 	%r878, %r854;
	mov.u32 	%r879, %r855;
	mov.u32 	%r880, %r856;
	@%p184 bra 	$L__BB2_226;
	mov.u32 	%r878, %r881;
	mov.u32 	%r879, %r882;
	mov.u32 	%r880, %r883;
	mov.u32 	%r881, %r854;
	mov.u32 	%r882, %r855;
	mov.u32 	%r883, %r856;
$L__BB2_226:
	setp.eq.s32 	%p185, %r862, %r805;
	@%p185 bra 	$L__BB2_228;
	setp.lt.s32 	%p340, %r862, %r805;
	bra.uni 	$L__BB2_231;
$L__BB2_228:
	setp.eq.s32 	%p186, %r861, %r804;
	@%p186 bra 	$L__BB2_230;
	setp.lt.s32 	%p340, %r861, %r804;
	bra.uni 	$L__BB2_231;
$L__BB2_230:
	setp.lt.s32 	%p340, %r860, %r803;
$L__BB2_231:
	not.pred 	%p187, %p340;
	mov.u32 	%r809, %r860;
	mov.u32 	%r810, %r861;
	mov.u32 	%r811, %r862;
	@%p187 bra 	$L__BB2_233;
	mov.u32 	%r809, %r803;
	mov.u32 	%r810, %r804;
	mov.u32 	%r811, %r805;
	mov.u32 	%r803, %r860;
	mov.u32 	%r804, %r861;
	mov.u32 	%r805, %r862;
$L__BB2_233:
	mov.b32 	%r899, 2;
$L__BB2_234:
	mov.u32 	%r374, %r899;
	bar.sync 	0;
	add.s32 	%r524, %r374, -1;
	shr.u32 	%r525, %r374, 1;
	mov.u32 	%r526, _ZZN3cub18CUB_300001_SM_10006detail10merge_sort30DeviceMergeSortBlockSortKernelINS2_10policy_hubIN6thrust24THRUST_300001_SM_1000_NS6detail15normal_iteratorINS6_10device_ptrI10borderlandEEEEE9Policy600ESC_PNS0_8NullTypeESC_SG_j10bordersortSA_SF_EEvbT0_T1_T2_T3_T4_PT6_PT7_T5_NS1_7vsmem_tEE19static_temp_storage;
	mad.lo.s32 	%r527, %r201, 60, %r526;
	st.shared.u32 	[%r527], %r883;
	st.shared.u32 	[%r527+4], %r882;
	st.shared.u32 	[%r527+8], %r881;
	st.shared.u32 	[%r527+12], %r880;
	st.shared.u32 	[%r527+16], %r879;
	st.shared.u32 	[%r527+20], %r878;
	st.shared.u32 	[%r527+24], %r805;
	st.shared.u32 	[%r527+28], %r804;
	st.shared.u32 	[%r527+32], %r803;
	st.shared.u32 	[%r527+36], %r811;
	st.shared.u32 	[%r527+40], %r810;
	st.shared.u32 	[%r527+44], %r809;
	st.shared.u32 	[%r527+48], %r871;
	st.shared.u32 	[%r527+52], %r870;
	st.shared.u32 	[%r527+56], %r869;
	bar.sync 	0;
	neg.s32 	%r528, %r374;
	and.b32  	%r529, %r201, %r528;
	mul.lo.s32 	%r530, %r529, 5;
	mul.lo.s32 	%r531, %r525, 5;
	and.b32  	%r532, %r524, %r201;
	mul.lo.s32 	%r533, %r532, 5;
	min.s32 	%r375, %r533, %r200;
	min.s32 	%r376, %r530, %r200;
	add.s32 	%r534, %r376, %r531;
	min.s32 	%r377, %r534, %r200;
	add.s32 	%r535, %r377, %r531;
	min.s32 	%r378, %r535, %r200;
	sub.s32 	%r536, %r377, %r376;
	sub.s32 	%r537, %r378, %r377;
	setp.lt.s32 	%p188, %r375, %r537;
	sub.s32 	%r538, %r375, %r537;
	selp.b32 	%r902, 0, %r538, %p188;
	min.s32 	%r900, %r536, %r375;
	setp.ge.s32 	%p189, %r902, %r900;
	@%p189 bra 	$L__BB2_242;
	add.s32 	%r381, %r377, %r375;
$L__BB2_236:
	sub.s32 	%r539, %r900, %r902;
	shr.u32 	%r540, %r539, 31;
	add.s32 	%r541, %r539, %r540;
	shr.s32 	%r542, %r541, 1;
	add.s32 	%r384, %r542, %r902;
	add.s32 	%r543, %r384, %r376;
	mad.lo.s32 	%r545, %r543, 12, %r526;
	ld.shared.u32 	%r385, [%r545];
	ld.shared.u32 	%r386, [%r545+4];
	add.s32 	%r387, %r545, 8;
	not.b32 	%r546, %r384;
	add.s32 	%r547, %r381, %r546;
	mad.lo.s32 	%r548, %r547, 12, %r526;
	ld.shared.u32 	%r388, [%r548];
	ld.shared.u32 	%r389, [%r548+4];
	add.s32 	%r390, %r548, 8;
	setp.ne.s32 	%p190, %r388, %r385;
	@%p190 bra 	$L__BB2_240;
	setp.ne.s32 	%p191, %r389, %r386;
	@%p191 bra 	$L__BB2_239;
	ld.shared.u32 	%r549, [%r387];
	ld.shared.u32 	%r550, [%r390];
	setp.lt.s32 	%p341, %r550, %r549;
	bra.uni 	$L__BB2_241;
$L__BB2_239:
	setp.lt.s32 	%p341, %r389, %r386;
	bra.uni 	$L__BB2_241;
$L__BB2_240:
	setp.lt.s32 	%p341, %r388, %r385;
$L__BB2_241:
	add.s32 	%r551, %r384, 1;
	selp.b32 	%r902, %r902, %r551, %p341;
	selp.b32 	%r900, %r384, %r900, %p341;
	setp.lt.s32 	%p192, %r902, %r900;
	@%p192 bra 	$L__BB2_236;
$L__BB2_242:
	add.s32 	%r394, %r902, %r376;
	add.s32 	%r552, %r377, %r375;
	sub.s32 	%r395, %r552, %r902;
	mad.lo.s32 	%r396, %r394, 12, %r526;
	ld.shared.u32 	%r912, [%r396];
	ld.shared.u32 	%r913, [%r396+4];
	ld.shared.u32 	%r914, [%r396+8];
	mad.lo.s32 	%r400, %r395, 12, %r526;
	ld.shared.u32 	%r903, [%r400];
	ld.shared.u32 	%r904, [%r400+4];
	ld.shared.u32 	%r905, [%r400+8];
	setp.ge.s32 	%p194, %r395, %r378;
	mov.pred 	%p342, 0;
	@%p194 bra 	$L__BB2_249;
	setp.ge.s32 	%p196, %r394, %r377;
	mov.pred 	%p342, -1;
	@%p196 bra 	$L__BB2_249;
	setp.ne.s32 	%p197, %r903, %r912;
	@%p197 bra 	$L__BB2_248;
	setp.ne.s32 	%p198, %r904, %r913;
	@%p198 bra 	$L__BB2_247;
	setp.lt.s32 	%p342, %r905, %r914;
	bra.uni 	$L__BB2_249;
$L__BB2_247:
	setp.lt.s32 	%p342, %r904, %r913;
	bra.uni 	$L__BB2_249;
$L__BB2_248:
	setp.lt.s32 	%p342, %r903, %r912;
$L__BB2_249:
	selp.b32 	%r881, %r905, %r914, %p342;
	selp.b32 	%r882, %r904, %r913, %p342;
	selp.b32 	%r883, %r903, %r912, %p342;
	selp.u32 	%r554, 1, 0, %p342;
	add.s32 	%r407, %r395, %r554;
	not.pred 	%p199, %p342;
	selp.u32 	%r555, 1, 0, %p199;
	add.s32 	%r408, %r394, %r555;
	@%p199 bra 	$L__BB2_251;
	ld.shared.u32 	%r903, [%r400+12];
	ld.shared.u32 	%r904, [%r400+16];
	ld.shared.u32 	%r905, [%r400+20];
	bra.uni 	$L__BB2_252;
$L__BB2_251:
	ld.shared.u32 	%r912, [%r396+12];
	ld.shared.u32 	%r913, [%r396+16];
	ld.shared.u32 	%r914, [%r396+20];
$L__BB2_252:
	setp.ge.s32 	%p201, %r407, %r378;
	mov.pred 	%p343, 0;
	@%p201 bra 	$L__BB2_259;
	setp.ge.s32 	%p203, %r408, %r377;
	mov.pred 	%p343, -1;
	@%p203 bra 	$L__BB2_259;
	setp.eq.s32 	%p204, %r903, %r912;
	@%p204 bra 	$L__BB2_256;
	setp.lt.s32 	%p343, %r903, %r912;
	bra.uni 	$L__BB2_259;
$L__BB2_256:
	setp.eq.s32 	%p205, %r904, %r913;
	@%p205 bra 	$L__BB2_258;
	setp.lt.s32 	%p343, %r904, %r913;
	bra.uni 	$L__BB2_259;
$L__BB2_258:
	setp.lt.s32 	%p343, %r905, %r914;
$L__BB2_259:
	selp.b32 	%r878, %r905, %r914, %p343;
	selp.b32 	%r879, %r904, %r913, %p343;
	selp.b32 	%r880, %r903, %r912, %p343;
	selp.u32 	%r556, 1, 0, %p343;
	add.s32 	%r424, %r407, %r556;
	not.pred 	%p206, %p343;
	selp.u32 	%r557, 1, 0, %p206;
	add.s32 	%r425, %r408, %r557;
	@%p343 bra 	$L__BB2_261;
	mov.u32 	%r558, _ZZN3cub18CUB_300001_SM_10006detail10merge_sort30DeviceMergeSortBlockSortKernelINS2_10policy_hubIN6thrust24THRUST_300001_SM_1000_NS6detail15normal_iteratorINS6_10device_ptrI10borderlandEEEEE9Policy600ESC_PNS0_8NullTypeESC_SG_j10bordersortSA_SF_EEvbT0_T1_T2_T3_T4_PT6_PT7_T5_NS1_7vsmem_tEE19static_temp_storage;
	mad.lo.s32 	%r559, %r425, 12, %r558;
	ld.shared.u32 	%r912, [%r559];
	ld.shared.u32 	%r913, [%r559+4];
	ld.shared.u32 	%r914, [%r559+8];
	bra.uni 	$L__BB2_262;
$L__BB2_261:
	mov.u32 	%r560, _ZZN3cub18CUB_300001_SM_10006detail10merge_sort30DeviceMergeSortBlockSortKernelINS2_10policy_hubIN6thrust24THRUST_300001_SM_1000_NS6detail15normal_iteratorINS6_10device_ptrI10borderlandEEEEE9Policy600ESC_PNS0_8NullTypeESC_SG_j10bordersortSA_SF_EEvbT0_T1_T2_T3_T4_PT6_PT7_T5_NS1_7vsmem_tEE19static_temp_storage;
	mad.lo.s32 	%r561, %r424, 12, %r560;
	ld.shared.u32 	%r903, [%r561];
	ld.shared.u32 	%r904, [%r561+4];
	ld.shared.u32 	%r905, [%r561+8];
$L__BB2_262:
	setp.ge.s32 	%p208, %r424, %r378;
	mov.pred 	%p344, 0;
	@%p208 bra 	$L__BB2_269;
	setp.ge.s32 	%p210, %r425, %r377;
	mov.pred 	%p344, -1;
	@%p210 bra 	$L__BB2_269;
	setp.eq.s32 	%p211, %r903, %r912;
	@%p211 bra 	$L__BB2_266;
	setp.lt.s32 	%p344, %r903, %r912;
	bra.uni 	$L__BB2_269;
$L__BB2_266:
	setp.eq.s32 	%p212, %r904, %r913;
	@%p212 bra 	$L__BB2_268;
	setp.lt.s32 	%p344, %r904, %r913;
	bra.uni 	$L__BB2_269;
$L__BB2_268:
	setp.lt.s32 	%p344, %r905, %r914;
$L__BB2_269:
	selp.b32 	%r803, %r905, %r914, %p344;
	selp.b32 	%r804, %r904, %r913, %p344;
	selp.b32 	%r805, %r903, %r912, %p344;
	selp.u32 	%r562, 1, 0, %p344;
	add.s32 	%r441, %r424, %r562;
	not.pred 	%p213, %p344;
	selp.u32 	%r563, 1, 0, %p213;
	add.s32 	%r442, %r425, %r563;
	@%p344 bra 	$L__BB2_271;
	mov.u32 	%r564, _ZZN3cub18CUB_300001_SM_10006detail10merge_sort30DeviceMergeSortBlockSortKernelINS2_10policy_hubIN6thrust24THRUST_300001_SM_1000_NS6detail15normal_iteratorINS6_10device_ptrI10borderlandEEEEE9Policy600ESC_PNS0_8NullTypeESC_SG_j10bordersortSA_SF_EEvbT0_T1_T2_T3_T4_PT6_PT7_T5_NS1_7vsmem_tEE19static_temp_storage;
	mad.lo.s32 	%r565, %r442, 12, %r564;
	ld.shared.u32 	%r912, [%r565];
	ld.shared.u32 	%r913, [%r565+4];
	ld.shared.u32 	%r914, [%r565+8];
	bra.uni 	$L__BB2_272;
$L__BB2_271:
	mov.u32 	%r566, _ZZN3cub18CUB_300001_SM_10006detail10merge_sort30DeviceMergeSortBlockSortKernelINS2_10policy_hubIN6thrust24THRUST_300001_SM_1000_NS6detail15normal_iteratorINS6_10device_ptrI10borderlandEEEEE9Policy600ESC_PNS0_8NullTypeESC_SG_j10bordersortSA_SF_EEvbT0_T1_T2_T3_T4_PT6_PT7_T5_NS1_7vsmem_tEE19static_temp_storage;
	mad.lo.s32 	%r567, %r441, 12, %r566;
	ld.shared.u32 	%r903, [%r567];
	ld.shared.u32 	%r904, [%r567+4];
	ld.shared.u32 	%r905, [%r567+8];
$L__BB2_272:
	setp.ge.s32 	%p215, %r441, %r378;
	mov.pred 	%p345, 0;
	@%p215 bra 	$L__BB2_279;
	setp.ge.s32 	%p217, %r442, %r377;
	mov.pred 	%p345, -1;
	@%p217 bra 	$L__BB2_279;
	setp.eq.s32 	%p218, %r903, %r912;
	@%p218 bra 	$L__BB2_276;
	setp.lt.s32 	%p345, %r903, %r912;
	bra.uni 	$L__BB2_279;
$L__BB2_276:
	setp.eq.s32 	%p219, %r904, %r913;
	@%p219 bra 	$L__BB2_278;
	setp.lt.s32 	%p345, %r904, %r913;
	bra.uni 	$L__BB2_279;
$L__BB2_278:
	setp.lt.s32 	%p345, %r905, %r914;
$L__BB2_279:
	selp.b32 	%r809, %r905, %r914, %p345;
	selp.b32 	%r810, %r904, %r913, %p345;
	selp.b32 	%r811, %r903, %r912, %p345;
	selp.u32 	%r568, 1, 0, %p345;
	add.s32 	%r458, %r441, %r568;
	not.pred 	%p220, %p345;
	selp.u32 	%r569, 1, 0, %p220;
	add.s32 	%r459, %r442, %r569;
	@%p345 bra 	$L__BB2_281;
	mov.u32 	%r570, _ZZN3cub18CUB_300001_SM_10006detail10merge_sort30DeviceMergeSortBlockSortKernelINS2_10policy_hubIN6thrust24THRUST_300001_SM_1000_NS6detail15normal_iteratorINS6_10device_ptrI10borderlandEEEEE9Policy600ESC_PNS0_8NullTypeESC_SG_j10bordersortSA_SF_EEvbT0_T1_T2_T3_T4_PT6_PT7_T5_NS1_7vsmem_tEE19static_temp_storage;
	mad.lo.s32 	%r571, %r459, 12, %r570;
	ld.shared.u32 	%r912, [%r571];
	ld.shared.u32 	%r913, [%r571+4];
	ld.shared.u32 	%r914, [%r571+8];
	bra.uni 	$L__BB2_282;
$L__BB2_281:
	mov.u32 	%r572, _ZZN3cub18CUB_300001_SM_10006detail10merge_sort30DeviceMergeSortBlockSortKernelINS2_10policy_hubIN6thrust24THRUST_300001_SM_1000_NS6detail15normal_iteratorINS6_10device_ptrI10borderlandEEEEE9Policy600ESC_PNS0_8NullTypeESC_SG_j10bordersortSA_SF_EEvbT0_T1_T2_T3_T4_PT6_PT7_T5_NS1_7vsmem_tEE19static_temp_storage;
	mad.lo.s32 	%r573, %r458, 12, %r572;
	ld.shared.u32 	%r903, [%r573];
	ld.shared.u32 	%r904, [%r573+4];
	ld.shared.u32 	%r905, [%r573+8];
$L__BB2_282:
	setp.ge.s32 	%p222, %r458, %r378;
	mov.pred 	%p346, 0;
	@%p222 bra 	$L__BB2_289;
	setp.ge.s32 	%p224, %r459, %r377;
	mov.pred 	%p346, -1;
	@%p224 bra 	$L__BB2_289;
	setp.eq.s32 	%p225, %r903, %r912;
	@%p225 bra 	$L__BB2_286;
	setp.lt.s32 	%p346, %r903, %r912;
	bra.uni 	$L__BB2_289;
$L__BB2_286:
	setp.eq.s32 	%p226, %r904, %r913;
	@%p226 bra 	$L__BB2_288;
	setp.lt.s32 	%p346, %r904, %r913;
	bra.uni 	$L__BB2_289;
$L__BB2_288:
	setp.lt.s32 	%p346, %r905, %r914;
$L__BB2_289:
	selp.b32 	%r869, %r905, %r914, %p346;
	selp.b32 	%r870, %r904, %r913, %p346;
	selp.b32 	%r871, %r903, %r912, %p346;
	shl.b32 	%r899, %r374, 1;
	setp.lt.u32 	%p227, %r374, 129;
	@%p227 bra 	$L__BB2_234;
	ld.param.s8 	%rs2, [_ZN3cub18CUB_300001_SM_10006detail10merge_sort30DeviceMergeSortBlockSortKernelINS2_10policy_hubIN6thrust24THRUST_300001_SM_1000_NS6detail15normal_iteratorINS6_10device_ptrI10borderlandEEEEE9Policy600ESC_PNS0_8NullTypeESC_SG_j10bordersortSA_SF_EEvbT0_T1_T2_T3_T4_PT6_PT7_T5_NS1_7vsmem_tE_param_0];
	bar.sync 	0;
	setp.eq.s16 	%p228, %rs2, 0;
	@%p228 bra 	$L__BB2_303;
	st.shared.u32 	[%r243], %r883;
	st.shared.u32 	[%r243+4], %r882;
	st.shared.u32 	[%r243+8], %r881;
	st.shared.u32 	[%r243+12], %r880;
	st.shared.u32 	[%r243+16], %r879;
	st.shared.u32 	[%r243+20], %r878;
	st.shared.u32 	[%r243+24], %r805;
	st.shared.u32 	[%r243+28], %r804;
	st.shared.u32 	[%r243+32], %r803;
	st.shared.u32 	[%r243+36], %r811;
	st.shared.u32 	[%r243+40], %r810;
	st.shared.u32 	[%r243+44], %r809;
	st.shared.u32 	[%r243+48], %r871;
	st.shared.u32 	[%r243+52], %r870;
	st.shared.u32 	[%r243+56], %r869;
	bar.warp.sync 	-1;
	ld.shared.u32 	%r476, [%r242];
	ld.shared.u32 	%r477, [%r242+4];
	ld.shared.u32 	%r478, [%r242+8];
	ld.shared.u32 	%r479, [%r242+384];
	ld.shared.u32 	%r480, [%r242+388];
	ld.shared.u32 	%r481, [%r242+392];
	ld.shared.u32 	%r482, [%r242+768];
	ld.shared.u32 	%r483, [%r242+772];
	ld.shared.u32 	%r484, [%r242+776];
	ld.shared.u32 	%r485, [%r242+1152];
	ld.shared.u32 	%r486, [%r242+1156];
	ld.shared.u32 	%r487, [%r242+1160];
	ld.shared.u32 	%r488, [%r242+1536];
	ld.shared.u32 	%r489, [%r242+1540];
	ld.shared.u32 	%r490, [%r242+1544];
	setp.eq.s32 	%p229, %r201, 0;
	@%p229 bra 	$L__BB2_292;
	bra.uni 	$L__BB2_293;
$L__BB2_292:
	st.volatile.shared.u32 	[_ZZN3cub18CUB_300001_SM_10006detail10merge_sort30DeviceMergeSortBlockSortKernelINS2_10policy_hubIN6thrust24THRUST_300001_SM_1000_NS6detail15normal_iteratorINS6_10device_ptrI10borderlandEEEEE9Policy600ESC_PNS0_8NullTypeESC_SG_j10bordersortSA_SF_EEvbT0_T1_T2_T3_T4_PT6_PT7_T5_NS1_7vsmem_tEE19static_temp_storage+15360], %r200;
$L__BB2_293:
	bar.sync 	0;
	ld.volatile.shared.u32 	%r506, [_ZZN3cub18CUB_300001_SM_10006detail10merge_sort30DeviceMergeSortBlockSortKernelINS2_10policy_hubIN6thrust24THRUST_300001_SM_1000_NS6detail15normal_iteratorINS6_10device_ptrI10borderlandEEEEE9Policy600ESC_PNS0_8NullTypeESC_SG_j10bordersortSA_SF_EEvbT0_T1_T2_T3_T4_PT6_PT7_T5_NS1_7vsmem_tEE19static_temp_storage+15360];
	cvt.u64.u32 	%rd14, %r206;
	mov.u32 	%r574, %ctaid.x;
	mul.lo.s32 	%r575, %r574, 1280;
	or.b32  	%r576, %r205, %r575;
	cvt.u64.u32 	%rd15, %r576;
	add.s64 	%rd16, %rd15, %rd14;
	setp.ge.s32 	%p230, %r207, %r506;
	mad.lo.s64 	%rd6, %rd16, 12, %rd2;
	@%p230 bra 	$L__BB2_295;
	st.global.u32 	[%rd6], %r476;
	st.global.u32 	[%rd6+4], %r477;
	st.global.u32 	[%rd6+8], %r478;
$L__BB2_295:
	setp.ge.s32 	%p231, %r214, %r506;
	@%p231 bra 	$L__BB2_297;
	st.global.u32 	[%rd6+384], %r479;
	st.global.u32 	[%rd6+388], %r480;
	st.global.u32 	[%rd6+392], %r481;
$L__BB2_297:
	setp.ge.s32 	%p232, %r221, %r506;
	@%p232 bra 	$L__BB2_299;
	st.global.u32 	[%rd6+768], %r482;
	st.global.u32 	[%rd6+772], %r483;
	st.global.u32 	[%rd6+776], %r484;
$L__BB2_299:
	setp.ge.s32 	%p233, %r228, %r506;
	@%p233 bra 	$L__BB2_301;
	st.global.u32 	[%rd6+1152], %r485;
	st.global.u32 	[%rd6+1156], %r486;
	st.global.u32 	[%rd6+1160], %r487;
$L__BB2_301:
	setp.ge.s32 	%p234, %r235, %r506;
	@%p234 bra 	$L__BB2_315;
	st.global.u32 	[%rd6+1536], %r488;
	st.global.u32 	[%rd6+1540], %r489;
	st.global.u32 	[%rd6+1544], %r490;
	bra.uni 	$L__BB2_315;
$L__BB2_303:
	st.shared.u32 	[%r243], %r883;
	st.shared.u32 	[%r243+4], %r882;
	st.shared.u32 	[%r243+8], %r881;
	st.shared.u32 	[%r243+12], %r880;
	st.shared.u32 	[%r243+16], %r879;
	st.shared.u32 	[%r243+20], %r878;
	st.shared.u32 	[%r243+24], %r805;
	st.shared.u32 	[%r243+28], %r804;
	st.shared.u32 	[%r243+32], %r803;
	st.shared.u32 	[%r243+36], %r811;
	st.shared.u32 	[%r243+40], %r810;
	st.shared.u32 	[%r243+44], %r809;
	st.shared.u32 	[%r243+48], %r871;
	st.shared.u32 	[%r243+52], %r870;
	st.shared.u32 	[%r243+56], %r869;
	bar.warp.sync 	-1;
	ld.shared.u32 	%r491, [%r242];
	ld.shared.u32 	%r492, [%r242+4];
	ld.shared.u32 	%r493, [%r242+8];
	ld.shared.u32 	%r494, [%r242+384];
	ld.shared.u32 	%r495, [%r242+388];
	ld.shared.u32 	%r496, [%r242+392];
	ld.shared.u32 	%r497, [%r242+768];
	ld.shared.u32 	%r498, [%r242+772];
	ld.shared.u32 	%r499, [%r242+776];
	ld.shared.u32 	%r500, [%r242+1152];
	ld.shared.u32 	%r501, [%r242+1156];
	ld.shared.u32 	%r502, [%r242+1160];
	ld.shared.u32 	%r503, [%r242+1536];
	ld.shared.u32 	%r504, [%r242+1540];
	ld.shared.u32 	%r505, [%r242+1544];
	setp.eq.s32 	%p235, %r201, 0;
	@%p235 bra 	$L__BB2_304;
	bra.uni 	$L__BB2_305;
$L__BB2_304:
	st.volatile.shared.u32 	[_ZZN3cub18CUB_300001_SM_10006detail10merge_sort30DeviceMergeSortBlockSortKernelINS2_10policy_hubIN6thrust24THRUST_300001_SM_1000_NS6detail15normal_iteratorINS6_10device_ptrI10borderlandEEEEE9Policy600ESC_PNS0_8NullTypeESC_SG_j10bordersortSA_SF_EEvbT0_T1_T2_T3_T4_PT6_PT7_T5_NS1_7vsmem_tEE19static_temp_storage+15360], %r200;
$L__BB2_305:
	ld.param.u64 	%rd29, [_ZN3cub18CUB_300001_SM_10006detail10merge_sort30DeviceMergeSortBlockSortKernelINS2_10policy_hubIN6thrust24THRUST_300001_SM_1000_NS6detail15normal_iteratorINS6_10device_ptrI10borderlandEEEEE9Policy600ESC_PNS0_8NullTypeESC_SG_j10bordersortSA_SF_EEvbT0_T1_T2_T3_T4_PT6_PT7_T5_NS1_7vsmem_tE_param_6];
	bar.sync 	0;
	ld.volatile.shared.u32 	%r507, [_ZZN3cub18CUB_300001_SM_10006detail10merge_sort30DeviceMergeSortBlockSortKernelINS2_10policy_hubIN6thrust24THRUST_300001_SM_1000_NS6detail15normal_iteratorINS6_10device_ptrI10borderlandEEEEE9Policy600ESC_PNS0_8NullTypeESC_SG_j10bordersortSA_SF_EEvbT0_T1_T2_T3_T4_PT6_PT7_T5_NS1_7vsmem_tEE19static_temp_storage+15360];
	setp.ge.s32 	%p236, %r207, %r507;
	cvt.u64.u32 	%rd17, %r207;
	add.s64 	%rd18, %rd17, %rd4;
	cvta.to.global.u64 	%rd19, %rd29;
	mad.lo.s64 	%rd7, %rd18, 12, %rd19;
	@%p236 bra 	$L__BB2_307;
	st.global.u32 	[%rd7], %r491;
	st.global.u32 	[%rd7+4], %r492;
	st.global.u32 	[%rd7+8], %r493;
$L__BB2_307:
	setp.ge.s32 	%p237, %r214, %r507;
	@%p237 bra 	$L__BB2_309;
	st.global.u32 	[%rd7+384], %r494;
	st.global.u32 	[%rd7+388], %r495;
	st.global.u32 	[%rd7+392], %r496;
$L__BB2_309:
	setp.ge.s32 	%p238, %r221, %r507;
	@%p238 bra 	$L__BB2_311;
	st.global.u32 	[%rd7+768], %r497;
	st.global.u32 	[%rd7+772], %r498;
	st.global.u32 	[%rd7+776], %r499;
$L__BB2_311:
	setp.ge.s32 	%p239, %r228, %r507;
	@%p239 bra 	$L__BB2_313;
	st.global.u32 	[%rd7+1152], %r500;
	st.global.u32 	[%rd7+1156], %r501;
	st.global.u32 	[%rd7+1160], %r502;
$L__BB2_313:
	setp.ge.s32 	%p240, %r235, %r507;
	@%p240 bra 	$L__BB2_315;
	st.global.u32 	[%rd7+1536], %r503;
	st.global.u32 	[%rd7+1540], %r504;
	st.global.u32 	[%rd7+1544], %r505;
$L__BB2_315:
	ret;

}
	// .globl	_ZN3cub18CUB_300001_SM_10006detail10merge_sort30DeviceMergeSortPartitionKernelIN6thrust24THRUST_300001_SM_1000_NS6detail15normal_iteratorINS5_10device_ptrI10borderlandEEEEj10bordersortS9_EEvbT_PT2_T0_SG_PSG_T1_SG_i
.visible .entry _ZN3cub18CUB_300001_SM_10006detail10merge_sort30DeviceMergeSortPartitionKernelIN6thrust24THRUST_300001_SM_1000_NS6detail15normal_iteratorINS5_10device_ptrI10borderlandEEEEj10bordersortS9_EEvbT_PT2_T0_SG_PSG_T1_SG_i(
	.param .u8 _ZN3cub18CUB_300001_SM_10006detail10merge_sort30DeviceMergeSortPartitionKernelIN6thrust24THRUST_300001_SM_1000_NS6detail15normal_iteratorINS5_10device_ptrI10borderlandEEEEj10bordersortS9_EEvbT_PT2_T0_SG_PSG_T1_SG_i_param_0,
	.param .align 8 .b8 _ZN3cub18CUB_300001_SM_10006detail10merge_sort30DeviceMergeSortPartitionKernelIN6thrust24THRUST_300001_SM_1000_NS6detail15normal_iteratorINS5_10device_ptrI10borderlandEEEEj10bordersortS9_EEvbT_PT2_T0_SG_PSG_T1_SG_i_param_1[8],
	.param .u64 .ptr .align 1 _ZN3cub18CUB_300001_SM_10006detail10merge_sort30DeviceMergeSortPartitionKernelIN6thrust24THRUST_300001_SM_1000_NS6detail15normal_iteratorINS5_10device_ptrI10borderlandEEEEj10bordersortS9_EEvbT_PT2_T0_SG_PSG_T1_SG_i_param_2,
	.param .u32 _ZN3cub18CUB_300001_SM_10006detail10merge_sort30DeviceMergeSortPartitionKernelIN6thrust24THRUST_300001_SM_1000_NS6detail15normal_iteratorINS5_10device_ptrI10borderlandEEEEj10bordersortS9_EEvbT_PT2_T0_SG_PSG_T1_SG_i_param_3,
	.param .u32 _ZN3cub18CUB_300001_SM_10006detail10merge_sort30DeviceMergeSortPartitionKernelIN6thrust24THRUST_300001_SM_1000_NS6detail15normal_iteratorINS5_10device_ptrI10borderlandEEEEj10bordersortS9_EEvbT_PT2_T0_SG_PSG_T1_SG_i_param_4,
	.param .u64 .ptr .align 1 _ZN3cub18CUB_300001_SM_10006detail10merge_sort30DeviceMergeSortPartitionKernelIN6thrust24THRUST_300001_SM_1000_NS6detail15normal_iteratorINS5_10device_ptrI10borderlandEEEEj10bordersortS9_EEvbT_PT2_T0_SG_PSG_T1_SG_i_param_5,
	.param .align 1 .b8 _ZN3cub18CUB_300001_SM_10006detail10merge_sort30DeviceMergeSortPartitionKernelIN6thrust24THRUST_300001_SM_1000_NS6detail15normal_iteratorINS5_10device_ptrI10borderlandEEEEj10bordersortS9_EEvbT_PT2_T0_SG_PSG_T1_SG_i_param_6[1],
	.param .u32 _ZN3cub18CUB_300001_SM_10006detail10merge_sort30DeviceMergeSortPartitionKernelIN6thrust24THRUST_300001_SM_1000_NS6detail15normal_iteratorINS5_10device_ptrI10borderlandEEEEj10bordersortS9_EEvbT_PT2_T0_SG_PSG_T1_SG_i_param_7,
	.param .u32 _ZN3cub18CUB_300001_SM_10006detail10merge_sort30DeviceMergeSortPartitionKernelIN6thrust24THRUST_300001_SM_1000_NS6detail15normal_iteratorINS5_10device_ptrI10borderlandEEEEj10bordersortS9_EEvbT_PT2_T0_SG_PSG_T1_SG_i_param_8
)
{
	.reg .pred 	%p<22>;
	.reg .b16 	%rs<2>;
	.reg .b32 	%r<78>;
	.reg .b64 	%rd<28>;

	ld.param.u64 	%rd9, [_ZN3cub18CUB_300001_SM_10006detail10merge_sort30DeviceMergeSortPartitionKernelIN6thrust24THRUST_300001_SM_1000_NS6detail15normal_iteratorINS5_10device_ptrI10borderlandEEEEj10bordersortS9_EEvbT_PT2_T0_SG_PSG_T1_SG_i_param_1];
	ld.param.s8 	%rs1, [_ZN3cub18CUB_300001_SM_10006detail10merge_sort30DeviceMergeSortPartitionKernelIN6thrust24THRUST_300001_SM_1000_NS6detail15normal_iteratorINS5_10device_ptrI10borderlandEEEEj10bordersortS9_EEvbT_PT2_T0_SG_PSG_T1_SG_i_param_0];
	ld.param.u64 	%rd10, [_ZN3cub18CUB_300001_SM_10006detail10merge_sort30DeviceMergeSortPartitionKernelIN6thrust24THRUST_300001_SM_1000_NS6detail15normal_iteratorINS5_10device_ptrI10borderlandEEEEj10bordersortS9_EEvbT_PT2_T0_SG_PSG_T1_SG_i_param_2];
	ld.param.u32 	%r34, [_ZN3cub18CUB_300001_SM_10006detail10merge_sort30DeviceMergeSortPartitionKernelIN6thrust24THRUST_300001_SM_1000_NS6detail15normal_iteratorINS5_10device_ptrI10borderlandEEEEj10bordersortS9_EEvbT_PT2_T0_SG_PSG_T1_SG_i_param_3];
	ld.param.u32 	%r35, [_ZN3cub18CUB_300001_SM_10006detail10merge_sort30DeviceMergeSortPartitionKernelIN6thrust24THRUST_300001_SM_1000_NS6detail15normal_iteratorINS5_10device_ptrI10borderlandEEEEj10bordersortS9_EEvbT_PT2_T0_SG_PSG_T1_SG_i_param_4];
	ld.param.u64 	%rd11, [_ZN3cub18CUB_300001_SM_10006detail10merge_sort30DeviceMergeSortPartitionKernelIN6thrust24THRUST_300001_SM_1000_NS6detail15normal_iteratorINS5_10device_ptrI10borderlandEEEEj10bordersortS9_EEvbT_PT2_T0_SG_PSG_T1_SG_i_param_5];
	ld.param.u32 	%r36, [_ZN3cub18CUB_300001_SM_10006detail10merge_sort30DeviceMergeSortPartitionKernelIN6thrust24THRUST_300001_SM_1000_NS6detail15normal_iteratorINS5_10device_ptrI10borderlandEEEEj10bordersortS9_EEvbT_PT2_T0_SG_PSG_T1_SG_i_param_7];
	ld.param.u32 	%r37, [_ZN3cub18CUB_300001_SM_10006detail10merge_sort30DeviceMergeSortPartitionKernelIN6thrust24THRUST_300001_SM_1000_NS6detail15normal_iteratorINS5_10device_ptrI10borderlandEEEEj10bordersortS9_EEvbT_PT2_T0_SG_PSG_T1_SG_i_param_8];
	cvta.to.global.u64 	%rd1, %rd11;
	mov.u32 	%r38, %ntid.x;
	mov.u32 	%r39, %ctaid.x;
	mov.u32 	%r40, %tid.x;
	mad.lo.s32 	%r1, %r38, %r39, %r40;
	setp.ge.u32 	%p9, %r1, %r35;
	@%p9 bra 	$L__BB3_21;
	shr.u32 	%r41, %r36, 1;
	add.s32 	%r2, %r36, -1;
	neg.s32 	%r42, %r36;
	and.b32  	%r43, %r1, %r42;
	mul.lo.s32 	%r44, %r37, %r43;
	mul.lo.s32 	%r45, %r37, %r41;
	min.u32 	%r3, %r44, %r34;
	not.b32 	%r46, %r44;
	min.u32 	%r47, %r45, %r46;
	add.s32 	%r48, %r47, %r44;
	min.u32 	%r4, %r48, %r34;
	not.b32 	%r49, %r4;
	min.u32 	%r50, %r45, %r49;
	add.s32 	%r51, %r50, %r4;
	min.u32 	%r5, %r51, %r34;
	// begin inline asm
	griddepcontrol.wait;
	// end inline asm
	add.s32 	%r52, %r1, 1;
	setp.ne.s32 	%p10, %r52, %r35;
	@%p10 bra 	$L__BB3_3;
	mul.wide.u32 	%rd26, %r1, 4;
	add.s64 	%rd27, %rd1, %rd26;
	st.global.u32 	[%rd27], %r4;
	bra.uni 	$L__BB3_21;
$L__BB3_3:
	sub.s32 	%r53, %r5, %r3;
	and.b32  	%r54, %r2, %r1;
	mul.lo.s32 	%r55, %r54, %r37;
	min.u32 	%r6, %r55, %r53;
	setp.eq.s16 	%p11, %rs1, 0;
	@%p11 bra 	$L__BB3_12;
	sub.s32 	%r56, %r4, %r3;
	sub.s32 	%r57, %r5, %r4;
	max.u32 	%r58, %r6, %r57;
	sub.s32 	%r77, %r58, %r57;
	min.u32 	%r73, %r56, %r6;
	setp.ge.u32 	%p12, %r77, %r73;
	@%p12 bra 	$L__BB3_20;
	cvta.to.global.u64 	%rd3, %rd9;
	cvt.u64.u32 	%rd4, %r4;
	cvt.u64.u32 	%rd5, %r3;
$L__BB3_6:
	sub.s32 	%r59, %r73, %r77;
	shr.u32 	%r60, %r59, 1;
	add.s32 	%r11, %r60, %r77;
	cvt.u64.u32 	%rd12, %r11;
	add.s64 	%rd13, %rd12, %rd5;
	mad.lo.s64 	%rd14, %rd13, 12, %rd3;
	ld.global.u32 	%r12, [%rd14];
	ld.global.u32 	%r13, [%rd14+4];
	ld.global.u32 	%r14, [%rd14+8];
	not.b32 	%r61, %r11;
	add.s32 	%r62, %r6, %r61;
	cvt.u64.u32 	%rd15, %r62;
	add.s64 	%rd16, %rd15, %rd4;
	mad.lo.s64 	%rd17, %rd16, 12, %rd3;
	ld.global.u32 	%r15, [%rd17];
	ld.global.u32 	%r16, [%rd17+4];
	ld.global.u32 	%r17, [%rd17+8];
	setp.ne.s32 	%p13, %r15, %r12;
	@%p13 bra 	$L__BB3_10;
	setp.ne.s32 	%p14, %r16, %r13;
	@%p14 bra 	$L__BB3_9;
	setp.lt.s32 	%p20, %r17, %r14;
	bra.uni 	$L__BB3_11;
$L__BB3_9:
	setp.lt.s32 	%p20, %r16, %r13;
	bra.uni 	$L__BB3_11;
$L__BB3_10:
	setp.lt.s32 	%p20, %r15, %r12;
$L__BB3_11:
	add.s32 	%r63, %r11, 1;
	selp.b32 	%r77, %r77, %r63, %p20;
	selp.b32 	%r73, %r11, %r73, %p20;
	setp.lt.u32 	%p15, %r77, %r73;
	@%p15 bra 	$L__BB3_6;
	bra.uni 	$L__BB3_20;
$L__BB3_12:
	sub.s32 	%r64, %r4, %r3;
	sub.s32 	%r65, %r5, %r4;
	max.u32 	%r66, %r6, %r65;
	sub.s32 	%r77, %r66, %r65;
	min.u32 	%r75, %r64, %r6;
	setp.ge.u32 	%p16, %r77, %r75;
	@%p16 bra 	$L__BB3_20;
	cvta.to.global.u64 	%rd6, %rd10;
	cvt.u64.u32 	%rd7, %r4;
	cvt.u64.u32 	%rd8, %r3;
$L__BB3_14:
	sub.s32 	%r67, %r75, %r77;
	shr.u32 	%r68, %r67, 1;
	add.s32 	%r24, %r68, %r77;
	cvt.u64.u32 	%rd18, %r24;
	add.s64 	%rd19, %rd18, %rd8;
	mad.lo.s64 	%rd20, %rd19, 12, %rd6;
	ld.global.u32 	%r25, [%rd20];
	ld.global.u32 	%r26, [%rd20+4];
	ld.global.u32 	%r27, [%rd20+8];
	not.b32 	%r69, %r24;
	add.s32 	%r70, %r6, %r69;
	cvt.u64.u32 	%rd21, %r70;
	add.s64 	%rd22, %rd21, %rd7;
	mad.lo.s64 	%rd23, %rd22, 12, %rd6;
	ld.global.u32 	%r28, [%rd23];
	ld.global.u32 	%r29, [%rd23+4];
	ld.global.u32 	%r30, [%rd23+8];
	setp.ne.s32 	%p17, %r28, %r25;
	@%p17 bra 	$L__BB3_18;
	setp.ne.s32 	%p18, %r29, %r26;
	@%p18 bra 	$L__BB3_17;
	setp.lt.s32 	%p21, %r30, %r27;
	bra.uni 	$L__BB3_19;
$L__BB3_17:
	setp.lt.s32 	%p21, %r29, %r26;
	bra.uni 	$L__BB3_19;
$L__BB3_18:
	setp.lt.s32 	%p21, %r28, %r25;
$L__BB3_19:
	add.s32 	%r71, %r24, 1;
	selp.b32 	%r77, %r77, %r71, %p21;
	selp.b32 	%r75, %r24, %r75, %p21;
	setp.lt.u32 	%p19, %r77, %r75;
	@%p19 bra 	$L__BB3_14;
$L__BB3_20:
	add.s32 	%r72, %r77, %r3;
	mul.wide.u32 	%rd24, %r1, 4;
	add.s64 	%rd25, %rd1, %rd24;
	st.global.u32 	[%rd25], %r72;
$L__BB3_21:
	ret;

}
	// .globl	_ZN3cub18CUB_300001_SM_10006detail10merge_sort26DeviceMergeSortMergeKernelINS2_10policy_hubIN6thrust24THRUST_300001_SM_1000_NS6detail15normal_iteratorINS6_10device_ptrI10borderlandEEEEE9Policy600ESC_PNS0_8NullTypeESC_SG_j10bordersortSA_SF_EEvbT2_T3_T4_PT6_PT7_T5_PSK_SK_NS1_7vsmem_tE
.visible .entry _ZN3cub18CUB_300001_SM_10006detail10merge_sort26DeviceMergeSortMergeKernelINS2_10policy_hubIN6thrust24THRUST_300001_SM_1000_NS6detail15normal_iteratorINS6_10device_ptrI10borderlandEEEEE9Policy600ESC_PNS0_8NullTypeESC_SG_j10bordersortSA_SF_EEvbT2_T3_T4_PT6_PT7_T5_PSK_SK_NS1_7vsmem_tE(
	.param .u8 _ZN3cub18CUB_300001_SM_10006detail10merge_sort26DeviceMergeSortMergeKernelINS2_10policy_hubIN6thrust24THRUST_300001_SM_1000_NS6detail15normal_iteratorINS6_10device_ptrI10borderlandEEEEE9Policy600ESC_PNS0_8NullTypeESC_SG_j10bordersortSA_SF_EEvbT2_T3_T4_PT6_PT7_T5_PSK_SK_NS1_7vsmem_tE_param_0,
	.param .align 8 .b8 _ZN3cub18CUB_300001_SM_10006detail10merge_sort26DeviceMergeSortMergeKernelINS2_10policy_hubIN6thrust24THRUST_300001_SM_1000_NS6detail15normal_iteratorINS6_10device_ptrI10borderlandEEEEE9Policy600ESC_PNS0_8NullTypeESC_SG_j10bordersortSA_SF_EEvbT2_T3_T4_PT6_PT7_T5_PSK_SK_NS1_7vsmem_tE_param_1[8],
	.param .u64 .ptr .align 1 _ZN3cub18CUB_300001_SM_10006detail10merge_sort26DeviceMergeSortMergeKernelINS2_10policy_hubIN6thrust24THRUST_300001_SM_1000_NS6detail15normal_iteratorINS6_10device_ptrI10borderlandEEEEE9Policy600ESC_PNS0_8NullTypeESC_SG_j10bordersortSA_SF_EEvbT2_T3_T4_PT6_PT7_T5_PSK_SK_NS1_7vsmem_tE_param_2,
	.param .u32 _ZN3cub18CUB_300001_SM_10006detail10merge_sort26DeviceMergeSortMergeKernelINS2_10policy_hubIN6thrust24THRUST_300001_SM_1000_NS6detail15normal_iteratorINS6_10device_ptrI10borderlandEEEEE9Policy600ESC_PNS0_8NullTypeESC_SG_j10bordersortSA_SF_EEvbT2_T3_T4_PT6_PT7_T5_PSK_SK_NS1_7vsmem_tE_param_3,
	.param .u64 .ptr .align 1 _ZN3cub18CUB_300001_SM_10006detail10merge_sort26DeviceMergeSortMergeKernelINS2_10policy_hubIN6thrust24THRUST_300001_SM_1000_NS6detail15normal_iteratorINS6_10device_ptrI10borderlandEEEEE9Policy600ESC_PNS0_8NullTypeESC_SG_j10bordersortSA_SF_EEvbT2_T3_T4_PT6_PT7_T5_PSK_SK_NS1_7vsmem_tE_param_4,
	.param .u64 .ptr .align 1 _ZN3cub18CUB_300001_SM_10006detail10merge_sort26DeviceMergeSortMergeKernelINS2_10policy_hubIN6thrust24THRUST_300001_SM_1000_NS6detail15normal_iteratorINS6_10device_ptrI10borderlandEEEEE9Policy600ESC_PNS0_8NullTypeESC_SG_j10bordersortSA_SF_EEvbT2_T3_T4_PT6_PT7_T5_PSK_SK_NS1_7vsmem_tE_param_5,
	.param .align 1 .b8 _ZN3cub18CUB_300001_SM_10006detail10merge_sort26DeviceMergeSortMergeKernelINS2_10policy_hubIN6thrust24THRUST_300001_SM_1000_NS6detail15normal_iteratorINS6_10device_ptrI10borderlandEEEEE9Policy600ESC_PNS0_8NullTypeESC_SG_j10bordersortSA_SF_EEvbT2_T3_T4_PT6_PT7_T5_PSK_SK_NS1_7vsmem_tE_param_6[1],
	.param .u64 .ptr .align 1 _ZN3cub18CUB_300001_SM_10006detail10merge_sort26DeviceMergeSortMergeKernelINS2_10policy_hubIN6thrust24THRUST_300001_SM_1000_NS6detail15normal_iteratorINS6_10device_ptrI10borderlandEEEEE9Policy600ESC_PNS0_8NullTypeESC_SG_j10bordersortSA_SF_EEvbT2_T3_T4_PT6_PT7_T5_PSK_SK_NS1_7vsmem_tE_param_7,
	.param .u32 _ZN3cub18CUB_300001_SM_10006detail10merge_sort26DeviceMergeSortMergeKernelINS2_10policy_hubIN6thrust24THRUST_300001_SM_1000_NS6detail15normal_iteratorINS6_10device_ptrI10borderlandEEEEE9Policy600ESC_PNS0_8NullTypeESC_SG_j10bordersortSA_SF_EEvbT2_T3_T4_PT6_PT7_T5_PSK_SK_NS1_7vsmem_tE_param_8,
	.param .align 8 .b8 _ZN3cub18CUB_300001_SM_10006detail10merge_sort26DeviceMergeSortMergeKernelINS2_10policy_hubIN6thrust24THRUST_300001_SM_1000_NS6detail15normal_iteratorINS6_10device_ptrI10borderlandEEEEE9Policy600ESC_PNS0_8NullTypeESC_SG_j10bordersortSA_SF_EEvbT2_T3_T4_PT6_PT7_T5_PSK_SK_NS1_7vsmem_tE_param_9[8]
)
.maxntid 256
{
	.reg .pred 	%p<188>;
	.reg .b16 	%rs<2>;
	.reg .b32 	%r<817>;
	.reg .b64 	%rd<79>;
	// demoted variable
	.shared .align 16 .b8 _ZZN3cub18CUB_300001_SM_10006detail10merge_sort26DeviceMergeSortMergeKernelINS2_10policy_hubIN6thrust24THRUST_300001_SM_1000_NS6detail15normal_iteratorINS6_10device_ptrI10borderlandEEEEE9Policy600ESC_PNS0_8NullTypeESC_SG_j10bordersortSA_SF_EEvbT2_T3_T4_PT6_PT7_T5_PSK_SK_NS1_7vsmem_tEE19static_temp_storage[15376];
	ld.param.s8 	%rs1, [_ZN3cub18CUB_300001_SM_10006detail10merge_sort26DeviceMergeSortMergeKernelINS2_10policy_hubIN6thrust24THRUST_300001_SM_1000_NS6detail15normal_iteratorINS6_10device_ptrI10borderlandEEEEE9Policy600ESC_PNS0_8NullTypeESC_SG_j10bordersortSA_SF_EEvbT2_T3_T4_PT6_PT7_T5_PSK_SK_NS1_7vsmem_tE_param_0];
	ld.param.u64 	%rd14, [_ZN3cub18CUB_300001_SM_10006detail10merge_sort26DeviceMergeSortMergeKernelINS2_10policy_hubIN6thrust24THRUST_300001_SM_1000_NS6detail15normal_iteratorINS6_10device_ptrI10borderlandEEEEE9Policy600ESC_PNS0_8NullTypeESC_SG_j10bordersortSA_SF_EEvbT2_T3_T4_PT6_PT7_T5_PSK_SK_NS1_7vsmem_tE_param_1];
	ld.param.u32 	%r452, [_ZN3cub18CUB_300001_SM_10006detail10merge_sort26DeviceMergeSortMergeKernelINS2_10policy_hubIN6thrust24THRUST_300001_SM_1000_NS6detail15normal_iteratorINS6_10device_ptrI10borderlandEEEEE9Policy600ESC_PNS0_8NullTypeESC_SG_j10bordersortSA_SF_EEvbT2_T3_T4_PT6_PT7_T5_PSK_SK_NS1_7vsmem_tE_param_3];
	ld.param.u64 	%rd15, [_ZN3cub18CUB_300001_SM_10006detail10merge_sort26DeviceMergeSortMergeKernelINS2_10policy_hubIN6thrust24THRUST_300001_SM_1000_NS6detail15normal_iteratorINS6_10device_ptrI10borderlandEEEEE9Policy600ESC_PNS0_8NullTypeESC_SG_j10bordersortSA_SF_EEvbT2_T3_T4_PT6_PT7_T5_PSK_SK_NS1_7vsmem_tE_param_4];
	ld.param.u64 	%rd16, [_ZN3cub18CUB_300001_SM_10006detail10merge_sort26DeviceMergeSortMergeKernelINS2_10policy_hubIN6thrust24THRUST_300001_SM_1000_NS6detail15normal_iteratorINS6_10device_ptrI10borderlandEEEEE9Policy600ESC_PNS0_8NullTypeESC_SG_j10bordersortSA_SF_EEvbT2_T3_T4_PT6_PT7_T5_PSK_SK_NS1_7vsmem_tE_param_7];
	ld.param.u32 	%r453, [_ZN3cub18CUB_300001_SM_10006detail10merge_sort26DeviceMergeSortMergeKernelINS2_10policy_hubIN6thrust24THRUST_300001_SM_1000_NS6detail15normal_iteratorINS6_10device_ptrI10borderlandEEEEE9Policy600ESC_PNS0_8NullTypeESC_SG_j10bordersortSA_SF_EEvbT2_T3_T4_PT6_PT7_T5_PSK_SK_NS1_7vsmem_tE_param_8];
	cvta.to.global.u64 	%rd1, %rd15;
	cvta.to.global.u64 	%rd2, %rd16;
	cvta.to.global.u64 	%rd3, %rd14;
	mov.u32 	%r1, %ctaid.x;
	mov.u32 	%r454, %nctaid.x;
	mul.lo.s32 	%r2, %r1, 1280;
	mov.u32 	%r3, %tid.x;
	add.s32 	%r455, %r454, -1;
	setp.ge.u32 	%p49, %r1, %r455;
	@%p49 bra 	$L__BB4_90;
	mul.wide.u32 	%rd47, %r1, 4;
	add.s64 	%rd48, %rd2, %rd47;
	ld.global.u32 	%r560, [%rd48];
	ld.global.u32 	%r561, [%rd48+4];
	shr.u32 	%r562, %r453, 1;
	neg.s32 	%r563, %r453;
	and.b32  	%r564, %r1, %r563;
	mul.lo.s32 	%r4, %r564, 1280;
	mul.lo.s32 	%r5, %r562, 1280;
	sub.s32 	%r565, %r1, %r564;
	mul.lo.s32 	%r566, %r565, 1280;
	sub.s32 	%r6, %r560, %r4;
	sub.s32 	%r567, %r561, %r4;
	sub.s32 	%r568, %r452, %r4;
	max.u32 	%r569, %r568, %r5;
	sub.s32 	%r570, %r569, %r5;
	sub.s32 	%r571, %r566, %r6;
	min.u32 	%r7, %r571, %r570;
	max.u32 	%r572, %r566, -1281;
	not.b32 	%r573, %r572;
	add.s32 	%r574, %r566, %r573;
	sub.s32 	%r575, %r574, %r567;
	or.b32  	%r576, %r1, %r563;
	setp.eq.s32 	%p124, %r576, -1;
	min.u32 	%r577, %r5, %r568;
	selp.b32 	%r578, %r577, %r567, %p124;
	selp.b32 	%r579, %r5, %r575, %p124;
	min.u32 	%r8, %r579, %r570;
	sub.s32 	%r9, %r578, %r6;
	// begin inline asm
	griddepcontrol.wait;
	// end inline asm
	setp.eq.s16 	%p125, %rs1, 0;
	@%p125 bra 	$L__BB4_17;
	cvt.u64.u32 	%rd49, %r4;
	cvt.u64.u32 	%rd50, %r6;
	add.s64 	%rd51, %rd50, %rd49;
	cvt.u64.u32 	%rd52, %r5;
	add.s64 	%rd53, %rd49, %rd52;
	cvt.u64.u32 	%rd54, %r7;
	add.s64 	%rd55, %rd53, %rd54;
	setp.ge.s32 	%p126, %r3, %r9;
	cvt.u64.u32 	%rd56, %r3;
	add.s64 	%rd57, %rd51, %rd56;
	mad.lo.s64 	%rd4, %rd57, 12, %rd3;
	sub.s32 	%r580, %r3, %r9;
	cvt.s64.s32 	%rd58, %r580;
	add.s64 	%rd59, %rd55, %rd58;
	mad.lo.s64 	%rd5, %rd59, 12, %rd3;
	@%p126 bra 	$L__BB4_4;
	ld.global.u32 	%r723, [%rd4];
	ld.global.u32 	%r722, [%rd4+4];
	ld.global.u32 	%r721, [%rd4+8];
	bra.uni 	$L__BB4_5;
$L__BB4_4:
	ld.global.u32 	%r723, [%rd5];
	ld.global.u32 	%r722, [%rd5+4];
	ld.global.u32 	%r721, [%rd5+8];
$L__BB4_5:
	add.s32 	%r581, %r3, 256;
	setp.lt.s32 	%p127, %r581, %r9;
	@%p127 bra 	$L__BB4_7;
	ld.global.u32 	%r720, [%rd5+3072];
	ld.global.u32 	%r719, [%rd5+3076];
	ld.global.u32 	%r718, [%rd5+3080];
	bra.uni 	$L__BB4_8;
$L__BB4_7:
	ld.global.u32 	%r720, [%rd4+3072];
	ld.global.u32 	%r719, [%rd4+3076];
	ld.global.u32 	%r718, [%rd4+3080];
$L__BB4_8:
	add.s32 	%r582, %r3, 512;
	setp.lt.s32 	%p128, %r582, %r9;
	@%p128 bra 	$L__BB4_10;
	ld.global.u32 	%r717, [%rd5+6144];
	ld.global.u32 	%r716, [%rd5+6148];
	ld.global.u32 	%r715, [%rd5+6152];
	bra.uni 	$L__BB4_11;
$L__BB4_10:
	ld.global.u32 	%r717, [%rd4+6144];
	ld.global.u32 	%r716, [%rd4+6148];
	ld.global.u32 	%r715, [%rd4+6152];
$L__BB4_11:
	add.s32 	%r583, %r3, 768;
	setp.lt.s32 	%p129, %r583, %r9;
	@%p129 bra 	$L__BB4_13;
	ld.global.u32 	%r714, [%rd5+9216];
	ld.global.u32 	%r713, [%rd5+9220];
	ld.global.u32 	%r712, [%rd5+9224];
	bra.uni 	$L__BB4_14;
$L__BB4_13:
	ld.global.u32 	%r714, [%rd4+9216];
	ld.global.u32 	%r713, [%rd4+9220];
	ld.global.u32 	%r712, [%rd4+9224];
$L__BB4_14:
	or.b32  	%r584, %r3, 1024;
	setp.lt.s32 	%p130, %r584, %r9;
	@%p130 bra 	$L__BB4_16;
	ld.global.u32 	%r711, [%rd5+12288];
	ld.global.u32 	%r710, [%rd5+12292];
	ld.global.u32 	%r709, [%rd5+12296];
	bra.uni 	$L__BB4_32;
$L__BB4_16:
	ld.global.u32 	%r711, [%rd4+12288];
	ld.global.u32 	%r710, [%rd4+12292];
	ld.global.u32 	%r709, [%rd4+12296];
	bra.uni 	$L__BB4_32;
$L__BB4_17:
	cvt.u64.u32 	%rd60, %r4;
	cvt.u64.u32 	%rd61, %r6;
	add.s64 	%rd62, %rd61, %rd60;
	cvt.u64.u32 	%rd63, %r5;
	add.s64 	%rd64, %rd60, %rd63;
	cvt.u64.u32 	%rd65, %r7;
	add.s64 	%rd66, %rd64, %rd65;
	setp.ge.s32 	%p131, %r3, %r9;
	cvt.u64.u32 	%rd67, %r3;
	add.s64 	%rd68, %rd62, %rd67;
	mad.lo.s64 	%rd6, %rd68, 12, %rd1;
	sub.s32 	%r585, %r3, %r9;
	cvt.s64.s32 	%rd69, %r585;
	add.s64 	%rd70, %rd66, %rd69;
	mad.lo.s64 	%rd7, %rd70, 12, %rd1;
	@%p131 bra 	$L__BB4_19;
	ld.global.u32 	%r723, [%rd6];
	ld.global.u32 	%r722, [%rd6+4];
	ld.global.u32 	%r721, [%rd6+8];
	bra.uni 	$L__BB4_20;
$L__BB4_19:
	ld.global.u32 	%r723, [%rd7];
	ld.global.u32 	%r722, [%rd7+4];
	ld.global.u32 	%r721, [%rd7+8];
$L__BB4_20:
	add.s32 	%r586, %r3, 256;
	setp.lt.s32 	%p132, %r586, %r9;
	@%p132 bra 	$L__BB4_22;
	ld.global.u32 	%r720, [%rd7+3072];
	ld.global.u32 	%r719, [%rd7+3076];
	ld.global.u32 	%r718, [%rd7+3080];
	bra.uni 	$L__BB4_23;
$L__BB4_22:
	ld.global.u32 	%r720, [%rd6+3072];
	ld.global.u32 	%r719, [%rd6+3076];
	ld.global.u32 	%r718, [%rd6+3080];
$L__BB4_23:
	add.s32 	%r587, %r3, 512;
	setp.lt.s32 	%p133, %r587, %r9;
	@%p133 bra 	$L__BB4_25;
	ld.global.u32 	%r717, [%rd7+6144];
	ld.global.u32 	%r716, [%rd7+6148];
	ld.global.u32 	%r715, [%rd7+6152];
	bra.uni 	$L__BB4_26;
$L__BB4_25:
	ld.global.u32 	%r717, [%rd6+6144];
	ld.global.u32 	%r716, [%rd6+6148];
	ld.global.u32 	%r715, [%rd6+6152];
$L__BB4_26:
	add.s32 	%r588, %r3, 768;
	setp.lt.s32 	%p134, %r588, %r9;
	@%p134 bra 	$L__BB4_28;
	ld.global.u32 	%r714, [%rd7+9216];
	ld.global.u32 	%r713, [%rd7+9220];
	ld.global.u32 	%r712, [%rd7+9224];
	bra.uni 	$L__BB4_29;
$L__BB4_28:
	ld.global.u32 	%r714, [%rd6+9216];
	ld.global.u32 	%r713, [%rd6+9220];
	ld.global.u32 	%r712, [%rd6+9224];
$L__BB4_29:
	or.b32  	%r589, %r3, 1024;
	setp.lt.s32 	%p135, %r589, %r9;
	@%p135 bra 	$L__BB4_31;
	ld.global.u32 	%r711, [%rd7+12288];
	ld.global.u32 	%r710, [%rd7+12292];
	ld.global.u32 	%r709, [%rd7+12296];
	bra.uni 	$L__BB4_32;
$L__BB4_31:
	ld.global.u32 	%r711, [%rd6+12288];
	ld.global.u32 	%r710, [%rd6+12292];
	ld.global.u32 	%r709, [%rd6+12296];
$L__BB4_32:
	sub.s32 	%r590, %r8, %r7;
	mov.u32 	%r591, _ZZN3cub18CUB_300001_SM_10006detail10merge_sort26DeviceMergeSortMergeKernelINS2_10policy_hubIN6thrust24THRUST_300001_SM_1000_NS6detail15normal_iteratorINS6_10device_ptrI10borderlandEEEEE9Policy600ESC_PNS0_8NullTypeESC_SG_j10bordersortSA_SF_EEvbT2_T3_T4_PT6_PT7_T5_PSK_SK_NS1_7vsmem_tEE19static_temp_storage;
	mad.lo.s32 	%r592, %r3, 12, %r591;
	st.shared.u32 	[%r592], %r723;
	st.shared.u32 	[%r592+4], %r722;
	st.shared.u32 	[%r592+8], %r721;
	st.shared.u32 	[%r592+3072], %r720;
	st.shared.u32 	[%r592+3076], %r719;
	st.shared.u32 	[%r592+3080], %r718;
	st.shared.u32 	[%r592+6144], %r717;
	st.shared.u32 	[%r592+6148], %r716;
	st.shared.u32 	[%r592+6152], %r715;
	st.shared.u32 	[%r592+9216], %r714;
	st.shared.u32 	[%r592+9220], %r713;
	st.shared.u32 	[%r592+9224], %r712;
	st.shared.u32 	[%r592+12288], %r711;
	st.shared.u32 	[%r592+12292], %r710;
	st.shared.u32 	[%r592+12296], %r709;
	bar.sync 	0;
	// begin inline asm
	griddepcontrol.launch_dependents;
	// end inline asm
	add.s32 	%r109, %r590, %r9;
	mul.lo.s32 	%r593, %r3, 5;
	min.s32 	%r110, %r593, %r109;
	setp.lt.s32 	%p136, %r110, %r590;
	sub.s32 	%r594, %r110, %r590;
	selp.b32 	%r726, 0, %r594, %p136;
	min.s32 	%r724, %r9, %r110;
	setp.ge.s32 	%p137, %r726, %r724;
	@%p137 bra 	$L__BB4_40;
	add.s32 	%r113, %r110, %r9;
$L__BB4_34:
	sub.s32 	%r595, %r724, %r726;
	shr.u32 	%r596, %r595, 31;
	add.s32 	%r597, %r595, %r596;
	shr.s32 	%r598, %r597, 1;
	add.s32 	%r116, %r598, %r726;
	mad.lo.s32 	%r600, %r116, 12, %r591;
	ld.shared.u32 	%r117, [%r600];
	ld.shared.u32 	%r118, [%r600+4];
	add.s32 	%r119, %r600, 8;
	not.b32 	%r601, %r116;
	add.s32 	%r602, %r113, %r601;
	mad.lo.s32 	%r603, %r602, 12, %r591;
	ld.shared.u32 	%r120, [%r603];
	ld.shared.u32 	%r121, [%r603+4];
	add.s32 	%r122, %r603, 8;
	setp.ne.s32 	%p138, %r120, %r117;
	@%p138 bra 	$L__BB4_38;
	setp.ne.s32 	%p139, %r121, %r118;
	@%p139 bra 	$L__BB4_37;
	ld.shared.u32 	%r604, [%r119];
	ld.shared.u32 	%r605, [%r122];
	setp.lt.s32 	%p176, %r605, %r604;
	bra.uni 	$L__BB4_39;
$L__BB4_37:
	setp.lt.s32 	%p176, %r121, %r118;
	bra.uni 	$L__BB4_39;
$L__BB4_38:
	setp.lt.s32 	%p176, %r120, %r117;
$L__BB4_39:
	add.s32 	%r606, %r116, 1;
	selp.b32 	%r726, %r726, %r606, %p176;
	selp.b32 	%r724, %r116, %r724, %p176;
	setp.lt.s32 	%p140, %r726, %r724;
	@%p140 bra 	$L__BB4_34;
$L__BB4_40:
	sub.s32 	%r607, %r110, %r726;
	add.s32 	%r126, %r607, %r9;
	mad.lo.s32 	%r127, %r126, 12, %r591;
	ld.shared.u32 	%r729, [%r127+8];
	ld.shared.u32 	%r728, [%r127+4];
	ld.shared.u32 	%r727, [%r127];
	mad.lo.s32 	%r131, %r726, 12, %r591;
	ld.shared.u32 	%r738, [%r131+8];
	ld.shared.u32 	%r737, [%r131+4];
	ld.shared.u32 	%r736, [%r131];
	setp.ge.s32 	%p142, %r126, %r109;
	mov.pred 	%p177, 0;
	@%p142 bra 	$L__BB4_47;
	setp.ge.s32 	%p144, %r726, %r9;
	mov.pred 	%p177, -1;
	@%p144 bra 	$L__BB4_47;
	setp.ne.s32 	%p145, %r727, %r736;
	@%p145 bra 	$L__BB4_46;
	setp.ne.s32 	%p146, %r728, %r737;
	@%p146 bra 	$L__BB4_45;
	setp.lt.s32 	%p177, %r729, %r738;
	bra.uni 	$L__BB4_47;
$L__BB4_45:
	setp.lt.s32 	%p177, %r728, %r737;
	bra.uni 	$L__BB4_47;
$L__BB4_46:
	setp.lt.s32 	%p177, %r727, %r736;
$L__BB4_47:
	selp.b32 	%r135, %r729, %r738, %p177;
	selp.b32 	%r136, %r728, %r737, %p177;
	selp.b32 	%r137, %r727, %r736, %p177;
	selp.u32 	%r609, 1, 0, %p177;
	add.s32 	%r138, %r126, %r609;
	not.pred 	%p147, %p177;
	selp.u32 	%r610, 1, 0, %p147;
	add.s32 	%r139, %r726, %r610;
	@%p147 bra 	$L__BB4_49;
	ld.shared.u32 	%r727, [%r127+12];
	ld.shared.u32 	%r728, [%r127+16];
	ld.shared.u32 	%r729, [%r127+20];
	bra.uni 	$L__BB4_50;
$L__BB4_49:
	ld.shared.u32 	%r736, [%r131+12];
	ld.shared.u32 	%r737, [%r131+16];
	ld.shared.u32 	%r738, [%r131+20];
$L__BB4_50:
	setp.ge.s32 	%p149, %r138, %r109;
	mov.pred 	%p178, 0;
	@%p149 bra 	$L__BB4_57;
	setp.ge.s32 	%p151, %r139, %r9;
	mov.pred 	%p178, -1;
	@%p151 bra 	$L__BB4_57;
	setp.eq.s32 	%p152, %r727, %r736;
	@%p152 bra 	$L__BB4_54;
	setp.lt.s32 	%p178, %r727, %r736;
	bra.uni 	$L__BB4_57;
$L__BB4_54:
	setp.eq.s32 	%p153, %r728, %r737;
	@%p153 bra 	$L__BB4_56;
	setp.lt.s32 	%p178, %r728, %r737;
	bra.uni 	$L__BB4_57;
$L__BB4_56:
	setp.lt.s32 	%p178, %r729, %r738;
$L__BB4_57:
	selp.b32 	%r152, %r729, %r738, %p178;
	selp.b32 	%r153, %r728, %r737, %p178;
	selp.b32 	%r154, %r727, %r736, %p178;
	selp.u32 	%r611, 1, 0, %p178;
	add.s32 	%r155, %r138, %r611;
	not.pred 	%p154, %p178;
	selp.u32 	%r612, 1, 0, %p154;
	add.s32 	%r156, %r139, %r612;
	@%p178 bra 	$L__BB4_59;
	mad.lo.s32 	%r614, %r156, 12, %r591;
	ld.shared.u32 	%r736, [%r614];
	ld.shared.u32 	%r737, [%r614+4];
	ld.shared.u32 	%r738, [%r614+8];
	bra.uni 	$L__BB4_60;
$L__BB4_59:
	mad.lo.s32 	%r616, %r155, 12, %r591;
	ld.shared.u32 	%r727, [%r616];
	ld.shared.u32 	%r728, [%r616+4];
	ld.shared.u32 	%r729, [%r616+8];
$L__BB4_60:
	setp.ge.s32 	%p156, %r155, %r109;
	mov.pred 	%p179, 0;
	@%p156 bra 	$L__BB4_67;
	setp.ge.s32 	%p158, %r156, %r9;
	mov.pred 	%p179, -1;
	@%p158 bra 	$L__BB4_67;
	setp.eq.s32 	%p159, %r727, %r736;
	@%p159 bra 	$L__BB4_64;
	setp.lt.s32 	%p179, %r727, %r736;
	bra.uni 	$L__BB4_67;
$L__BB4_64:
	setp.eq.s32 	%p160, %r728, %r737;
	@%p160 bra 	$L__BB4_66;
	setp.lt.s32 	%p179, %r728, %r737;
	bra.uni 	$L__BB4_67;
$L__BB4_66:
	setp.lt.s32 	%p179, %r729, %r738;
$L__BB4_67:
	selp.b32 	%r169, %r729, %r738, %p179;
	selp.b32 	%r170, %r728, %r737, %p179;
	selp.b32 	%r171, %r727, %r736, %p179;
	selp.u32 	%r617, 1, 0, %p179;
	add.s32 	%r172, %r155, %r617;
	not.pred 	%p161, %p179;
	selp.u32 	%r618, 1, 0, %p161;
	add.s32 	%r173, %r156, %r618;
	@%p179 bra 	$L__BB4_69;
	mad.lo.s32 	%r620, %r173, 12, %r591;
	ld.shared.u32 	%r736, [%r620];
	ld.shared.u32 	%r737, [%r620+4];
	ld.shared.u32 	%r738, [%r620+8];
	bra.uni 	$L__BB4_70;
$L__BB4_69:
	mad.lo.s32 	%r622, %r172, 12, %r591;
	ld.shared.u32 	%r727, [%r622];
	ld.shared.u32 	%r728, [%r622+4];
	ld.shared.u32 	%r729, [%r622+8];
$L__BB4_70:
	setp.ge.s32 	%p163, %r172, %r109;
	mov.pred 	%p180, 0;
	@%p163 bra 	$L__BB4_77;
	setp.ge.s32 	%p165, %r173, %r9;
	mov.pred 	%p180, -1;
	@%p165 bra 	$L__BB4_77;
	setp.eq.s32 	%p166, %r727, %r736;
	@%p166 bra 	$L__BB4_74;
	setp.lt.s32 	%p180, %r727, %r736;
	bra.uni 	$L__BB4_77;
$L__BB4_74:
	setp.eq.s32 	%p167, %r728, %r737;
	@%p167 bra 	$L__BB4_76;
	setp.lt.s32 	%p180, %r728, %r737;
	bra.uni 	$L__BB4_77;
$L__BB4_76:
	setp.lt.s32 	%p180, %r729, %r738;
$L__BB4_77:
	selp.b32 	%r186, %r729, %r738, %p180;
	selp.b32 	%r187, %r728, %r737, %p180;
	selp.b32 	%r188, %r727, %r736, %p180;
	selp.u32 	%r623, 1, 0, %p180;
	add.s32 	%r189, %r172, %r623;
	not.pred 	%p168, %p180;
	selp.u32 	%r624, 1, 0, %p168;
	add.s32 	%r190, %r173, %r624;
	@%p180 bra 	$L__BB4_79;
	mad.lo.s32 	%r626, %r190, 12, %r591;
	ld.shared.u32 	%r736, [%r626];
	ld.shared.u32 	%r737, [%r626+4];
	ld.shared.u32 	%r738, [%r626+8];
	bra.uni 	$L__BB4_80;
$L__BB4_79:
	mad.lo.s32 	%r628, %r189, 12, %r591;
	ld.shared.u32 	%r727, [%r628];
	ld.shared.u32 	%r728, [%r628+4];
	ld.shared.u32 	%r729, [%r628+8];
$L__BB4_80:
	setp.ge.s32 	%p170, %r189, %r109;
	mov.pred 	%p181, 0;
	@%p170 bra 	$L__BB4_87;
	setp.ge.s32 	%p172, %r190, %r9;
	mov.pred 	%p181, -1;
	@%p172 bra 	$L__BB4_87;
	setp.eq.s32 	%p173, %r727, %r736;
	@%p173 bra 	$L__BB4_84;
	setp.lt.s32 	%p181, %r727, %r736;
	bra.uni 	$L__BB4_87;
$L__BB4_84:
	setp.eq.s32 	%p174, %r728, %r737;
	@%p174 bra 	$L__BB4_86;
	setp.lt.s32 	%p181, %r728, %r737;
	bra.uni 	$L__BB4_87;
$L__BB4_86:
	setp.lt.s32 	%p181, %r729, %r738;
$L__BB4_87:
	setp.eq.s16 	%p175, %rs1, 0;
	selp.b32 	%r203, %r729, %r738, %p181;
	selp.b32 	%r204, %r728, %r737, %p181;
	selp.b32 	%r205, %r727, %r736, %p181;
	bar.sync 	0;
	@%p175 bra 	$L__BB4_89;
	cvt.u64.u32 	%rd71, %r2;
	// begin inline asm
	mov.u32 %r629, %laneid;
	// end inline asm
	shr.u32 	%r630, %r3, 5;
	mul.lo.s32 	%r631, %r630, 160;
	mad.lo.s32 	%r632, %r629, 5, %r631;
	mad.lo.s32 	%r634, %r632, 12, %r591;
	st.shared.u32 	[%r634], %r137;
	st.shared.u32 	[%r634+4], %r136;
	st.shared.u32 	[%r634+8], %r135;
	st.shared.u32 	[%r634+12], %r154;
	st.shared.u32 	[%r634+16], %r153;
	st.shared.u32 	[%r634+20], %r152;
	st.shared.u32 	[%r634+24], %r171;
	st.shared.u32 	[%r634+28], %r170;
	st.shared.u32 	[%r634+32], %r169;
	st.shared.u32 	[%r634+36], %r188;
	st.shared.u32 	[%r634+40], %r187;
	st.shared.u32 	[%r634+44], %r186;
	st.shared.u32 	[%r634+48], %r205;
	st.shared.u32 	[%r634+52], %r204;
	st.shared.u32 	[%r634+56], %r203;
	bar.warp.sync 	-1;
	shl.b32 	%r635, %r629, 2;
	sub.s32 	%r636, %r632, %r635;
	mad.lo.s32 	%r637, %r636, 12, %r591;
	ld.shared.u32 	%r638, [%r637];
	ld.shared.u32 	%r639, [%r637+4];
	ld.shared.u32 	%r640, [%r637+8];
	ld.shared.u32 	%r641, [%r637+384];
	ld.shared.u32 	%r642, [%r637+388];
	ld.shared.u32 	%r643, [%r637+392];
	ld.shared.u32 	%r644, [%r637+768];
	ld.shared.u32 	%r645, [%r637+772];
	ld.shared.u32 	%r646, [%r637+776];
	ld.shared.u32 	%r647, [%r637+1152];
	ld.shared.u32 	%r648, [%r637+1156];
	ld.shared.u32 	%r649, [%r637+1160];
	ld.shared.u32 	%r650, [%r637+1536];
	ld.shared.u32 	%r651, [%r637+1540];
	ld.shared.u32 	%r652, [%r637+1544];
	and.b32  	%r653, %r3, 31;
	and.b32  	%r654, %r3, 992;
	mul.lo.s32 	%r655, %r654, 5;
	or.b32  	%r656, %r655, %r653;
	cvt.u64.u32 	%rd72, %r656;
	add.s64 	%rd73, %rd72, %rd71;
	mad.lo.s64 	%rd74, %rd73, 12, %rd1;
	st.global.u32 	[%rd74], %r638;
	st.global.u32 	[%rd74+4], %r639;
	st.global.u32 	[%rd74+8], %r640;
	st.global.u32 	[%rd74+384], %r641;
	st.global.u32 	[%rd74+388], %r642;
	st.global.u32 	[%rd74+392], %r643;
	st.global.u32 	[%rd74+768], %r644;
	st.global.u32 	[%rd74+772], %r645;
	st.global.u32 	[%rd74+776], %r646;
	st.global.u32 	[%rd74+1152], %r647;
	st.global.u32 	[%rd74+1156], %r648;
	st.global.u32 	[%rd74+1160], %r649;
	st.global.u32 	[%rd74+1536], %r650;
	st.global.u32 	[%rd74+1540], %r651;
	st.global.u32 	[%rd74+1544], %r652;
	bra.uni 	$L__BB4_211;
$L__BB4_89:
	// begin inline asm
	mov.u32 %r657, %laneid;
	// end inline asm
	shr.u32 	%r658, %r3, 5;
	mul.lo.s32 	%r659, %r658, 160;
	mad.lo.s32 	%r660, %r657, 5, %r659;
	mad.lo.s32 	%r662, %r660, 12, %r591;
	st.shared.u32 	[%r662], %r137;
	st.shared.u32 	[%r662+4], %r136;
	st.shared.u32 	[%r662+8], %r135;
	st.shared.u32 	[%r662+12], %r154;
	st.shared.u32 	[%r662+16], %r153;
	st.shared.u32 	[%r662+20], %r152;
	st.shared.u32 	[%r662+24], %r171;
	st.shared.u32 	[%r662+28], %r170;
	st.shared.u32 	[%r662+32], %r169;
	st.shared.u32 	[%r662+36], %r188;
	st.shared.u32 	[%r662+40], %r187;
	st.shared.u32 	[%r662+44], %r186;
	st.shared.u32 	[%r662+48], %r205;
	st.shared.u32 	[%r662+52], %r204;
	st.shared.u32 	[%r662+56], %r203;
	bar.warp.sync 	-1;
	shl.b32 	%r663, %r657, 2;
	sub.s32 	%r664, %r660, %r663;
	mad.lo.s32 	%r665, %r664, 12, %r591;
	ld.shared.u32 	%r666, [%r665];
	ld.shared.u32 	%r667, [%r665+4];
	ld.shared.u32 	%r668, [%r665+8];
	ld.shared.u32 	%r669, [%r665+384];
	ld.shared.u32 	%r670, [%r665+388];
	ld.shared.u32 	%r671, [%r665+392];
	ld.shared.u32 	%r672, [%r665+768];
	ld.shared.u32 	%r673, [%r665+772];
	ld.shared.u32 	%r674, [%r665+776];
	ld.shared.u32 	%r675, [%r665+1152];
	ld.shared.u32 	%r676, [%r665+1156];
	ld.shared.u32 	%r677, [%r665+1160];
	ld.shared.u32 	%r678, [%r665+1536];
	ld.shared.u32 	%r679, [%r665+1540];
	ld.shared.u32 	%r680, [%r665+1544];
	and.b32  	%r681, %r3, 31;
	and.b32  	%r682, %r3, 992;
	mul.lo.s32 	%r683, %r682, 5;
	cvt.u64.u32 	%rd75, %r683;
	add.s32 	%r684, %r681, %r2;
	cvt.u64.u32 	%rd76, %r684;
	add.s64 	%rd77, %rd76, %rd75;
	mad.lo.s64 	%rd78, %rd77, 12, %rd3;
	st.global.u32 	[%rd78], %r666;
	st.global.u32 	[%rd78+4], %r667;
	st.global.u32 	[%rd78+8], %r668;
	st.global.u32 	[%rd78+384], %r669;
	st.global.u32 	[%rd78+388], %r670;
	st.global.u32 	[%rd78+392], %r671;
	st.global.u32 	[%rd78+768], %r672;
	st.global.u32 	[%rd78+772], %r673;
	st.global.u32 	[%rd78+776], %r674;
	st.global.u32 	[%rd78+1152], %r675;
	st.global.u32 	[%rd78+1156], %r676;
	st.global.u32 	[%rd78+1160], %r677;
	st.global.u32 	[%rd78+1536], %r678;
	st.global.u32 	[%rd78+1540], %r679;
	st.global.u32 	[%rd78+1544], %r680;
	bra.uni 	$L__BB4_211;
$L__BB4_90:
	mul.wide.u32 	%rd17, %r1, 4;
	add.s64 	%rd18, %rd2, %rd17;
	ld.global.u32 	%r456, [%rd18];
	ld.global.u32 	%r457, [%rd18+4];
	shr.u32 	%r458, %r453, 1;
	neg.s32 	%r459, %r453;
	and.b32  	%r460, %r1, %r459;
	mul.lo.s32 	%r206, %r460, 1280;
	mul.lo.s32 	%r207, %r458, 1280;
	sub.s32 	%r461, %r1, %r460;
	mul.lo.s32 	%r462, %r461, 1280;
	sub.s32 	%r208, %r456, %r206;
	sub.s32 	%r463, %r457, %r206;
	sub.s32 	%r464, %r452, %r206;
	max.u32 	%r465, %r464, %r207;
	sub.s32 	%r466, %r465, %r207;
	sub.s32 	%r467, %r462, %r208;
	min.u32 	%r209, %r467, %r466;
	max.u32 	%r468, %r462, -1281;
	not.b32 	%r469, %r468;
	add.s32 	%r470, %r462, %r469;
	sub.s32 	%r471, %r470, %r463;
	or.b32  	%r472, %r1, %r459;
	setp.eq.s32 	%p50, %r472, -1;
	min.u32 	%r473, %r207, %r464;
	selp.b32 	%r474, %r473, %r463, %p50;
	selp.b32 	%r475, %r207, %r471, %p50;
	min.u32 	%r476, %r475, %r466;
	sub.s32 	%r210, %r474, %r208;
	sub.s32 	%r211, %r476, %r209;
	// begin inline asm
	griddepcontrol.wait;
	// end inline asm
	setp.eq.s16 	%p51, %rs1, 0;
	@%p51 bra 	$L__BB4_111;
	cvt.u64.u32 	%rd19, %r206;
	cvt.u64.u32 	%rd20, %r208;
	add.s64 	%rd21, %rd20, %rd19;
	cvt.u64.u32 	%rd22, %r207;
	add.s64 	%rd23, %rd19, %rd22;
	cvt.u64.u32 	%rd24, %r209;
	add.s64 	%rd25, %rd23, %rd24;
	add.s32 	%r212, %r211, %r210;
	setp.ge.s32 	%p52, %r3, %r212;
	cvt.u64.u32 	%rd26, %r3;
	add.s64 	%rd27, %rd21, %rd26;
	mad.lo.s64 	%rd8, %rd27, 12, %rd3;
	sub.s32 	%r478, %r3, %r210;
	cvt.s64.s32 	%rd28, %r478;
	add.s64 	%rd29, %rd25, %rd28;
	mad.lo.s64 	%rd9, %rd29, 12, %rd3;
	@%p52 bra 	$L__BB4_95;
	setp.ge.s32 	%p53, %r3, %r210;
	@%p53 bra 	$L__BB4_94;
	ld.global.u32 	%r789, [%rd8];
	ld.global.u32 	%r788, [%rd8+4];
	ld.global.u32 	%r787, [%rd8+8];
	bra.uni 	$L__BB4_95;
$L__BB4_94:
	ld.global.u32 	%r789, [%rd9];
	ld.global.u32 	%r788, [%rd9+4];
	ld.global.u32 	%r787, [%rd9+8];
$L__BB4_95:
	add.s32 	%r222, %r3, 256;
	setp.ge.s32 	%p54, %r222, %r212;
	@%p54 bra 	$L__BB4_99;
	setp.lt.s32 	%p55, %r222, %r210;
	@%p55 bra 	$L__BB4_98;
	ld.global.u32 	%r786, [%rd9+3072];
	ld.global.u32 	%r785, [%rd9+3076];
	ld.global.u32 	%r784, [%rd9+3080];
	bra.uni 	$L__BB4_99;
$L__BB4_98:
	ld.global.u32 	%r786, [%rd8+3072];
	ld.global.u32 	%r785, [%rd8+3076];
	ld.global.u32 	%r784, [%rd8+3080];
$L__BB4_99:
	add.s32 	%r232, %r3, 512;
	setp.ge.s32 	%p56, %r232, %r212;
	@%p56 bra 	$L__BB4_103;
	setp.lt.s32 	%p57, %r232, %r210;
	@%p57 bra 	$L__BB4_102;
	ld.global.u32 	%r783, [%rd9+6144];
	ld.global.u32 	%r782, [%rd9+6148];
	ld.global.u32 	%r781, [%rd9+6152];
	bra.uni 	$L__BB4_103;
$L__BB4_102:
	ld.global.u32 	%r783, [%rd8+6144];
	ld.global.u32 	%r782, [%rd8+6148];
	ld.global.u32 	%r781, [%rd8+6152];
$L__BB4_103:
	add.s32 	%r242, %r3, 768;
	setp.ge.s32 	%p58, %r242, %r212;
	@%p58 bra 	$L__BB4_107;
	setp.lt.s32 	%p59, %r242, %r210;
	@%p59 bra 	$L__BB4_106;
	ld.global.u32 	%r780, [%rd9+9216];
	ld.global.u32 	%r779, [%rd9+9220];
	ld.global.u32 	%r778, [%rd9+9224];
	bra.uni 	$L__BB4_107;
$L__BB4_106:
	ld.global.u32 	%r780, [%rd8+9216];
	ld.global.u32 	%r779, [%rd8+9220];
	ld.global.u32 	%r778, [%rd8+9224];
$L__BB4_107:
	or.b32  	%r252, %r3, 1024;
	setp.ge.s32 	%p60, %r252, %r212;
	@%p60 bra 	$L__BB4_131;
	setp.lt.s32 	%p61, %r252, %r210;
	@%p61 bra 	$L__BB4_110;
	ld.global.u32 	%r777, [%rd9+12288];
	ld.global.u32 	%r776, [%rd9+12292];
	ld.global.u32 	%r775, [%rd9+12296];
	bra.uni 	$L__BB4_131;
$L__BB4_110:
	ld.global.u32 	%r777, [%rd8+12288];
	ld.global.u32 	%r776, [%rd8+12292];
	ld.global.u32 	%r775, [%rd8+12296];
	bra.uni 	$L__BB4_131;
$L__BB4_111:
	cvt.u64.u32 	%rd30, %r206;
	cvt.u64.u32 	%rd31, %r208;
	add.s64 	%rd32, %rd31, %rd30;
	cvt.u64.u32 	%rd33, %r207;
	add.s64 	%rd34, %rd30, %rd33;
	cvt.u64.u32 	%rd35, %r209;
	add.s64 	%rd36, %rd34, %rd35;
	add.s32 	%r259, %r211, %r210;
	setp.ge.s32 	%p62, %r3, %r259;
	cvt.u64.u32 	%rd37, %r3;
	add.s64 	%rd38, %rd32, %rd37;
	mad.lo.s64 	%rd10, %rd38, 12, %rd1;
	sub.s32 	%r484, %r3, %r210;
	cvt.s64.s32 	%rd39, %r484;
	add.s64 	%rd40, %rd36, %rd39;
	mad.lo.s64 	%rd11, %rd40, 12, %rd1;
	@%p62 bra 	$L__BB4_115;
	setp.ge.s32 	%p63, %r3, %r210;
	@%p63 bra 	$L__BB4_114;
	ld.global.u32 	%r789, [%rd10];
	ld.global.u32 	%r788, [%rd10+4];
	ld.global.u32 	%r787, [%rd10+8];
	bra.uni 	$L__BB4_115;
$L__BB4_114:
	ld.global.u32 	%r789, [%rd11];
	ld.global.u32 	%r788, [%rd11+4];
	ld.global.u32 	%r787, [%rd11+8];
$L__BB4_115:
	add.s32 	%r269, %r3, 256;
	setp.ge.s32 	%p64, %r269, %r259;
	@%p64 bra 	$L__BB4_119;
	setp.lt.s32 	%p65, %r269, %r210;
	@%p65 bra 	$L__BB4_118;
	ld.global.u32 	%r786, [%rd11+3072];
	ld.global.u32 	%r785, [%rd11+3076];
	ld.global.u32 	%r784, [%rd11+3080];
	bra.uni 	$L__BB4_119;
$L__BB4_118:
	ld.global.u32 	%r786, [%rd10+3072];
	ld.global.u32 	%r785, [%rd10+3076];
	ld.global.u32 	%r784, [%rd10+3080];
$L__BB4_119:
	add.s32 	%r279, %r3, 512;
	setp.ge.s32 	%p66, %r279, %r259;
	@%p66 bra 	$L__BB4_123;
	setp.lt.s32 	%p67, %r279, %r210;
	@%p67 bra 	$L__BB4_122;
	ld.global.u32 	%r783, [%rd11+6144];
	ld.global.u32 	%r782, [%rd11+6148];
	ld.global.u32 	%r781, [%rd11+6152];
	bra.uni 	$L__BB4_123;
$L__BB4_122:
	ld.global.u32 	%r783, [%rd10+6144];
	ld.global.u32 	%r782, [%rd10+6148];
	ld.global.u32 	%r781, [%rd10+6152];
$L__BB4_123:
	add.s32 	%r289, %r3, 768;
	setp.ge.s32 	%p68, %r289, %r259;
	@%p68 bra 	$L__BB4_127;
	setp.lt.s32 	%p69, %r289, %r210;
	@%p69 bra 	$L__BB4_126;
	ld.global.u32 	%r780, [%rd11+9216];
	ld.global.u32 	%r779, [%rd11+9220];
	ld.global.u32 	%r778, [%rd11+9224];
	bra.uni 	$L__BB4_127;
$L__BB4_126:
	ld.global.u32 	%r780, [%rd10+9216];
	ld.global.u32 	%r779, [%rd10+9220];
	ld.global.u32 	%r778, [%rd10+9224];
$L__BB4_127:
	or.b32  	%r299, %r3, 1024;
	setp.ge.s32 	%p70, %r299, %r259;
	@%p70 bra 	$L__BB4_131;
	setp.lt.s32 	%p71, %r299, %r210;
	@%p71 bra 	$L__BB4_130;
	ld.global.u32 	%r777, [%rd11+12288];
	ld.global.u32 	%r776, [%rd11+12292];
	ld.global.u32 	%r775, [%rd11+12296];
	bra.uni 	$L__BB4_131;
$L__BB4_130:
	ld.global.u32 	%r777, [%rd10+12288];
	ld.global.u32 	%r776, [%rd10+12292];
	ld.global.u32 	%r775, [%rd10+12296];
$L__BB4_131:
	mov.u32 	%r489, _ZZN3cub18CUB_300001_SM_10006detail10merge_sort26DeviceMergeSortMergeKernelINS2_10policy_hubIN6thrust24THRUST_300001_SM_1000_NS6detail15normal_iteratorINS6_10device_ptrI10borderlandEEEEE9Policy600ESC_PNS0_8NullTypeESC_SG_j10bordersortSA_SF_EEvbT2_T3_T4_PT6_PT7_T5_PSK_SK_NS1_7vsmem_tEE19static_temp_storage;
	mad.lo.s32 	%r490, %r3, 12, %r489;
	st.shared.u32 	[%r490], %r789;
	st.shared.u32 	[%r490+4], %r788;
	st.shared.u32 	[%r490+8], %r787;
	st.shared.u32 	[%r490+3072], %r786;
	st.shared.u32 	[%r490+3076], %r785;
	st.shared.u32 	[%r490+3080], %r784;
	st.shared.u32 	[%r490+6144], %r783;
	st.shared.u32 	[%r490+6148], %r782;
	st.shared.u32 	[%r490+6152], %r781;
	st.shared.u32 	[%r490+9216], %r780;
	st.shared.u32 	[%r490+9220], %r779;
	st.shared.u32 	[%r490+9224], %r778;
	st.shared.u32 	[%r490+12288], %r777;
	st.shared.u32 	[%r490+12292], %r776;
	st.shared.u32 	[%r490+12296], %r775;
	bar.sync 	0;
	// begin inline asm
	griddepcontrol.launch_dependents;
	// end inline asm
	add.s32 	%r321, %r211, %r210;
	mul.lo.s32 	%r491, %r3, 5;
	min.s32 	%r322, %r491, %r321;
	setp.lt.s32 	%p72, %r322, %r211;
	sub.s32 	%r492, %r322, %r211;
	selp.b32 	%r792, 0, %r492, %p72;
	min.s32 	%r790, %r210, %r322;
	setp.ge.s32 	%p73, %r792, %r790;
	@%p73 bra 	$L__BB4_139;
	add.s32 	%r325, %r322, %r210;
$L__BB4_133:
	sub.s32 	%r493, %r790, %r792;
	shr.u32 	%r494, %r493, 31;
	add.s32 	%r495, %r493, %r494;
	shr.s32 	%r496, %r495, 1;
	add.s32 	%r328, %r496, %r792;
	mad.lo.s32 	%r498, %r328, 12, %r489;
	ld.shared.u32 	%r329, [%r498];
	ld.shared.u32 	%r330, [%r498+4];
	add.s32 	%r331, %r498, 8;
	not.b32 	%r499, %r328;
	add.s32 	%r500, %r325, %r499;
	mad.lo.s32 	%r501, %r500, 12, %r489;
	ld.shared.u32 	%r332, [%r501];
	ld.shared.u32 	%r333, [%r501+4];
	add.s32 	%r334, %r501, 8;
	setp.ne.s32 	%p74, %r332, %r329;
	@%p74 bra 	$L__BB4_137;
	setp.ne.s32 	%p75, %r333, %r330;
	@%p75 bra 	$L__BB4_136;
	ld.shared.u32 	%r502, [%r331];
	ld.shared.u32 	%r503, [%r334];
	setp.lt.s32 	%p182, %r503, %r502;
	bra.uni 	$L__BB4_138;
$L__BB4_136:
	setp.lt.s32 	%p182, %r333, %r330;
	bra.uni 	$L__BB4_138;
$L__BB4_137:
	setp.lt.s32 	%p182, %r332, %r329;
$L__BB4_138:
	add.s32 	%r504, %r328, 1;
	selp.b32 	%r792, %r792, %r504, %p182;
	selp.b32 	%r790, %r328, %r790, %p182;
	setp.lt.s32 	%p76, %r792, %r790;
	@%p76 bra 	$L__BB4_133;
$L__BB4_139:
	sub.s32 	%r505, %r322, %r792;
	add.s32 	%r338, %r505, %r210;
	mad.lo.s32 	%r339, %r338, 12, %r489;
	ld.shared.u32 	%r795, [%r339+8];
	ld.shared.u32 	%r794, [%r339+4];
	ld.shared.u32 	%r793, [%r339];
	mad.lo.s32 	%r343, %r792, 12, %r489;
	ld.shared.u32 	%r804, [%r343+8];
	ld.shared.u32 	%r803, [%r343+4];
	ld.shared.u32 	%r802, [%r343];
	setp.ge.s32 	%p78, %r338, %r321;
	mov.pred 	%p183, 0;
	@%p78 bra 	$L__BB4_146;
	setp.ge.s32 	%p80, %r792, %r210;
	mov.pred 	%p183, -1;
	@%p80 bra 	$L__BB4_146;
	setp.ne.s32 	%p81, %r793, %r802;
	@%p81 bra 	$L__BB4_145;
	setp.ne.s32 	%p82, %r794, %r803;
	@%p82 bra 	$L__BB4_144;
	setp.lt.s32 	%p183, %r795, %r804;
	bra.uni 	$L__BB4_146;
$L__BB4_144:
	setp.lt.s32 	%p183, %r794, %r803;
	bra.uni 	$L__BB4_146;
$L__BB4_145:
	setp.lt.s32 	%p183, %r793, %r802;
$L__BB4_146:
	selp.b32 	%r347, %r795, %r804, %p183;
	selp.b32 	%r348, %r794, %r803, %p183;
	selp.b32 	%r349, %r793, %r802, %p183;
	selp.u32 	%r507, 1, 0, %p183;
	add.s32 	%r350, %r338, %r507;
	not.pred 	%p83, %p183;
	selp.u32 	%r508, 1, 0, %p83;
	add.s32 	%r351, %r792, %r508;
	@%p83 bra 	$L__BB4_148;
	ld.shared.u32 	%r793, [%r339+12];
	ld.shared.u32 	%r794, [%r339+16];
	ld.shared.u32 	%r795, [%r339+20];
	bra.uni 	$L__BB4_149;
$L__BB4_148:
	ld.shared.u32 	%r802, [%r343+12];
	ld.shared.u32 	%r803, [%r343+16];
	ld.shared.u32 	%r804, [%r343+20];
$L__BB4_149:
	setp.ge.s32 	%p85, %r350, %r321;
	mov.pred 	%p184, 0;
	@%p85 bra 	$L__BB4_156;
	setp.ge.s32 	%p87, %r351, %r210;
	mov.pred 	%p184, -1;
	@%p87 bra 	$L__BB4_156;
	setp.eq.s32 	%p88, %r793, %r802;
	@%p88 bra 	$L__BB4_153;
	setp.lt.s32 	%p184, %r793, %r802;
	bra.uni 	$L__BB4_156;
$L__BB4_153:
	setp.eq.s32 	%p89, %r794, %r803;
	@%p89 bra 	$L__BB4_155;
	setp.lt.s32 	%p184, %r794, %r803;
	bra.uni 	$L__BB4_156;
$L__BB4_155:
	setp.lt.s32 	%p184, %r795, %r804;
$L__BB4_156:
	selp.b32 	%r364, %r795, %r804, %p184;
	selp.b32 	%r365, %r794, %r803, %p184;
	selp.b32 	%r366, %r793, %r802, %p184;
	selp.u32 	%r509, 1, 0, %p184;
	add.s32 	%r367, %r350, %r509;
	not.pred 	%p90, %p184;
	selp.u32 	%r510, 1, 0, %p90;
	add.s32 	%r368, %r351, %r510;
	@%p184 bra 	$L__BB4_158;
	mad.lo.s32 	%r512, %r368, 12, %r489;
	ld.shared.u32 	%r802, [%r512];
	ld.shared.u32 	%r803, [%r512+4];
	ld.shared.u32 	%r804, [%r512+8];
	bra.uni 	$L__BB4_159;
$L__BB4_158:
	mad.lo.s32 	%r514, %r367, 12, %r489;
	ld.shared.u32 	%r793, [%r514];
	ld.shared.u32 	%r794, [%r514+4];
	ld.shared.u32 	%r795, [%r514+8];
$L__BB4_159:
	setp.ge.s32 	%p92, %r367, %r321;
	mov.pred 	%p185, 0;
	@%p92 bra 	$L__BB4_166;
	setp.ge.s32 	%p94, %r368, %r210;
	mov.pred 	%p185, -1;
	@%p94 bra 	$L__BB4_166;
	setp.eq.s32 	%p95, %r793, %r802;
	@%p95 bra 	$L__BB4_163;
	setp.lt.s32 	%p185, %r793, %r802;
	bra.uni 	$L__BB4_166;
$L__BB4_163:
	setp.eq.s32 	%p96, %r794, %r803;
	@%p96 bra 	$L__BB4_165;
	setp.lt.s32 	%p185, %r794, %r803;
	bra.uni 	$L__BB4_166;
$L__BB4_165:
	setp.lt.s32 	%p185, %r795, %r804;
$L__BB4_166:
	selp.b32 	%r381, %r795, %r804, %p185;
	selp.b32 	%r382, %r794, %r803, %p185;
	selp.b32 	%r383, %r793, %r802, %p185;
	selp.u32 	%r515, 1, 0, %p185;
	add.s32 	%r384, %r367, %r515;
	not.pred 	%p97, %p185;
	selp.u32 	%r516, 1, 0, %p97;
	add.s32 	%r385, %r368, %r516;
	@%p185 bra 	$L__BB4_168;
	mad.lo.s32 	%r518, %r385, 12, %r489;
	ld.shared.u32 	%r802, [%r518];
	ld.shared.u32 	%r803, [%r518+4];
	ld.shared.u32 	%r804, [%r518+8];
	bra.uni 	$L__BB4_169;
$L__BB4_168:
	mad.lo.s32 	%r520, %r384, 12, %r489;
	ld.shared.u32 	%r793, [%r520];
	ld.shared.u32 	%r794, [%r520+4];
	ld.shared.u32 	%r795, [%r520+8];
$L__BB4_169:
	setp.ge.s32 	%p99, %r384, %r321;
	mov.pred 	%p186, 0;
	@%p99 bra 	$L__BB4_176;
	setp.ge.s32 	%p101, %r385, %r210;
	mov.pred 	%p186, -1;
	@%p101 bra 	$L__BB4_176;
	setp.eq.s32 	%p102, %r793, %r802;
	@%p102 bra 	$L__BB4_173;
	setp.lt.s32 	%p186, %r793, %r802;
	bra.uni 	$L__BB4_176;
$L__BB4_173:
	setp.eq.s32 	%p103, %r794, %r803;
	@%p103 bra 	$L__BB4_175;
	setp.lt.s32 	%p186, %r794, %r803;
	bra.uni 	$L__BB4_176;
$L__BB4_175:
	setp.lt.s32 	%p186, %r795, %r804;
$L__BB4_176:
	selp.b32 	%r398, %r795, %r804, %p186;
	selp.b32 	%r399, %r794, %r803, %p186;
	selp.b32 	%r400, %r793, %r802, %p186;
	selp.u32 	%r521, 1, 0, %p186;
	add.s32 	%r401, %r384, %r521;
	not.pred 	%p104, %p186;
	selp.u32 	%r522, 1, 0, %p104;
	add.s32 	%r402, %r385, %r522;
	@%p186 bra 	$L__BB4_178;
	mad.lo.s32 	%r524, %r402, 12, %r489;
	ld.shared.u32 	%r802, [%r524];
	ld.shared.u32 	%r803, [%r524+4];
	ld.shared.u32 	%r804, [%r524+8];
	bra.uni 	$L__BB4_179;
$L__BB4_178:
	mad.lo.s32 	%r526, %r401, 12, %r489;
	ld.shared.u32 	%r793, [%r526];
	ld.shared.u32 	%r794, [%r526+4];
	ld.shared.u32 	%r795, [%r526+8];
$L__BB4_179:
	setp.ge.s32 	%p106, %r401, %r321;
	mov.pred 	%p187, 0;
	@%p106 bra 	$L__BB4_186;
	setp.ge.s32 	%p108, %r402, %r210;
	mov.pred 	%p187, -1;
	@%p108 bra 	$L__BB4_186;
	setp.eq.s32 	%p109, %r793, %r802;
	@%p109 bra 	$L__BB4_183;
	setp.lt.s32 	%p187, %r793, %r802;
	bra.uni 	$L__BB4_186;
$L__BB4_183:
	setp.eq.s32 	%p110, %r794, %r803;
	@%p110 bra 	$L__BB4_185;
	setp.lt.s32 	%p187, %r794, %r803;
	bra.uni 	$L__BB4_186;
$L__BB4_185:
	setp.lt.s32 	%p187, %r795, %r804;
$L__BB4_186:
	setp.eq.s16 	%p111, %rs1, 0;
	selp.b32 	%r415, %r795, %r804, %p187;
	selp.b32 	%r416, %r794, %r803, %p187;
	selp.b32 	%r417, %r793, %r802, %p187;
	bar.sync 	0;
	@%p111 bra 	$L__BB4_199;
	// begin inline asm
	mov.u32 %r527, %laneid;
	// end inline asm
	shr.u32 	%r528, %r3, 5;
	mul.lo.s32 	%r529, %r528, 160;
	mad.lo.s32 	%r530, %r527, 5, %r529;
	mad.lo.s32 	%r532, %r530, 12, %r489;
	st.shared.u32 	[%r532], %r349;
	st.shared.u32 	[%r532+4], %r348;
	st.shared.u32 	[%r532+8], %r347;
	st.shared.u32 	[%r532+12], %r366;
	st.shared.u32 	[%r532+16], %r365;
	st.shared.u32 	[%r532+20], %r364;
	st.shared.u32 	[%r532+24], %r383;
	st.shared.u32 	[%r532+28], %r382;
	st.shared.u32 	[%r532+32], %r381;
	st.shared.u32 	[%r532+36], %r400;
	st.shared.u32 	[%r532+40], %r399;
	st.shared.u32 	[%r532+44], %r398;
	st.shared.u32 	[%r532+48], %r417;
	st.shared.u32 	[%r532+52], %r416;
	st.shared.u32 	[%r532+56], %r415;
	bar.warp.sync 	-1;
	shl.b32 	%r533, %r527, 2;
	sub.s32 	%r534, %r530, %r533;
	mad.lo.s32 	%r535, %r534, 12, %r489;
	ld.shared.u32 	%r418, [%r535];
	ld.shared.u32 	%r419, [%r535+4];
	ld.shared.u32 	%r420, [%r535+8];
	ld.shared.u32 	%r421, [%r535+384];
	ld.shared.u32 	%r422, [%r535+388];
	ld.shared.u32 	%r423, [%r535+392];
	ld.shared.u32 	%r424, [%r535+768];
	ld.shared.u32 	%r425, [%r535+772];
	ld.shared.u32 	%r426, [%r535+776];
	ld.shared.u32 	%r427, [%r535+1152];
	ld.shared.u32 	%r428, [%r535+1156];
	ld.shared.u32 	%r429, [%r535+1160];
	ld.shared.u32 	%r430, [%r535+1536];
	ld.shared.u32 	%r431, [%r535+1540];
	ld.shared.u32 	%r432, [%r535+1544];
	setp.ne.s32 	%p112, %r3, 0;
	@%p112 bra 	$L__BB4_189;
	st.volatile.shared.u32 	[_ZZN3cub18CUB_300001_SM_10006detail10merge_sort26DeviceMergeSortMergeKernelINS2_10policy_hubIN6thrust24THRUST_300001_SM_1000_NS6detail15normal_iteratorINS6_10device_ptrI10borderlandEEEEE9Policy600ESC_PNS0_8NullTypeESC_SG_j10bordersortSA_SF_EEvbT2_T3_T4_PT6_PT7_T5_PSK_SK_NS1_7vsmem_tEE19static_temp_storage+15360], %r321;
$L__BB4_189:
	bar.sync 	0;
	ld.volatile.shared.u32 	%r433, [_ZZN3cub18CUB_300001_SM_10006detail10merge_sort26DeviceMergeSortMergeKernelINS2_10policy_hubIN6thrust24THRUST_300001_SM_1000_NS6detail15normal_iteratorINS6_10device_ptrI10borderlandEEEEE9Policy600ESC_PNS0_8NullTypeESC_SG_j10bordersortSA_SF_EEvbT2_T3_T4_PT6_PT7_T5_PSK_SK_NS1_7vsmem_tEE19static_temp_storage+15360];
	and.b32  	%r536, %r3, 31;
	and.b32  	%r537, %r3, 992;
	mul.lo.s32 	%r538, %r537, 5;
	or.b32  	%r434, %r538, %r536;
	setp.ge.s32 	%p113, %r434, %r433;
	cvt.u64.u32 	%rd41, %r434;
	cvt.u64.u32 	%rd42, %r2;
	add.s64 	%rd43, %rd41, %rd42;
	mad.lo.s64 	%rd12, %rd43, 12, %rd1;
	@%p113 bra 	$L__BB4_191;
	st.global.u32 	[%rd12], %r418;
	st.global.u32 	[%rd12+4], %r419;
	st.global.u32 	[%rd12+8], %r420;
$L__BB4_191:
	add.s32 	%r539, %r434, 32;
	setp.ge.s32 	%p114, %r539, %r433;
	@%p114 bra 	$L__BB4_193;
	st.global.u32 	[%rd12+384], %r421;
	st.global.u32 	[%rd12+388], %r422;
	st.global.u32 	[%rd12+392], %r423;
$L__BB4_193:
	add.s32 	%r540, %r434, 64;
	setp.ge.s32 	%p115, %r540, %r433;
	@%p115 bra 	$L__BB4_195;
	st.global.u32 	[%rd12+768], %r424;
	st.global.u32 	[%rd12+772], %r425;
	st.global.u32 	[%rd12+776], %r426;
$L__BB4_195:
	add.s32 	%r541, %r434, 96;
	setp.ge.s32 	%p116, %r541, %r433;
	@%p116 bra 	$L__BB4_197;
	st.global.u32 	[%rd12+1152], %r427;
	st.global.u32 	[%rd12+1156], %r428;
	st.global.u32 	[%rd12+1160], %r429;
$L__BB4_197:
	add.s32 	%r542, %r434, 128;
	setp.ge.s32 	%p117, %r542, %r433;
	@%p117 bra 	$L__BB4_211;
	st.global.u32 	[%rd12+1536], %r430;
	st.global.u32 	[%rd12+1540], %r431;
	st.global.u32 	[%rd12+1544], %r432;
	bra.uni 	$L__BB4_211;
$L__BB4_199:
	// begin inline asm
	mov.u32 %r543, %laneid;
	// end inline asm
	shr.u32 	%r544, %r3, 5;
	mul.lo.s32 	%r545, %r544, 160;
	mad.lo.s32 	%r546, %r543, 5, %r545;
	mad.lo.s32 	%r548, %r546, 12, %r489;
	st.shared.u32 	[%r548], %r349;
	st.shared.u32 	[%r548+4], %r348;
	st.shared.u32 	[%r548+8], %r347;
	st.shared.u32 	[%r548+12], %r366;
	st.shared.u32 	[%r548+16], %r365;
	st.shared.u32 	[%r548+20], %r364;
	st.shared.u32 	[%r548+24], %r383;
	st.shared.u32 	[%r548+28], %r382;
	st.shared.u32 	[%r548+32], %r381;
	st.shared.u32 	[%r548+36], %r400;
	st.shared.u32 	[%r548+40], %r399;
	st.shared.u32 	[%r548+44], %r398;
	st.shared.u32 	[%r548+48], %r417;
	st.shared.u32 	[%r548+52], %r416;
	st.shared.u32 	[%r548+56], %r415;
	bar.warp.sync 	-1;
	shl.b32 	%r549, %r543, 2;
	sub.s32 	%r550, %r546, %r549;
	mad.lo.s32 	%r551, %r550, 12, %r489;
	ld.shared.u32 	%r435, [%r551];
	ld.shared.u32 	%r436, [%r551+4];
	ld.shared.u32 	%r437, [%r551+8];
	ld.shared.u32 	%r438, [%r551+384];
	ld.shared.u32 	%r439, [%r551+388];
	ld.shared.u32 	%r440, [%r551+392];
	ld.shared.u32 	%r441, [%r551+768];
	ld.shared.u32 	%r442, [%r551+772];
	ld.shared.u32 	%r443, [%r551+776];
	ld.shared.u32 	%r444, [%r551+1152];
	ld.shared.u32 	%r445, [%r551+1156];
	ld.shared.u32 	%r446, [%r551+1160];
	ld.shared.u32 	%r447, [%r551+1536];
	ld.shared.u32 	%r448, [%r551+1540];
	ld.shared.u32 	%r449, [%r551+1544];
	setp.ne.s32 	%p118, %r3, 0;
	@%p118 bra 	$L__BB4_201;
	st.volatile.shared.u32 	[_ZZN3cub18CUB_300001_SM_10006detail10merge_sort26DeviceMergeSortMergeKernelINS2_10policy_hubIN6thrust24THRUST_300001_SM_1000_NS6detail15normal_iteratorINS6_10device_ptrI10borderlandEEEEE9Policy600ESC_PNS0_8NullTypeESC_SG_j10bordersortSA_SF_EEvbT2_T3_T4_PT6_PT7_T5_PSK_SK_NS1_7vsmem_tEE19static_temp_storage+15360], %r321;
$L__BB4_201:
	bar.sync 	0;
	ld.volatile.shared.u32 	%r450, [_ZZN3cub18CUB_300001_SM_10006detail10merge_sort26DeviceMergeSortMergeKernelINS2_10policy_hubIN6thrust24THRUST_300001_SM_1000_NS6detail15normal_iteratorINS6_10device_ptrI10borderlandEEEEE9Policy600ESC_PNS0_8NullTypeESC_SG_j10bordersortSA_SF_EEvbT2_T3_T4_PT6_PT7_T5_PSK_SK_NS1_7vsmem_tEE19static_temp_storage+15360];
	and.b32  	%r552, %r3, 31;
	and.b32  	%r553, %r3, 992;
	mul.lo.s32 	%r554, %r553, 5;
	cvt.u64.u32 	%rd44, %r554;
	or.b32  	%r451, %r554, %r552;
	add.s32 	%r555, %r552, %r2;
	cvt.u64.u32 	%rd45, %r555;
	add.s64 	%rd46, %rd45, %rd44;
	setp.ge.s32 	%p119, %r451, %r450;
	mad.lo.s64 	%rd13, %rd46, 12, %rd3;
	@%p119 bra 	$L__BB4_203;
	st.global.u32 	[%rd13], %r435;
	st.global.u32 	[%rd13+4], %r436;
	st.global.u32 	[%rd13+8], %r437;
$L__BB4_203:
	add.s32 	%r556, %r451, 32;
	setp.ge.s32 	%p120, %r556, %r450;
	@%p120 bra 	$L__BB4_205;
	st.global.u32 	[%rd13+384], %r438;
	st.global.u32 	[%rd13+388], %r439;
	st.global.u32 	[%rd13+392], %r440;
$L__BB4_205:
	add.s32 	%r557, %r451, 64;
	setp.ge.s32 	%p121, %r557, %r450;
	@%p121 bra 	$L__BB4_207;
	st.global.u32 	[%rd13+768], %r441;
	st.global.u32 	[%rd13+772], %r442;
	st.global.u32 	[%rd13+776], %r443;
$L__BB4_207:
	add.s32 	%r558, %r451, 96;
	setp.ge.s32 	%p122, %r558, %r450;
	@%p122 bra 	$L__BB4_209;
	st.global.u32 	[%rd13+1152], %r444;
	st.global.u32 	[%rd13+1156], %r445;
	st.global.u32 	[%rd13+1160], %r446;
$L__BB4_209:
	add.s32 	%r559, %r451, 128;
	setp.ge.s32 	%p123, %r559, %r450;
	@%p123 bra 	$L__BB4_211;
	st.global.u32 	[%rd13+1536], %r447;
	st.global.u32 	[%rd13+1540], %r448;
	st.global.u32 	[%rd13+1544], %r449;
$L__BB4_211:
	ret;

}
	// .globl	_ZN3cub18CUB_300001_SM_10006detail10merge_sort30DeviceMergeSortBlockSortKernelINS2_10policy_hubIN6thrust24THRUST_300001_SM_1000_NS6detail15normal_iteratorINS6_10device_ptrI10borderlandEEEEE9Policy600ESC_PNS0_8NullTypeESC_SG_m10bordersortSA_SF_EEvbT0_T1_T2_T3_T4_PT6_PT7_T5_NS1_7vsmem_tE
.visible .entry _ZN3cub18CUB_300001_SM_10006detail10merge_sort30DeviceMergeSortBlockSortKernelINS2_10policy_hubIN6thrust24THRUST_300001_SM_1000_NS6detail15normal_iteratorINS6_10device_ptrI10borderlandEEEEE9Policy600ESC_PNS0_8NullTypeESC_SG_m10bordersortSA_SF_EEvbT0_T1_T2_T3_T4_PT6_PT7_T5_NS1_7vsmem_tE(
	.param .u8 _ZN3cub18CUB_300001_SM_10006detail10merge_sort30DeviceMergeSortBlockSortKernelINS2_10policy_hubIN6thrust24THRUST_300001_SM_1000_NS6detail15normal_iteratorINS6_10device_ptrI10borderlandEEEEE9Policy600ESC_PNS0_8NullTypeESC_SG_m10bordersortSA_SF_EEvbT0_T1_T2_T3_T4_PT6_PT7_T5_NS1_7vsmem_tE_param_0,
	.param .align 8 .b8 _ZN3cub18CUB_300001_SM_10006detail10merge_sort30DeviceMergeSortBlockSortKernelINS2_10policy_hubIN6thrust24THRUST_300001_SM_1000_NS6detail15normal_iteratorINS6_10device_ptrI10borderlandEEEEE9Policy600ESC_PNS0_8NullTypeESC_SG_m10bordersortSA_SF_EEvbT0_T1_T2_T3_T4_PT6_PT7_T5_NS1_7vsmem_tE_param_1[8],
	.param .u64 .ptr .align 1 _ZN3cub18CUB_300001_SM_10006detail10merge_sort30DeviceMergeSortBlockSortKernelINS2_10policy_hubIN6thrust24THRUST_300001_SM_1000_NS6detail15normal_iteratorINS6_10device_ptrI10borderlandEEEEE9Policy600ESC_PNS0_8NullTypeESC_SG_m10bordersortSA_SF_EEvbT0_T1_T2_T3_T4_PT6_PT7_T5_NS1_7vsmem_tE_param_2,
	.param .align 8 .b8 _ZN3cub18CUB_300001_SM_10006detail10merge_sort30DeviceMergeSortBlockSortKernelINS2_10policy_hubIN6thrust24THRUST_300001_SM_1000_NS6detail15normal_iteratorINS6_10device_ptrI10borderlandEEEEE9Policy600ESC_PNS0_8NullTypeESC_SG_m10bordersortSA_SF_EEvbT0_T1_T2_T3_T4_PT6_PT7_T5_NS1_7vsmem_tE_param_3[8],
	.param .u64 .ptr .align 1 _ZN3cub18CUB_300001_SM_10006detail10merge_sort30DeviceMergeSortBlockSortKernelINS2_10policy_hubIN6thrust24THRUST_300001_SM_1000_NS6detail15normal_iteratorINS6_10device_ptrI10borderlandEEEEE9Policy600ESC_PNS0_8NullTypeESC_SG_m10bordersortSA_SF_EEvbT0_T1_T2_T3_T4_PT6_PT7_T5_NS1_7vsmem_tE_param_4,
	.param .u64 _ZN3cub18CUB_300001_SM_10006detail10merge_sort30DeviceMergeSortBlockSortKernelINS2_10policy_hubIN6thrust24THRUST_300001_SM_1000_NS6detail15normal_iteratorINS6_10device_ptrI10borderlandEEEEE9Policy600ESC_PNS0_8NullTypeESC_SG_m10bordersortSA_SF_EEvbT0_T1_T2_T3_T4_PT6_PT7_T5_NS1_7vsmem_tE_param_5,
	.param .u64 .ptr .align 1 _ZN3cub18CUB_300001_SM_10006detail10merge_sort30DeviceMergeSortBlockSortKernelINS2_10policy_hubIN6thrust24THRUST_300001_SM_1000_NS6detail15normal_iteratorINS6_10device_ptrI10borderlandEEEEE9Policy600ESC_PNS0_8NullTypeESC_SG_m10bordersortSA_SF_EEvbT0_T1_T2_T3_T4_PT6_PT7_T5_NS1_7vsmem_tE_param_6,
	.param .u64 .ptr .align 1 _ZN3cub18CUB_300001_SM_10006detail10merge_sort30DeviceMergeSortBlockSortKernelINS2_10policy_hubIN6thrust24THRUST_300001_SM_1000_NS6detail15normal_iteratorINS6_10device_ptrI10borderlandEEEEE9Policy600ESC_PNS0_8NullTypeESC_SG_m10bordersortSA_SF_EEvbT0_T1_T2_T3_T4_PT6_PT7_T5_NS1_7vsmem_tE_param_7,
	.param .align 1 .b8 _ZN3cub18CUB_300001_SM_10006detail10merge_sort30DeviceMergeSortBlockSortKernelINS2_10policy_hubIN6thrust24THRUST_300001_SM_1000_NS6detail15normal_iteratorINS6_10device_ptrI10borderlandEEEEE9Policy600ESC_PNS0_8NullTypeESC_SG_m10bordersortSA_SF_EEvbT0_T1_T2_T3_T4_PT6_PT7_T5_NS1_7vsmem_tE_param_8[1],
	.param .align 8 .b8 _ZN3cub18CUB_300001_SM_10006detail10merge_sort30DeviceMergeSortBlockSortKernelINS2_10policy_hubIN6thrust24THRUST_300001_SM_1000_NS6detail15normal_iteratorINS6_10device_ptrI10borderlandEEEEE9Policy600ESC_PNS0_8NullTypeESC_SG_m10bordersortSA_SF_EEvbT0_T1_T2_T3_T4_PT6_PT7_T5_NS1_7vsmem_tE_param_9[8]
)
.maxntid 256
{
	.reg .pred 	%p<347>;
	.reg .b16 	%rs<4>;
	.reg .b32 	%r<922>;
	.reg .b64 	%rd<35>;
	// demoted variable
	.shared .align 16 .b8 _ZZN3cub18CUB_300001_SM_10006detail10merge_sort30DeviceMergeSortBlockSortKernelINS2_10policy_hubIN6thrust24THRUST_300001_SM_1000_NS6detail15normal_iteratorINS6_10device_ptrI10borderlandEEEEE9Policy600ESC_PNS0_8NullTypeESC_SG_m10bordersortSA_SF_EEvbT0_T1_T2_T3_T4_PT6_PT7_T5_NS1_7vsmem_tEE19static_temp_storage[15376];
	ld.param.u64 	%rd10, [_ZN3cub18CUB_300001_SM_10006detail10merge_sort30DeviceMergeSortBlockSortKernelINS2_10policy_hubIN6thrust24THRUST_300001_SM_1000_NS6detail15normal_iteratorINS6_10device_ptrI10borderlandEEEEE9Policy600ESC_PNS0_8NullTypeESC_SG_m10bordersortSA_SF_EEvbT0_T1_T2_T3_T4_PT6_PT7_T5_NS1_7vsmem_tE_param_3];
	ld.param.u64 	%rd11, [_ZN3cub18CUB_300001_SM_10006detail10merge_sort30DeviceMergeSortBlockSortKernelINS2_10policy_hubIN6thrust24THRUST_300001_SM_1000_NS6detail15normal_iteratorINS6_10device_ptrI10borderlandEEEEE9Policy600ESC_PNS0_8NullTypeESC_SG_m10bordersortSA_SF_EEvbT0_T1_T2_T3_T4_PT6_PT7_T5_NS1_7vsmem_tE_param_1];
	ld.param.u64 	%rd8, [_ZN3cub18CUB_300001_SM_10006detail10merge_sort30DeviceMergeSortBlockSortKernelINS2_10policy_hubIN6thrust24THRUST_300001_SM_1000_NS6detail15normal_iteratorINS6_10device_ptrI10borderlandEEEEE9Policy600ESC_PNS0_8NullTypeESC_SG_m10bordersortSA_SF_EEvbT0_T1_T2_T3_T4_PT6_PT7_T5_NS1_7vsmem_tE_param_5];
	cvta.to.global.u64 	%rd1, %rd11;
	cvta.to.global.u64 	%rd2, %rd10;
	mov.u32 	%r507, %ctaid.x;
	cvt.u64.u32 	%rd12, %r507;
	mov.u32 	%r508, %nctaid.x;
	cvt.u64.u32 	%rd13, %r508;
	mul.wide.u32 	%rd3, %r507, 1280;
	add.s64 	%rd14, %rd13, -1;
	setp.le.u64 	%p141, %rd14, %rd12;
	@%p141 bra 	$L__BB5_131;
	// begin inline asm
	griddepcontrol.wait;
	// end inline asm
	mov.u32 	%r1, %tid.x;
	and.b32  	%r2, %r1, 31;
	and.b32  	%r574, %r1, 992;
	mul.lo.s32 	%r3, %r574, 5;
	or.b32  	%r575, %r3, %r2;
	cvt.u64.u32 	%rd24, %r575;
	add.s64 	%rd4, %rd3, %rd24;
	mad.lo.s64 	%rd25, %rd4, 12, %rd1;
	ld.global.u32 	%r576, [%rd25];
	ld.global.u32 	%r577, [%rd25+4];
	ld.global.u32 	%r578, [%rd25+8];
	ld.global.u32 	%r579, [%rd25+384];
	ld.global.u32 	%r580, [%rd25+388];
	ld.global.u32 	%r581, [%rd25+392];
	ld.global.u32 	%r582, [%rd25+768];
	ld.global.u32 	%r583, [%rd25+772];
	ld.global.u32 	%r584, [%rd25+776];
	ld.global.u32 	%r585, [%rd25+1152];
	ld.global.u32 	%r586, [%rd25+1156];
	ld.global.u32 	%r587, [%rd25+1160];
	ld.global.u32 	%r588, [%rd25+1536];
	ld.global.u32 	%r589, [%rd25+1540];
	ld.global.u32 	%r590, [%rd25+1544];
	// begin inline asm
	mov.u32 %r573, %laneid;
	// end inline asm
	shr.u32 	%r591, %r1, 5;
	mad.lo.s32 	%r592, %r591, 160, %r573;
	mov.u32 	%r593, _ZZN3cub18CUB_300001_SM_10006detail10merge_sort30DeviceMergeSortBlockSortKernelINS2_10policy_hubIN6thrust24THRUST_300001_SM_1000_NS6detail15normal_iteratorINS6_10device_ptrI10borderlandEEEEE9Policy600ESC_PNS0_8NullTypeESC_SG_m10bordersortSA_SF_EEvbT0_T1_T2_T3_T4_PT6_PT7_T5_NS1_7vsmem_tEE19static_temp_storage;
	mad.lo.s32 	%r4, %r592, 12, %r593;
	st.shared.u32 	[%r4], %r576;
	st.shared.u32 	[%r4+4], %r577;
	st.shared.u32 	[%r4+8], %r578;
	st.shared.u32 	[%r4+384], %r579;
	st.shared.u32 	[%r4+388], %r580;
	st.shared.u32 	[%r4+392], %r581;
	st.shared.u32 	[%r4+768], %r582;
	st.shared.u32 	[%r4+772], %r583;
	st.shared.u32 	[%r4+776], %r584;
	st.shared.u32 	[%r4+1152], %r585;
	st.shared.u32 	[%r4+1156], %r586;
	st.shared.u32 	[%r4+1160], %r587;
	st.shared.u32 	[%r4+1536], %r588;
	st.shared.u32 	[%r4+1540], %r589;
	st.shared.u32 	[%r4+1544], %r590;
	bar.warp.sync 	-1;
	mad.lo.s32 	%r5, %r573, 48, %r4;
	ld.shared.u32 	%r703, [%r5];
	ld.shared.u32 	%r702, [%r5+4];
	ld.shared.u32 	%r701, [%r5+8];
	ld.shared.u32 	%r9, [%r5+12];
	ld.shared.u32 	%r10, [%r5+16];
	ld.shared.u32 	%r11, [%r5+20];
	ld.shared.u32 	%r685, [%r5+24];
	ld.shared.u32 	%r684, [%r5+28];
	ld.shared.u32 	%r683, [%r5+32];
	ld.shared.u32 	%r15, [%r5+36];
	ld.shared.u32 	%r16, [%r5+40];
	ld.shared.u32 	%r17, [%r5+44];
	ld.shared.u32 	%r18, [%r5+48];
	ld.shared.u32 	%r19, [%r5+52];
	ld.shared.u32 	%r20, [%r5+56];
	bar.sync 	0;
	// begin inline asm
	griddepcontrol.launch_dependents;
	// end inline asm
	setp.ne.s32 	%p241, %r9, %r703;
	@%p241 bra 	$L__BB5_5;
	setp.ne.s32 	%p242, %r10, %r702;
	@%p242 bra 	$L__BB5_4;
	setp.lt.s32 	%p312, %r11, %r701;
	bra.uni 	$L__BB5_6;
$L__BB5_4:
	setp.lt.s32 	%p312, %r10, %r702;
	bra.uni 	$L__BB5_6;
$L__BB5_5:
	setp.lt.s32 	%p312, %r9, %r703;
$L__BB5_6:
	not.pred 	%p243, %p312;
	mov.u32 	%r689, %r11;
	mov.u32 	%r690, %r10;
	mov.u32 	%r691, %r9;
	@%p243 bra 	$L__BB5_8;
	mov.u32 	%r689, %r701;
	mov.u32 	%r690, %r702;
	mov.u32 	%r691, %r703;
	mov.u32 	%r701, %r11;
	mov.u32 	%r702, %r10;
	mov.u32 	%r703, %r9;
$L__BB5_8:
	setp.eq.s32 	%p244, %r15, %r685;
	@%p244 bra 	$L__BB5_10;
	setp.lt.s32 	%p313, %r15, %r685;
	bra.uni 	$L__BB5_13;
$L__BB5_10:
	setp.eq.s32 	%p245, %r16, %r684;
	@%p245 bra 	$L__BB5_12;
	setp.lt.s32 	%p313, %r16, %r684;
	bra.uni 	$L__BB5_13;
$L__BB5_12:
	setp.lt.s32 	%p313, %r17, %r683;
$L__BB5_13:
	not.pred 	%p246, %p313;
	mov.u32 	%r695, %r17;
	mov.u32 	%r696, %r16;
	mov.u32 	%r697, %r15;
	@%p246 bra 	$L__BB5_15;
	mov.u32 	%r695, %r683;
	mov.u32 	%r696, %r684;
	mov.u32 	%r697, %r685;
	mov.u32 	%r683, %r17;
	mov.u32 	%r684, %r16;
	mov.u32 	%r685, %r15;
$L__BB5_15:
	setp.eq.s32 	%p247, %r685, %r691;
	@%p247 bra 	$L__BB5_17;
	setp.lt.s32 	%p314, %r685, %r691;
	bra.uni 	$L__BB5_20;
$L__BB5_17:
	setp.eq.s32 	%p248, %r684, %r690;
	@%p248 bra 	$L__BB5_19;
	setp.lt.s32 	%p314, %r684, %r690;
	bra.uni 	$L__BB5_20;
$L__BB5_19:
	setp.lt.s32 	%p314, %r683, %r689;
$L__BB5_20:
	not.pred 	%p249, %p314;
	mov.u32 	%r707, %r683;
	mov.u32 	%r708, %r684;
	mov.u32 	%r709, %r685;
	@%p249 bra 	$L__BB5_22;
	mov.u32 	%r707, %r689;
	mov.u32 	%r708, %r690;
	mov.u32 	%r709, %r691;
	mov.u32 	%r689, %r683;
	mov.u32 	%r690, %r684;
	mov.u32 	%r691, %r685;
$L__BB5_22:
	setp.eq.s32 	%p250, %r18, %r697;
	@%p250 bra 	$L__BB5_24;
	setp.lt.s32 	%p315, %r18, %r697;
	bra.uni 	$L__BB5_27;
$L__BB5_24:
	setp.eq.s32 	%p251, %r19, %r696;
	@%p251 bra 	$L__BB5_26;
	setp.lt.s32 	%p315, %r19, %r696;
	bra.uni 	$L__BB5_27;
$L__BB5_26:
	setp.lt.s32 	%p315, %r20, %r695;
$L__BB5_27:
	not.pred 	%p252, %p315;
	mov.u32 	%r692, %r20;
	mov.u32 	%r693, %r19;
	mov.u32 	%r694, %r18;
	@%p252 bra 	$L__BB5_29;
	mov.u32 	%r692, %r695;
	mov.u32 	%r693, %r696;
	mov.u32 	%r694, %r697;
	mov.u32 	%r695, %r20;
	mov.u32 	%r696, %r19;
	mov.u32 	%r697, %r18;
$L__BB5_29:
	setp.eq.s32 	%p253, %r691, %r703;
	@%p253 bra 	$L__BB5_31;
	setp.lt.s32 	%p316, %r691, %r703;
	bra.uni 	$L__BB5_34;
$L__BB5_31:
	setp.eq.s32 	%p254, %r690, %r702;
	@%p254 bra 	$L__BB5_33;
	setp.lt.s32 	%p316, %r690, %r702;
	bra.uni 	$L__BB5_34;
$L__BB5_33:
	setp.lt.s32 	%p316, %r689, %r701;
$L__BB5_34:
	not.pred 	%p255, %p316;
	mov.u32 	%r713, %r689;
	mov.u32 	%r714, %r690;
	mov.u32 	%r715, %r691;
	@%p255 bra 	$L__BB5_36;
	mov.u32 	%r713, %r701;
	mov.u32 	%r714, %r702;
	mov.u32 	%r715, %r703;
	mov.u32 	%r701, %r689;
	mov.u32 	%r702, %r690;
	mov.u32 	%r703, %r691;
$L__BB5_36:
	setp.eq.s32 	%p256, %r697, %r709;
	@%p256 bra 	$L__BB5_38;
	setp.lt.s32 	%p317, %r697, %r709;
	bra.uni 	$L__BB5_41;
$L__BB5_38:
	setp.eq.s32 	%p257, %r696, %r708;
	@%p257 bra 	$L__BB5_40;
	setp.lt.s32 	%p317, %r696, %r708;
	bra.uni 	$L__BB5_41;
$L__BB5_40:
	setp.lt.s32 	%p317, %r695, %r707;
$L__BB5_41:
	not.pred 	%p258, %p317;
	mov.u32 	%r719, %r695;
	mov.u32 	%r720, %r696;
	mov.u32 	%r721, %r697;
	@%p258 bra 	$L__BB5_43;
	mov.u32 	%r719, %r707;
	mov.u32 	%r720, %r708;
	mov.u32 	%r721, %r709;
	mov.u32 	%r707, %r695;
	mov.u32 	%r708, %r696;
	mov.u32 	%r709, %r697;
$L__BB5_43:
	setp.eq.s32 	%p259, %r709, %r715;
	@%p259 bra 	$L__BB5_45;
	setp.lt.s32 	%p318, %r709, %r715;
	bra.uni 	$L__BB5_48;
$L__BB5_45:
	setp.eq.s32 	%p260, %r708, %r714;
	@%p260 bra 	$L__BB5_47;
	setp.lt.s32 	%p318, %r708, %r714;
	bra.uni 	$L__BB5_48;
$L__BB5_47:
	setp.lt.s32 	%p318, %r707, %r713;
$L__BB5_48:
	not.pred 	%p261, %p318;
	mov.u32 	%r731, %r707;
	mov.u32 	%r732, %r708;
	mov.u32 	%r733, %r709;
	@%p261 bra 	$L__BB5_50;
	mov.u32 	%r731, %r713;
	mov.u32 	%r732, %r714;
	mov.u32 	%r733, %r715;
	mov.u32 	%r713, %r707;
	mov.u32 	%r714, %r708;
	mov.u32 	%r715, %r709;
$L__BB5_50:
	setp.eq.s32 	%p262, %r694, %r721;
	@%p262 bra 	$L__BB5_52;
	setp.lt.s32 	%p319, %r694, %r721;
	bra.uni 	$L__BB5_55;
$L__BB5_52:
	setp.eq.s32 	%p263, %r693, %r720;
	@%p263 bra 	$L__BB5_54;
	setp.lt.s32 	%p319, %r693, %r720;
	bra.uni 	$L__BB5_55;
$L__BB5_54:
	setp.lt.s32 	%p319, %r692, %r719;
$L__BB5_55:
	not.pred 	%p264, %p319;
	mov.u32 	%r734, %r692;
	mov.u32 	%r735, %r693;
	mov.u32 	%r736, %r694;
	@%p264 bra 	$L__BB5_57;
	mov.u32 	%r734, %r719;
	mov.u32 	%r735, %r720;
	mov.u32 	%r736, %r721;
	mov.u32 	%r719, %r692;
	mov.u32 	%r720, %r693;
	mov.u32 	%r721, %r694;
$L__BB5_57:
	setp.eq.s32 	%p265, %r715, %r703;
	@%p265 bra 	$L__BB5_59;
	setp.lt.s32 	%p320, %r715, %r703;
	bra.uni 	$L__BB5_62;
$L__BB5_59:
	setp.eq.s32 	%p266, %r714, %r702;
	@%p266 bra 	$L__BB5_61;
	setp.lt.s32 	%p320, %r714, %r702;
	bra.uni 	$L__BB5_62;
$L__BB5_61:
	setp.lt.s32 	%p320, %r713, %r701;
$L__BB5_62:
	not.pred 	%p267, %p320;
	mov.u32 	%r743, %r713;
	mov.u32 	%r744, %r714;
	mov.u32 	%r745, %r715;
	@%p267 bra 	$L__BB5_64;
	mov.u32 	%r743, %r701;
	mov.u32 	%r744, %r702;
	mov.u32 	%r745, %r703;
	mov.u32 	%r701, %r713;
	mov.u32 	%r702, %r714;
	mov.u32 	%r703, %r715;
$L__BB5_64:
	setp.eq.s32 	%p268, %r721, %r733;
	@%p268 bra 	$L__BB5_66;
	setp.lt.s32 	%p321, %r721, %r733;
	bra.uni 	$L__BB5_69;
$L__BB5_66:
	setp.eq.s32 	%p269, %r720, %r732;
	@%p269 bra 	$L__BB5_68;
	setp.lt.s32 	%p321, %r720, %r732;
	bra.uni 	$L__BB5_69;
$L__BB5_68:
	setp.lt.s32 	%p321, %r719, %r731;
$L__BB5_69:
	not.pred 	%p270, %p321;
	mov.u32 	%r737, %r719;
	mov.u32 	%r738, %r720;
	mov.u32 	%r739, %r721;
	@%p270 bra 	$L__BB5_71;
	mov.u32 	%r737, %r731;
	mov.u32 	%r738, %r732;
	mov.u32 	%r739, %r733;
	mov.u32 	%r731, %r719;
	mov.u32 	%r732, %r720;
	mov.u32 	%r733, %r721;
$L__BB5_71:
	mad.lo.s32 	%r81, %r1, 60, %r593;
	mov.b32 	%r749, 2;
$L__BB5_72:
	mov.u32 	%r97, %r749;
	bar.sync 	0;
	add.s32 	%r596, %r97, -1;
	shr.u32 	%r597, %r97, 1;
	st.shared.u32 	[%r81], %r703;
	st.shared.u32 	[%r81+4], %r702;
	st.shared.u32 	[%r81+8], %r701;
	st.shared.u32 	[%r81+12], %r745;
	st.shared.u32 	[%r81+16], %r744;
	st.shared.u32 	[%r81+20], %r743;
	st.shared.u32 	[%r81+24], %r733;
	st.shared.u32 	[%r81+28], %r732;
	st.shared.u32 	[%r81+32], %r731;
	st.shared.u32 	[%r81+36], %r739;
	st.shared.u32 	[%r81+40], %r738;
	st.shared.u32 	[%r81+44], %r737;
	st.shared.u32 	[%r81+48], %r736;
	st.shared.u32 	[%r81+52], %r735;
	st.shared.u32 	[%r81+56], %r734;
	bar.sync 	0;
	neg.s32 	%r598, %r97;
	and.b32  	%r599, %r1, %r598;
	mul.lo.s32 	%r600, %r599, 5;
	mul.lo.s32 	%r601, %r597, 5;
	and.b32  	%r602, %r596, %r1;
	mul.lo.s32 	%r603, %r602, 5;
	min.u32 	%r98, %r603, 1280;
	min.u32 	%r99, %r600, 1280;
	add.s32 	%r604, %r99, %r601;
	min.u32 	%r100, %r604, 1280;
	add.s32 	%r605, %r100, %r601;
	min.u32 	%r101, %r605, 1280;
	sub.s32 	%r606, %r100, %r99;
	sub.s32 	%r607, %r101, %r100;
	setp.lt.s32 	%p271, %r98, %r607;
	sub.s32 	%r608, %r98, %r607;
	selp.b32 	%r752, 0, %r608, %p271;
	min.s32 	%r750, %r606, %r98;
	setp.ge.s32 	%p272, %r752, %r750;
	@%p272 bra 	$L__BB5_80;
	add.s32 	%r104, %r100, %r98;
$L__BB5_74:
	sub.s32 	%r609, %r750, %r752;
	shr.u32 	%r610, %r609, 31;
	add.s32 	%r611, %r609, %r610;
	shr.s32 	%r612, %r611, 1;
	add.s32 	%r107, %r612, %r752;
	add.s32 	%r613, %r107, %r99;
	mov.u32 	%r614, _ZZN3cub18CUB_300001_SM_10006detail10merge_sort30DeviceMergeSortBlockSortKernelINS2_10policy_hubIN6thrust24THRUST_300001_SM_1000_NS6detail15normal_iteratorINS6_10device_ptrI10borderlandEEEEE9Policy600ESC_PNS0_8NullTypeESC_SG_m10bordersortSA_SF_EEvbT0_T1_T2_T3_T4_PT6_PT7_T5_NS1_7vsmem_tEE19static_temp_storage;
	mad.lo.s32 	%r615, %r613, 12, %r614;
	ld.shared.u32 	%r108, [%r615];
	ld.shared.u32 	%r109, [%r615+4];
	add.s32 	%r110, %r615, 8;
	not.b32 	%r616, %r107;
	add.s32 	%r617, %r104, %r616;
	mad.lo.s32 	%r618, %r617, 12, %r614;
	ld.shared.u32 	%r111, [%r618];
	ld.shared.u32 	%r112, [%r618+4];
	add.s32 	%r113, %r618, 8;
	setp.ne.s32 	%p273, %r111, %r108;
	@%p273 bra 	$L__BB5_78;
	setp.ne.s32 	%p274, %r112, %r109;
	@%p274 bra 	$L__BB5_77;
	ld.shared.u32 	%r619, [%r110];
	ld.shared.u32 	%r620, [%r113];
	setp.lt.s32 	%p322, %r620, %r619;
	bra.uni 	$L__BB5_79;
$L__BB5_77:
	setp.lt.s32 	%p322, %r112, %r109;
	bra.uni 	$L__BB5_79;
$L__BB5_78:
	setp.lt.s32 	%p322, %r111, %r108;
$L__BB5_79:
	add.s32 	%r621, %r107, 1;
	selp.b32 	%r752, %r752, %r621, %p322;
	selp.b32 	%r750, %r107, %r750, %p322;
	setp.lt.s32 	%p275, %r752, %r750;
	@%p275 bra 	$L__BB5_74;
$L__BB5_80:
	add.s32 	%r117, %r752, %r99;
	add.s32 	%r622, %r100, %r98;
	sub.s32 	%r118, %r622, %r752;
	mov.u32 	%r623, _ZZN3cub18CUB_300001_SM_10006detail10merge_sort30DeviceMergeSortBlockSortKernelINS2_10policy_hubIN6thrust24THRUST_300001_SM_1000_NS6detail15normal_iteratorINS6_10device_ptrI10borderlandEEEEE9Policy600ESC_PNS0_8NullTypeESC_SG_m10bordersortSA_SF_EEvbT0_T1_T2_T3_T4_PT6_PT7_T5_NS1_7vsmem_tEE19static_temp_storage;
	mad.lo.s32 	%r119, %r117, 12, %r623;
	ld.shared.u32 	%r762, [%r119];
	ld.shared.u32 	%r763, [%r119+4];
	ld.shared.u32 	%r764, [%r119+8];
	mad.lo.s32 	%r123, %r118, 12, %r623;
	ld.shared.u32 	%r753, [%r123];
	ld.shared.u32 	%r754, [%r123+4];
	ld.shared.u32 	%r755, [%r123+8];
	setp.ge.s32 	%p277, %r118, %r101;
	mov.pred 	%p323, 0;
	@%p277 bra 	$L__BB5_87;
	setp.ge.s32 	%p279, %r117, %r100;
	mov.pred 	%p323, -1;
	@%p279 bra 	$L__BB5_87;
	setp.ne.s32 	%p280, %r753, %r762;
	@%p280 bra 	$L__BB5_86;
	setp.ne.s32 	%p281, %r754, %r763;
	@%p281 bra 	$L__BB5_85;
	setp.lt.s32 	%p323, %r755, %r764;
	bra.uni 	$L__BB5_87;
$L__BB5_85:
	setp.lt.s32 	%p323, %r754, %r763;
	bra.uni 	$L__BB5_87;
$L__BB5_86:
	setp.lt.s32 	%p323, %r753, %r762;
$L__BB5_87:
	selp.b32 	%r701, %r755, %r764, %p323;
	selp.b32 	%r702, %r754, %r763, %p323;
	selp.b32 	%r703, %r753, %r762, %p323;
	selp.u32 	%r624, 1, 0, %p323;
	add.s32 	%r130, %r118, %r624;
	not.pred 	%p282, %p323;
	selp.u32 	%r625, 1, 0, %p282;
	add.s32 	%r131, %r117, %r625;
	@%p282 bra 	$L__BB5_89;
	ld.shared.u32 	%r753, [%r123+12];
	ld.shared.u32 	%r754, [%r123+16];
	ld.shared.u32 	%r755, [%r123+20];
	bra.uni 	$L__BB5_90;
$L__BB5_89:
	ld.shared.u32 	%r762, [%r119+12];
	ld.shared.u32 	%r763, [%r119+16];
	ld.shared.u32 	%r764, [%r119+20];
$L__BB5_90:
	setp.ge.s32 	%p284, %r130, %r101;
	mov.pred 	%p324, 0;
	@%p284 bra 	$L__BB5_97;
	setp.ge.s32 	%p286, %r131, %r100;
	mov.pred 	%p324, -1;
	@%p286 bra 	$L__BB5_97;
	setp.eq.s32 	%p287, %r753, %r762;
	@%p287 bra 	$L__BB5_94;
	setp.lt.s32 	%p324, %r753, %r762;
	bra.uni 	$L__BB5_97;
$L__BB5_94:
	setp.eq.s32 	%p288, %r754, %r763;
	@%p288 bra 	$L__BB5_96;
	setp.lt.s32 	%p324, %r754, %r763;
	bra.uni 	$L__BB5_97;
$L__BB5_96:
	setp.lt.s32 	%p324, %r755, %r764;
$L__BB5_97:
	selp.b32 	%r743, %r755, %r764, %p324;
	selp.b32 	%r744, %r754, %r763, %p324;
	selp.b32 	%r745, %r753, %r762, %p324;
	selp.u32 	%r626, 1, 0, %p324;
	add.s32 	%r147, %r130, %r626;
	not.pred 	%p289, %p324;
	selp.u32 	%r627, 1, 0, %p289;
	add.s32 	%r148, %r131, %r627;
	@%p324 bra 	$L__BB5_99;
	mad.lo.s32 	%r629, %r148, 12, %r623;
	ld.shared.u32 	%r762, [%r629];
	ld.shared.u32 	%r763, [%r629+4];
	ld.shared.u32 	%r764, [%r629+8];
	bra.uni 	$L__BB5_100;
$L__BB5_99:
	mad.lo.s32 	%r631, %r147, 12, %r623;
	ld.shared.u32 	%r753, [%r631];
	ld.shared.u32 	%r754, [%r631+4];
	ld.shared.u32 	%r755, [%r631+8];
$L__BB5_100:
	setp.ge.s32 	%p291, %r147, %r101;
	mov.pred 	%p325, 0;
	@%p291 bra 	$L__BB5_107;
	setp.ge.s32 	%p293, %r148, %r100;
	mov.pred 	%p325, -1;
	@%p293 bra 	$L__BB5_107;
	setp.eq.s32 	%p294, %r753, %r762;
	@%p294 bra 	$L__BB5_104;
	setp.lt.s32 	%p325, %r753, %r762;
	bra.uni 	$L__BB5_107;
$L__BB5_104:
	setp.eq.s32 	%p295, %r754, %r763;
	@%p295 bra 	$L__BB5_106;
	setp.lt.s32 	%p325, %r754, %r763;
	bra.uni 	$L__BB5_107;
$L__BB5_106:
	setp.lt.s32 	%p325, %r755, %r764;
$L__BB5_107:
	selp.b32 	%r731, %r755, %r764, %p325;
	selp.b32 	%r732, %r754, %r763, %p325;
	selp.b32 	%r733, %r753, %r762, %p325;
	selp.u32 	%r632, 1, 0, %p325;
	add.s32 	%r164, %r147, %r632;
	not.pred 	%p296, %p325;
	selp.u32 	%r633, 1, 0, %p296;
	add.s32 	%r165, %r148, %r633;
	@%p325 bra 	$L__BB5_109;
	mov.u32 	%r634, _ZZN3cub18CUB_300001_SM_10006detail10merge_sort30DeviceMergeSortBlockSortKernelINS2_10policy_hubIN6thrust24THRUST_300001_SM_1000_NS6detail15normal_iteratorINS6_10device_ptrI10borderlandEEEEE9Policy600ESC_PNS0_8NullTypeESC_SG_m10bordersortSA_SF_EEvbT0_T1_T2_T3_T4_PT6_PT7_T5_NS1_7vsmem_tEE19static_temp_storage;
	mad.lo.s32 	%r635, %r165, 12, %r634;
	ld.shared.u32 	%r762, [%r635];
	ld.shared.u32 	%r763, [%r635+4];
	ld.shared.u32 	%r764, [%r635+8];
	bra.uni 	$L__BB5_110;
$L__BB5_109:
	mov.u32 	%r636, _ZZN3cub18CUB_300001_SM_10006detail10merge_sort30DeviceMergeSortBlockSortKernelINS2_10policy_hubIN6thrust24THRUST_300001_SM_1000_NS6detail15normal_iteratorINS6_10device_ptrI10borderlandEEEEE9Policy600ESC_PNS0_8NullTypeESC_SG_m10bordersortSA_SF_EEvbT0_T1_T2_T3_T4_PT6_PT7_T5_NS1_7vsmem_tEE19static_temp_storage;
	mad.lo.s32 	%r637, %r164, 12, %r636;
	ld.shared.u32 	%r753, [%r637];
	ld.shared.u32 	%r754, [%r637+4];
	ld.shared.u32 	%r755, [%r637+8];
$L__BB5_110:
	setp.ge.s32 	%p298, %r164, %r101;
	mov.pred 	%p326, 0;
	@%p298 bra 	$L__BB5_117;
	setp.ge.s32 	%p300, %r165, %r100;
	mov.pred 	%p326, -1;
	@%p300 bra 	$L__BB5_117;
	setp.eq.s32 	%p301, %r753, %r762;
	@%p301 bra 	$L__BB5_114;
	setp.lt.s32 	%p326, %r753, %r762;
	bra.uni 	$L__BB5_117;
$L__BB5_114:
	setp.eq.s32 	%p302, %r754, %r763;
	@%p302 bra 	$L__BB5_116;
	setp.lt.s32 	%p326, %r754, %r763;
	bra.uni 	$L__BB5_117;
$L__BB5_116:
	setp.lt.s32 	%p326, %r755, %r764;
$L__BB5_117:
	selp.b32 	%r737, %r755, %r764, %p326;
	selp.b32 	%r738, %r754, %r763, %p326;
	selp.b32 	%r739, %r753, %r762, %p326;
	selp.u32 	%r638, 1, 0, %p326;
	add.s32 	%r181, %r164, %r638;
	not.pred 	%p303, %p326;
	selp.u32 	%r639, 1, 0, %p303;
	add.s32 	%r182, %r165, %r639;
	@%p326 bra 	$L__BB5_119;
	mov.u32 	%r640, _ZZN3cub18CUB_300001_SM_10006detail10merge_sort30DeviceMergeSortBlockSortKernelINS2_10policy_hubIN6thrust24THRUST_300001_SM_1000_NS6detail15normal_iteratorINS6_10device_ptrI10borderlandEEEEE9Policy600ESC_PNS0_8NullTypeESC_SG_m10bordersortSA_SF_EEvbT0_T1_T2_T3_T4_PT6_PT7_T5_NS1_7vsmem_tEE19static_temp_storage;
	mad.lo.s32 	%r641, %r182, 12, %r640;
	ld.shared.u32 	%r762, [%r641];
	ld.shared.u32 	%r763, [%r641+4];
	ld.shared.u32 	%r764, [%r641+8];
	bra.uni 	$L__BB5_120;
$L__BB5_119:
	mov.u32 	%r642, _ZZN3cub18CUB_300001_SM_10006detail10merge_sort30DeviceMergeSortBlockSortKernelINS2_10policy_hubIN6thrust24THRUST_300001_SM_1000_NS6detail15normal_iteratorINS6_10device_ptrI10borderlandEEEEE9Policy600ESC_PNS0_8NullTypeESC_SG_m10bordersortSA_SF_EEvbT0_T1_T2_T3_T4_PT6_PT7_T5_NS1_7vsmem_tEE19static_temp_storage;
	mad.lo.s32 	%r643, %r181, 12, %r642;
	ld.shared.u32 	%r753, [%r643];
	ld.shared.u32 	%r754, [%r643+4];
	ld.shared.u32 	%r755, [%r643+8];
$L__BB5_120:
	setp.ge.s32 	%p305, %r181, %r101;
	mov.pred 	%p327, 0;
	@%p305 bra 	$L__BB5_127;
	setp.ge.s32 	%p307, %r182, %r100;
	mov.pred 	%p327, -1;
	@%p307 bra 	$L__BB5_127;
	setp.eq.s32 	%p308, %r753, %r762;
	@%p308 bra 	$L__BB5_124;
	setp.lt.s32 	%p327, %r753, %r762;
	bra.uni 	$L__BB5_127;
$L__BB5_124:
	setp.eq.s32 	%p309, %r754, %r763;
	@%p309 bra 	$L__BB5_126;
	setp.lt.s32 	%p327, %r754, %r763;
	bra.uni 	$L__BB5_127;
$L__BB5_126:
	setp.lt.s32 	%p327, %r755, %r764;
$L__BB5_127:
	selp.b32 	%r734, %r755, %r764, %p327;
	selp.b32 	%r735, %r754, %r763, %p327;
	selp.b32 	%r736, %r753, %r762, %p327;
	shl.b32 	%r749, %r97, 1;
	setp.lt.u32 	%p310, %r97, 129;
	@%p310 bra 	$L__BB5_72;
	ld.param.s8 	%rs3, [_ZN3cub18CUB_300001_SM_10006detail10merge_sort30DeviceMergeSortBlockSortKernelINS2_10policy_hubIN6thrust24THRUST_300001_SM_1000_NS6detail15normal_iteratorINS6_10device_ptrI10borderlandEEEEE9Policy600ESC_PNS0_8NullTypeESC_SG_m10bordersortSA_SF_EEvbT0_T1_T2_T3_T4_PT6_PT7_T5_NS1_7vsmem_tE_param_0];
	bar.sync 	0;
	setp.eq.s16 	%p311, %rs3, 0;
	@%p311 bra 	$L__BB5_130;
	st.shared.u32 	[%r5], %r703;
	st.shared.u32 	[%r5+4], %r702;
	st.shared.u32 	[%r5+8], %r701;
	st.shared.u32 	[%r5+12], %r745;
	st.shared.u32 	[%r5+16], %r744;
	st.shared.u32 	[%r5+20], %r743;
	st.shared.u32 	[%r5+24], %r733;
	st.shared.u32 	[%r5+28], %r732;
	st.shared.u32 	[%r5+32], %r731;
	st.shared.u32 	[%r5+36], %r739;
	st.shared.u32 	[%r5+40], %r738;
	st.shared.u32 	[%r5+44], %r737;
	st.shared.u32 	[%r5+48], %r736;
	st.shared.u32 	[%r5+52], %r735;
	st.shared.u32 	[%r5+56], %r734;
	bar.warp.sync 	-1;
	ld.shared.u32 	%r644, [%r4];
	ld.shared.u32 	%r645, [%r4+4];
	ld.shared.u32 	%r646, [%r4+8];
	ld.shared.u32 	%r647, [%r4+384];
	ld.shared.u32 	%r648, [%r4+388];
	ld.shared.u32 	%r649, [%r4+392];
	ld.shared.u32 	%r650, [%r4+768];
	ld.shared.u32 	%r651, [%r4+772];
	ld.shared.u32 	%r652, [%r4+776];
	ld.shared.u32 	%r653, [%r4+1152];
	ld.shared.u32 	%r654, [%r4+1156];
	ld.shared.u32 	%r655, [%r4+1160];
	ld.shared.u32 	%r656, [%r4+1536];
	ld.shared.u32 	%r657, [%r4+1540];
	ld.shared.u32 	%r658, [%r4+1544];
	cvt.u64.u32 	%rd26, %r3;
	cvt.u64.u32 	%rd27, %r2;
	add.s64 	%rd28, %rd3, %rd27;
	add.s64 	%rd29, %rd28, %rd26;
	mad.lo.s64 	%rd30, %rd29, 12, %rd2;
	st.global.u32 	[%rd30], %r644;
	st.global.u32 	[%rd30+4], %r645;
	st.global.u32 	[%rd30+8], %r646;
	st.global.u32 	[%rd30+384], %r647;
	st.global.u32 	[%rd30+388], %r648;
	st.global.u32 	[%rd30+392], %r649;
	st.global.u32 	[%rd30+768], %r650;
	st.global.u32 	[%rd30+772], %r651;
	st.global.u32 	[%rd30+776], %r652;
	st.global.u32 	[%rd30+1152], %r653;
	st.global.u32 	[%rd30+1156], %r654;
	st.global.u32 	[%rd30+1160], %r655;
	st.global.u32 	[%rd30+1536], %r656;
	st.global.u32 	[%rd30+1540], %r657;
	st.global.u32 	[%rd30+1544], %r658;
	bra.uni 	$L__BB5_315;
$L__BB5_130:
	ld.param.u64 	%rd34, [_ZN3cub18CUB_300001_SM_10006detail10merge_sort30DeviceMergeSortBlockSortKernelINS2_10policy_hubIN6thrust24THRUST_300001_SM_1000_NS6detail15normal_iteratorINS6_10device_ptrI10borderlandEEEEE9Policy600ESC_PNS0_8NullTypeESC_SG_m10bordersortSA_SF_EEvbT0_T1_T2_T3_T4_PT6_PT7_T5_NS1_7vsmem_tE_param_6];
	st.shared.u32 	[%r5], %r703;
	st.shared.u32 	[%r5+4], %r702;
	st.shared.u32 	[%r5+8], %r701;
	st.shared.u32 	[%r5+12], %r745;
	st.shared.u32 	[%r5+16], %r744;
	st.shared.u32 	[%r5+20], %r743;
	st.shared.u32 	[%r5+24], %r733;
	st.shared.u32 	[%r5+28], %r732;
	st.shared.u32 	[%r5+32], %r731;
	st.shared.u32 	[%r5+36], %r739;
	st.shared.u32 	[%r5+40], %r738;
	st.shared.u32 	[%r5+44], %r737;
	st.shared.u32 	[%r5+48], %r736;
	st.shared.u32 	[%r5+52], %r735;
	st.shared.u32 	[%r5+56], %r734;
	bar.warp.sync 	-1;
	ld.shared.u32 	%r659, [%r4];
	ld.shared.u32 	%r660, [%r4+4];
	ld.shared.u32 	%r661, [%r4+8];
	ld.shared.u32 	%r662, [%r4+384];
	ld.shared.u32 	%r663, [%r4+388];
	ld.shared.u32 	%r664, [%r4+392];
	ld.shared.u32 	%r665, [%r4+768];
	ld.shared.u32 	%r666, [%r4+772];
	ld.shared.u32 	%r667, [%r4+776];
	ld.shared.u32 	%r668, [%r4+1152];
	ld.shared.u32 	%r669, [%r4+1156];
	ld.shared.u32 	%r670, [%r4+1160];
	ld.shared.u32 	%r671, [%r4+1536];
	ld.shared.u32 	%r672, [%r4+1540];
	ld.shared.u32 	%r673, [%r4+1544];
	cvta.to.global.u64 	%rd31, %rd34;
	mad.lo.s64 	%rd32, %rd4, 12, %rd31;
	st.global.u32 	[%rd32], %r659;
	st.global.u32 	[%rd32+4], %r660;
	st.global.u32 	[%rd32+8], %r661;
	st.global.u32 	[%rd32+384], %r662;
	st.global.u32 	[%rd32+388], %r663;
	st.global.u32 	[%rd32+392], %r664;
	st.global.u32 	[%rd32+768], %r665;
	st.global.u32 	[%rd32+772], %r666;
	st.global.u32 	[%rd32+776], %r667;
	st.global.u32 	[%rd32+1152], %r668;
	st.global.u32 	[%rd32+1156], %r669;
	st.global.u32 	[%rd32+1160], %r670;
	st.global.u32 	[%rd32+1536], %r671;
	st.global.u32 	[%rd32+1540], %r672;
	st.global.u32 	[%rd32+1544], %r673;
	bra.uni 	$L__BB5_315;
$L__BB5_131:
	cvt.u32.u64 	%r509, %rd3;
	cvt.u32.u64 	%r510, %rd8;
	sub.s32 	%r511, %r510, %r509;
	min.s32 	%r199, %r511, 1280;
	// begin inline asm
	griddepcontrol.wait;
	// end inline asm
	mad.lo.s64 	%rd15, %rd3, 12, %rd1;
	mov.u32 	%r200, %tid.x;
	ld.global.u32 	%r789, [%rd15+8];
	ld.global.u32 	%r790, [%rd15+4];
	ld.global.u32 	%r791, [%rd15];
	and.b32  	%r204, %r200, 31;
	and.b32  	%r512, %r200, 992;
	mul.lo.s32 	%r205, %r512, 5;
	or.b32  	%r206, %r205, %r204;
	setp.ge.s32 	%p142, %r206, %r199;
	mul.lo.s32 	%r513, %r206, 12;
	cvt.u64.u32 	%rd16, %r513;
	add.s64 	%rd5, %rd15, %rd16;
	mov.u32 	%r777, %r789;
	mov.u32 	%r778, %r790;
	mov.u32 	%r779, %r791;
	@%p142 bra 	$L__BB5_133;
	ld.global.u32 	%r779, [%rd5];
	ld.global.u32 	%r778, [%rd5+4];
	ld.global.u32 	%r777, [%rd5+8];
$L__BB5_133:
	add.s32 	%r213, %r206, 32;
	setp.ge.s32 	%p143, %r213, %r199;
	mov.u32 	%r780, %r789;
	mov.u32 	%r781, %r790;
	mov.u32 	%r782, %r791;
	@%p143 bra 	$L__BB5_135;
	ld.global.u32 	%r782, [%rd5+384];
	ld.global.u32 	%r781, [%rd5+388];
	ld.global.u32 	%r780, [%rd5+392];
$L__BB5_135:
	add.s32 	%r220, %r206, 64;
	setp.ge.s32 	%p144, %r220, %r199;
	mov.u32 	%r783, %r789;
	mov.u32 	%r784, %r790;
	mov.u32 	%r785, %r791;
	@%p144 bra 	$L__BB5_137;
	ld.global.u32 	%r785, [%rd5+768];
	ld.global.u32 	%r784, [%rd5+772];
	ld.global.u32 	%r783, [%rd5+776];
$L__BB5_137:
	add.s32 	%r227, %r206, 96;
	setp.ge.s32 	%p145, %r227, %r199;
	mov.u32 	%r786, %r789;
	mov.u32 	%r787, %r790;
	mov.u32 	%r788, %r791;
	@%p145 bra 	$L__BB5_139;
	ld.global.u32 	%r788, [%rd5+1152];
	ld.global.u32 	%r787, [%rd5+1156];
	ld.global.u32 	%r786, [%rd5+1160];
$L__BB5_139:
	add.s32 	%r234, %r206, 128;
	setp.ge.s32 	%p146, %r234, %r199;
	@%p146 bra 	$L__BB5_141;
	ld.global.u32 	%r791, [%rd5+1536];
	ld.global.u32 	%r790, [%rd5+1540];
	ld.global.u32 	%r789, [%rd5+1544];
$L__BB5_141:
	// begin inline asm
	mov.u32 %r514, %laneid;
	// end inline asm
	shr.u32 	%r515, %r200, 5;
	mad.lo.s32 	%r516, %r515, 160, %r514;
	mov.u32 	%r517, _ZZN3cub18CUB_300001_SM_10006detail10merge_sort30DeviceMergeSortBlockSortKernelINS2_10policy_hubIN6thrust24THRUST_300001_SM_1000_NS6detail15normal_iteratorINS6_10device_ptrI10borderlandEEEEE9Policy600ESC_PNS0_8NullTypeESC_SG_m10bordersortSA_SF_EEvbT0_T1_T2_T3_T4_PT6_PT7_T5_NS1_7vsmem_tEE19static_temp_storage;
	mad.lo.s32 	%r241, %r516, 12, %r517;
	st.shared.u32 	[%r241], %r779;
	st.shared.u32 	[%r241+4], %r778;
	st.shared.u32 	[%r241+8], %r777;
	st.shared.u32 	[%r241+384], %r782;
	st.shared.u32 	[%r241+388], %r781;
	st.shared.u32 	[%r241+392], %r780;
	st.shared.u32 	[%r241+768], %r785;
	st.shared.u32 	[%r241+772], %r784;
	st.shared.u32 	[%r241+776], %r783;
	st.shared.u32 	[%r241+1152], %r788;
	st.shared.u32 	[%r241+1156], %r787;
	st.shared.u32 	[%r241+1160], %r786;
	st.shared.u32 	[%r241+1536], %r791;
	st.shared.u32 	[%r241+1540], %r790;
	st.shared.u32 	[%r241+1544], %r789;
	bar.warp.sync 	-1;
	mad.lo.s32 	%r242, %r514, 48, %r241;
	ld.shared.u32 	%r878, [%r242];
	ld.shared.u32 	%r877, [%r242+4];
	ld.shared.u32 	%r876, [%r242+8];
	ld.shared.u32 	%r246, [%r242+12];
	ld.shared.u32 	%r247, [%r242+16];
	ld.shared.u32 	%r248, [%r242+20];
	ld.shared.u32 	%r249, [%r242+24];
	ld.shared.u32 	%r250, [%r242+28];
	ld.shared.u32 	%r251, [%r242+32];
	ld.shared.u32 	%r252, [%r242+36];
	ld.shared.u32 	%r253, [%r242+40];
	ld.shared.u32 	%r254, [%r242+44];
	ld.shared.u32 	%r255, [%r242+48];
	ld.shared.u32 	%r256, [%r242+52];
	ld.shared.u32 	%r257, [%r242+56];
	bar.sync 	0;
	// begin inline asm
	griddepcontrol.launch_dependents;
	// end inline asm
	mul.lo.s32 	%r258, %r200, 5;
	add.s32 	%r518, %r258, 1;
	setp.ge.u32 	%p147, %r518, %r199;
	mov.u32 	%r873, %r876;
	mov.u32 	%r874, %r877;
	mov.u32 	%r875, %r878;
	mov.u32 	%r800, %r878;
	mov.u32 	%r799, %r877;
	mov.u32 	%r798, %r876;
	@%p147 bra 	$L__BB5_148;
	setp.ne.s32 	%p148, %r878, %r246;
	@%p148 bra 	$L__BB5_146;
	setp.ne.s32 	%p149, %r877, %r247;
	@%p149 bra 	$L__BB5_145;
	setp.lt.s32 	%p328, %r876, %r248;
	bra.uni 	$L__BB5_147;
$L__BB5_145:
	setp.lt.s32 	%p328, %r877, %r247;
	bra.uni 	$L__BB5_147;
$L__BB5_146:
	setp.lt.s32 	%p328, %r878, %r246;
$L__BB5_147:
	selp.b32 	%r800, %r246, %r878, %p328;
	selp.b32 	%r799, %r247, %r877, %p328;
	selp.b32 	%r798, %r248, %r876, %p328;
	mov.u32 	%r873, %r248;
	mov.u32 	%r874, %r247;
	mov.u32 	%r875, %r246;
$L__BB5_148:
	add.s32 	%r519, %r258, 2;
	setp.ge.u32 	%p150, %r519, %r199;
	mov.u32 	%r806, %r800;
	mov.u32 	%r805, %r799;
	mov.u32 	%r804, %r798;
	@%p150 bra 	$L__BB5_155;
	setp.eq.s32 	%p151, %r800, %r249;
	@%p151 bra 	$L__BB5_151;
	setp.lt.s32 	%p329, %r800, %r249;
	bra.uni 	$L__BB5_154;
$L__BB5_151:
	setp.eq.s32 	%p152, %r799, %r250;
	@%p152 bra 	$L__BB5_153;
	setp.lt.s32 	%p329, %r799, %r250;
	bra.uni 	$L__BB5_154;
$L__BB5_153:
	setp.lt.s32 	%p329, %r798, %r251;
$L__BB5_154:
	selp.b32 	%r806, %r249, %r800, %p329;
	selp.b32 	%r805, %r250, %r799, %p329;
	selp.b32 	%r804, %r251, %r798, %p329;
	mov.u32 	%r798, %r251;
	mov.u32 	%r799, %r250;
	mov.u32 	%r800, %r249;
$L__BB5_155:
	add.s32 	%r520, %r258, 3;
	setp.ge.u32 	%p153, %r520, %r199;
	mov.u32 	%r807, %r806;
	mov.u32 	%r808, %r805;
	mov.u32 	%r809, %r804;
	@%p153 bra 	$L__BB5_162;
	setp.eq.s32 	%p154, %r806, %r252;
	@%p154 bra 	$L__BB5_158;
	setp.lt.s32 	%p330, %r806, %r252;
	bra.uni 	$L__BB5_161;
$L__BB5_158:
	setp.eq.s32 	%p155, %r805, %r253;
	@%p155 bra 	$L__BB5_160;
	setp.lt.s32 	%p330, %r805, %r253;
	bra.uni 	$L__BB5_161;
$L__BB5_160:
	setp.lt.s32 	%p330, %r804, %r254;
$L__BB5_161:
	selp.b32 	%r807, %r252, %r806, %p330;
	selp.b32 	%r808, %r253, %r805, %p330;
	selp.b32 	%r809, %r254, %r804, %p330;
	mov.u32 	%r804, %r254;
	mov.u32 	%r805, %r253;
	mov.u32 	%r806, %r252;
$L__BB5_162:
	add.s32 	%r521, %r258, 4;
	setp.lt.u32 	%p156, %r521, %r199;
	selp.b32 	%r864, %r257, %r809, %p156;
	selp.b32 	%r865, %r256, %r808, %p156;
	selp.b32 	%r866, %r255, %r807, %p156;
	setp.ge.u32 	%p157, %r258, %r199;
	@%p157 bra 	$L__BB5_233;
	setp.ne.s32 	%p158, %r875, %r878;
	@%p158 bra 	$L__BB5_167;
	setp.ne.s32 	%p159, %r874, %r877;
	@%p159 bra 	$L__BB5_166;
	setp.lt.s32 	%p331, %r873, %r876;
	bra.uni 	$L__BB5_168;
$L__BB5_166:
	setp.lt.s32 	%p331, %r874, %r877;
	bra.uni 	$L__BB5_168;
$L__BB5_167:
	setp.lt.s32 	%p331, %r875, %r878;
$L__BB5_168:
	not.pred 	%p160, %p331;
	mov.u32 	%r825, %r873;
	mov.u32 	%r826, %r874;
	mov.u32 	%r827, %r875;
	@%p160 bra 	$L__BB5_170;
	mov.u32 	%r825, %r876;
	mov.u32 	%r826, %r877;
	mov.u32 	%r827, %r878;
	mov.u32 	%r876, %r873;
	mov.u32 	%r877, %r874;
	mov.u32 	%r878, %r875;
$L__BB5_170:
	setp.eq.s32 	%p161, %r806, %r800;
	@%p161 bra 	$L__BB5_172;
	setp.lt.s32 	%p332, %r806, %r800;
	bra.uni 	$L__BB5_175;
$L__BB5_172:
	setp.eq.s32 	%p162, %r805, %r799;
	@%p162 bra 	$L__BB5_174;
	setp.lt.s32 	%p332, %r805, %r799;
	bra.uni 	$L__BB5_175;
$L__BB5_174:
	setp.lt.s32 	%p332, %r804, %r798;
$L__BB5_175:
	not.pred 	%p163, %p332;
	mov.u32 	%r831, %r804;
	mov.u32 	%r832, %r805;
	mov.u32 	%r833, %r806;
	@%p163 bra 	$L__BB5_177;
	mov.u32 	%r831, %r798;
	mov.u32 	%r832, %r799;
	mov.u32 	%r833, %r800;
	mov.u32 	%r798, %r804;
	mov.u32 	%r799, %r805;
	mov.u32 	%r800, %r806;
$L__BB5_177:
	setp.eq.s32 	%p164, %r800, %r827;
	@%p164 bra 	$L__BB5_179;
	setp.lt.s32 	%p333, %r800, %r827;
	bra.uni 	$L__BB5_182;
$L__BB5_179:
	setp.eq.s32 	%p165, %r799, %r826;
	@%p165 bra 	$L__BB5_181;
	setp.lt.s32 	%p333, %r799, %r826;
	bra.uni 	$L__BB5_182;
$L__BB5_181:
	setp.lt.s32 	%p333, %r798, %r825;
$L__BB5_182:
	not.pred 	%p166, %p333;
	mov.u32 	%r843, %r798;
	mov.u32 	%r844, %r799;
	mov.u32 	%r845, %r800;
	@%p166 bra 	$L__BB5_184;
	mov.u32 	%r843, %r825;
	mov.u32 	%r844, %r826;
	mov.u32 	%r845, %r827;
	mov.u32 	%r825, %r798;
	mov.u32 	%r826, %r799;
	mov.u32 	%r827, %r800;
$L__BB5_184:
	setp.eq.s32 	%p167, %r866, %r833;
	@%p167 bra 	$L__BB5_186;
	setp.lt.s32 	%p334, %r866, %r833;
	bra.uni 	$L__BB5_189;
$L__BB5_186:
	setp.eq.s32 	%p168, %r865, %r832;
	@%p168 bra 	$L__BB5_188;
	setp.lt.s32 	%p334, %r865, %r832;
	bra.uni 	$L__BB5_189;
$L__BB5_188:
	setp.lt.s32 	%p334, %r864, %r831;
$L__BB5_189:
	not.pred 	%p169, %p334;
	mov.u32 	%r828, %r864;
	mov.u32 	%r829, %r865;
	mov.u32 	%r830, %r866;
	@%p169 bra 	$L__BB5_191;
	mov.u32 	%r828, %r831;
	mov.u32 	%r829, %r832;
	mov.u32 	%r830, %r833;
	mov.u32 	%r831, %r864;
	mov.u32 	%r832, %r865;
	mov.u32 	%r833, %r866;
$L__BB5_191:
	setp.eq.s32 	%p170, %r827, %r878;
	@%p170 bra 	$L__BB5_193;
	setp.lt.s32 	%p335, %r827, %r878;
	bra.uni 	$L__BB5_196;
$L__BB5_193:
	setp.eq.s32 	%p171, %r826, %r877;
	@%p171 bra 	$L__BB5_195;
	setp.lt.s32 	%p335, %r826, %r877;
	bra.uni 	$L__BB5_196;
$L__BB5_195:
	setp.lt.s32 	%p335, %r825, %r876;
$L__BB5_196:
	not.pred 	%p172, %p335;
	mov.u32 	%r849, %r825;
	mov.u32 	%r850, %r826;
	mov.u32 	%r851, %r827;
	@%p172 bra 	$L__BB5_198;
	mov.u32 	%r849, %r876;
	mov.u32 	%r850, %r877;
	mov.u32 	%r851, %r878;
	mov.u32 	%r876, %r825;
	mov.u32 	%r877, %r826;
	mov.u32 	%r878, %r827;
$L__BB5_198:
	setp.eq.s32 	%p173, %r833, %r845;
	@%p173 bra 	$L__BB5_200;
	setp.lt.s32 	%p336, %r833, %r845;
	bra.uni 	$L__BB5_203;
$L__BB5_200:
	setp.eq.s32 	%p174, %r832, %r844;
	@%p174 bra 	$L__BB5_202;
	setp.lt.s32 	%p336, %r832, %r844;
	bra.uni 	$L__BB5_203;
$L__BB5_202:
	setp.lt.s32 	%p336, %r831, %r843;
$L__BB5_203:
	not.pred 	%p175, %p336;
	mov.u32 	%r855, %r831;
	mov.u32 	%r856, %r832;
	mov.u32 	%r857, %r833;
	@%p175 bra 	$L__BB5_205;
	mov.u32 	%r855, %r843;
	mov.u32 	%r856, %r844;
	mov.u32 	%r857, %r845;
	mov.u32 	%r843, %r831;
	mov.u32 	%r844, %r832;
	mov.u32 	%r845, %r833;
$L__BB5_205:
	setp.eq.s32 	%p176, %r845, %r851;
	@%p176 bra 	$L__BB5_207;
	setp.lt.s32 	%p337, %r845, %r851;
	bra.uni 	$L__BB5_210;
$L__BB5_207:
	setp.eq.s32 	%p177, %r844, %r850;
	@%p177 bra 	$L__BB5_209;
	setp.lt.s32 	%p337, %r844, %r850;
	bra.uni 	$L__BB5_210;
$L__BB5_209:
	setp.lt.s32 	%p337, %r843, %r849;
$L__BB5_210:
	not.pred 	%p178, %p337;
	mov.u32 	%r798, %r843;
	mov.u32 	%r799, %r844;
	mov.u32 	%r800, %r845;
	@%p178 bra 	$L__BB5_212;
	mov.u32 	%r798, %r849;
	mov.u32 	%r799, %r850;
	mov.u32 	%r800, %r851;
	mov.u32 	%r849, %r843;
	mov.u32 	%r850, %r844;
	mov.u32 	%r851, %r845;
$L__BB5_212:
	setp.eq.s32 	%p179, %r830, %r857;
	@%p179 bra 	$L__BB5_214;
	setp.lt.s32 	%p338, %r830, %r857;
	bra.uni 	$L__BB5_217;
$L__BB5_214:
	setp.eq.s32 	%p180, %r829, %r856;
	@%p180 bra 	$L__BB5_216;
	setp.lt.s32 	%p338, %r829, %r856;
	bra.uni 	$L__BB5_217;
$L__BB5_216:
	setp.lt.s32 	%p338, %r828, %r855;
$L__BB5_217:
	not.pred 	%p181, %p338;
	mov.u32 	%r864, %r828;
	mov.u32 	%r865, %r829;
	mov.u32 	%r866, %r830;
	@%p181 bra 	$L__BB5_219;
	mov.u32 	%r864, %r855;
	mov.u32 	%r865, %r856;
	mov.u32 	%r866, %r857;
	mov.u32 	%r855, %r828;
	mov.u32 	%r856, %r829;
	mov.u32 	%r857, %r830;
$L__BB5_219:
	setp.eq.s32 	%p182, %r851, %r878;
	@%p182 bra 	$L__BB5_221;
	setp.lt.s32 	%p339, %r851, %r878;
	bra.uni 	$L__BB5_224;
$L__BB5_221:
	setp.eq.s32 	%p183, %r850, %r877;
	@%p183 bra 	$L__BB5_223;
	setp.lt.s32 	%p339, %r850, %r877;
	bra.uni 	$L__BB5_224;
$L__BB5_223:
	setp.lt.s32 	%p339, %r849, %r876;
$L__BB5_224:
	not.pred 	%p184, %p339;
	mov.u32 	%r873, %r849;
	mov.u32 	%r874, %r850;
	mov.u32 	%r875, %r851;
	@%p184 bra 	$L__BB5_226;
	mov.u32 	%r873, %r876;
	mov.u32 	%r874, %r877;
	mov.u32 	%r875, %r878;
	mov.u32 	%r876, %r849;
	mov.u32 	%r877, %r850;
	mov.u32 	%r878, %r851;
$L__BB5_226:
	setp.eq.s32 	%p185, %r857, %r800;
	@%p185 bra 	$L__BB5_228;
	setp.lt.s32 	%p340, %r857, %r800;
	bra.uni 	$L__BB5_231;
$L__BB5_228:
	setp.eq.s32 	%p186, %r856, %r799;
	@%p186 bra 	$L__BB5_230;
	setp.lt.s32 	%p340, %r856, %r799;
	bra.uni 	$L__BB5_231;
$L__BB5_230:
	setp.lt.s32 	%p340, %r855, %r798;
$L__BB5_231:
	not.pred 	%p187, %p340;
	mov.u32 	%r804, %r855;
	mov.u32 	%r805, %r856;
	mov.u32 	%r806, %r857;
	@%p187 bra 	$L__BB5_233;
	mov.u32 	%r804, %r798;
	mov.u32 	%r805, %r799;
	mov.u32 	%r806, %r800;
	mov.u32 	%r798, %r855;
	mov.u32 	%r799, %r856;
	mov.u32 	%r800, %r857;
$L__BB5_233:
	mov.b32 	%r894, 2;
$L__BB5_234:
	mov.u32 	%r373, %r894;
	bar.sync 	0;
	add.s32 	%r523, %r373, -1;
	shr.u32 	%r524, %r373, 1;
	mov.u32 	%r525, _ZZN3cub18CUB_300001_SM_10006detail10merge_sort30DeviceMergeSortBlockSortKernelINS2_10policy_hubIN6thrust24THRUST_300001_SM_1000_NS6detail15normal_iteratorINS6_10device_ptrI10borderlandEEEEE9Policy600ESC_PNS0_8NullTypeESC_SG_m10bordersortSA_SF_EEvbT0_T1_T2_T3_T4_PT6_PT7_T5_NS1_7vsmem_tEE19static_temp_storage;
	mad.lo.s32 	%r526, %r200, 60, %r525;
	st.shared.u32 	[%r526], %r878;
	st.shared.u32 	[%r526+4], %r877;
	st.shared.u32 	[%r526+8], %r876;
	st.shared.u32 	[%r526+12], %r875;
	st.shared.u32 	[%r526+16], %r874;
	st.shared.u32 	[%r526+20], %r873;
	st.shared.u32 	[%r526+24], %r800;
	st.shared.u32 	[%r526+28], %r799;
	st.shared.u32 	[%r526+32], %r798;
	st.shared.u32 	[%r526+36], %r806;
	st.shared.u32 	[%r526+40], %r805;
	st.shared.u32 	[%r526+44], %r804;
	st.shared.u32 	[%r526+48], %r866;
	st.shared.u32 	[%r526+52], %r865;
	st.shared.u32 	[%r526+56], %r864;
	bar.sync 	0;
	neg.s32 	%r527, %r373;
	and.b32  	%r528, %r200, %r527;
	mul.lo.s32 	%r529, %r528, 5;
	mul.lo.s32 	%r530, %r524, 5;
	and.b32  	%r531, %r523, %r200;
	mul.lo.s32 	%r532, %r531, 5;
	min.s32 	%r374, %r532, %r199;
	min.s32 	%r375, %r529, %r199;
	add.s32 	%r533, %r375, %r530;
	min.s32 	%r376, %r533, %r199;
	add.s32 	%r534, %r376, %r530;
	min.s32 	%r377, %r534, %r199;
	sub.s32 	%r535, %r376, %r375;
	sub.s32 	%r536, %r377, %r376;
	setp.lt.s32 	%p188, %r374, %r536;
	sub.s32 	%r537, %r374, %r536;
	selp.b32 	%r897, 0, %r537, %p188;
	min.s32 	%r895, %r535, %r374;
	setp.ge.s32 	%p189, %r897, %r895;
	@%p189 bra 	$L__BB5_242;
	add.s32 	%r380, %r376, %r374;
$L__BB5_236:
	sub.s32 	%r538, %r895, %r897;
	shr.u32 	%r539, %r538, 31;
	add.s32 	%r540, %r538, %r539;
	shr.s32 	%r541, %r540, 1;
	add.s32 	%r383, %r541, %r897;
	add.s32 	%r542, %r383, %r375;
	mad.lo.s32 	%r544, %r542, 12, %r525;
	ld.shared.u32 	%r384, [%r544];
	ld.shared.u32 	%r385, [%r544+4];
	add.s32 	%r386, %r544, 8;
	not.b32 	%r545, %r383;
	add.s32 	%r546, %r380, %r545;
	mad.lo.s32 	%r547, %r546, 12, %r525;
	ld.shared.u32 	%r387, [%r547];
	ld.shared.u32 	%r388, [%r547+4];
	add.s32 	%r389, %r547, 8;
	setp.ne.s32 	%p190, %r387, %r384;
	@%p190 bra 	$L__BB5_240;
	setp.ne.s32 	%p191, %r388, %r385;
	@%p191 bra 	$L__BB5_239;
	ld.shared.u32 	%r548, [%r386];
	ld.shared.u32 	%r549, [%r389];
	setp.lt.s32 	%p341, %r549, %r548;
	bra.uni 	$L__BB5_241;
$L__BB5_239:
	setp.lt.s32 	%p341, %r388, %r385;
	bra.uni 	$L__BB5_241;
$L__BB5_240:
	setp.lt.s32 	%p341, %r387, %r384;
$L__BB5_241:
	add.s32 	%r550, %r383, 1;
	selp.b32 	%r897, %r897, %r550, %p341;
	selp.b32 	%r895, %r383, %r895, %p341;
	setp.lt.s32 	%p192, %r897, %r895;
	@%p192 bra 	$L__BB5_236;
$L__BB5_242:
	add.s32 	%r393, %r897, %r375;
	add.s32 	%r551, %r376, %r374;
	sub.s32 	%r394, %r551, %r897;
	mad.lo.s32 	%r395, %r393, 12, %r525;
	ld.shared.u32 	%r907, [%r395];
	ld.shared.u32 	%r908, [%r395+4];
	ld.shared.u32 	%r909, [%r395+8];
	mad.lo.s32 	%r399, %r394, 12, %r525;
	ld.shared.u32 	%r898, [%r399];
	ld.shared.u32 	%r899, [%r399+4];
	ld.shared.u32 	%r900, [%r399+8];
	setp.ge.s32 	%p194, %r394, %r377;
	mov.pred 	%p342, 0;
	@%p194 bra 	$L__BB5_249;
	setp.ge.s32 	%p196, %r393, %r376;
	mov.pred 	%p342, -1;
	@%p196 bra 	$L__BB5_249;
	setp.ne.s32 	%p197, %r898, %r907;
	@%p197 bra 	$L__BB5_248;
	setp.ne.s32 	%p198, %r899, %r908;
	@%p198 bra 	$L__BB5_247;
	setp.lt.s32 	%p342, %r900, %r909;
	bra.uni 	$L__BB5_249;
$L__BB5_247:
	setp.lt.s32 	%p342, %r899, %r908;
	bra.uni 	$L__BB5_249;
$L__BB5_248:
	setp.lt.s32 	%p342, %r898, %r907;
$L__BB5_249:
	selp.b32 	%r876, %r900, %r909, %p342;
	selp.b32 	%r877, %r899, %r908, %p342;
	selp.b32 	%r878, %r898, %r907, %p342;
	selp.u32 	%r553, 1, 0, %p342;
	add.s32 	%r406, %r394, %r553;
	not.pred 	%p199, %p342;
	selp.u32 	%r554, 1, 0, %p199;
	add.s32 	%r407, %r393, %r554;
	@%p199 bra 	$L__BB5_251;
	ld.shared.u32 	%r898, [%r399+12];
	ld.shared.u32 	%r899, [%r399+16];
	ld.shared.u32 	%r900, [%r399+20];
	bra.uni 	$L__BB5_252;
$L__BB5_251:
	ld.shared.u32 	%r907, [%r395+12];
	ld.shared.u32 	%r908, [%r395+16];
	ld.shared.u32 	%r909, [%r395+20];
$L__BB5_252:
	setp.ge.s32 	%p201, %r406, %r377;
	mov.pred 	%p343, 0;
	@%p201 bra 	$L__BB5_259;
	setp.ge.s32 	%p203, %r407, %r376;
	mov.pred 	%p343, -1;
	@%p203 bra 	$L__BB5_259;
	setp.eq.s32 	%p204, %r898, %r907;
	@%p204 bra 	$L__BB5_256;
	setp.lt.s32 	%p343, %r898, %r907;
	bra.uni 	$L__BB5_259;
$L__BB5_256:
	setp.eq.s32 	%p205, %r899, %r908;
	@%p205 bra 	$L__BB5_258;
	setp.lt.s32 	%p343, %r899, %r908;
	bra.uni 	$L__BB5_259;
$L__BB5_258:
	setp.lt.s32 	%p343, %r900, %r909;
$L__BB5_259:
	selp.b32 	%r873, %r900, %r909, %p343;
	selp.b32 	%r874, %r899, %r908, %p343;
	selp.b32 	%r875, %r898, %r907, %p343;
	selp.u32 	%r555, 1, 0, %p343;
	add.s32 	%r423, %r406, %r555;
	not.pred 	%p206, %p343;
	selp.u32 	%r556, 1, 0, %p206;
	add.s32 	%r424, %r407, %r556;
	@%p343 bra 	$L__BB5_261;
	mov.u32 	%r557, _ZZN3cub18CUB_300001_SM_10006detail10merge_sort30DeviceMergeSortBlockSortKernelINS2_10policy_hubIN6thrust24THRUST_300001_SM_1000_NS6detail15normal_iteratorINS6_10device_ptrI10borderlandEEEEE9Policy600ESC_PNS0_8NullTypeESC_SG_m10bordersortSA_SF_EEvbT0_T1_T2_T3_T4_PT6_PT7_T5_NS1_7vsmem_tEE19static_temp_storage;
	mad.lo.s32 	%r558, %r424, 12, %r557;
	ld.shared.u32 	%r907, [%r558];
	ld.shared.u32 	%r908, [%r558+4];
	ld.shared.u32 	%r909, [%r558+8];
	bra.uni 	$L__BB5_262;
$L__BB5_261:
	mov.u32 	%r559, _ZZN3cub18CUB_300001_SM_10006detail10merge_sort30DeviceMergeSortBlockSortKernelINS2_10policy_hubIN6thrust24THRUST_300001_SM_1000_NS6detail15normal_iteratorINS6_10device_ptrI10borderlandEEEEE9Policy600ESC_PNS0_8NullTypeESC_SG_m10bordersortSA_SF_EEvbT0_T1_T2_T3_T4_PT6_PT7_T5_NS1_7vsmem_tEE19static_temp_storage;
	mad.lo.s32 	%r560, %r423, 12, %r559;
	ld.shared.u32 	%r898, [%r560];
	ld.shared.u32 	%r899, [%r560+4];
	ld.shared.u32 	%r900, [%r560+8];
$L__BB5_262:
	setp.ge.s32 	%p208, %r423, %r377;
	mov.pred 	%p344, 0;
	@%p208 bra 	$L__BB5_269;
	setp.ge.s32 	%p210, %r424, %r376;
	mov.pred 	%p344, -1;
	@%p210 bra 	$L__BB5_269;
	setp.eq.s32 	%p211, %r898, %r907;
	@%p211 bra 	$L__BB5_266;
	setp.lt.s32 	%p344, %r898, %r907;
	bra.uni 	$L__BB5_269;
$L__BB5_266:
	setp.eq.s32 	%p212, %r899, %r908;
	@%p212 bra 	$L__BB5_268;
	setp.lt.s32 	%p344, %r899, %r908;
	bra.uni 	$L__BB5_269;
$L__BB5_268:
	setp.lt.s32 	%p344, %r900, %r909;
$L__BB5_269:
	selp.b32 	%r798, %r900, %r909, %p344;
	selp.b32 	%r799, %r899, %r908, %p344;
	selp.b32 	%r800, %r898, %r907, %p344;
	selp.u32 	%r561, 1, 0, %p344;
	add.s32 	%r440, %r423, %r561;
	not.pred 	%p213, %p344;
	selp.u32 	%r562, 1, 0, %p213;
	add.s32 	%r441, %r424, %r562;
	@%p344 bra 	$L__BB5_271;
	mov.u32 	%r563, _ZZN3cub18CUB_300001_SM_10006detail10merge_sort30DeviceMergeSortBlockSortKernelINS2_10policy_hubIN6thrust24THRUST_300001_SM_1000_NS6detail15normal_iteratorINS6_10device_ptrI10borderlandEEEEE9Policy600ESC_PNS0_8NullTypeESC_SG_m10bordersortSA_SF_EEvbT0_T1_T2_T3_T4_PT6_PT7_T5_NS1_7vsmem_tEE19static_temp_storage;
	mad.lo.s32 	%r564, %r441, 12, %r563;
	ld.shared.u32 	%r907, [%r564];
	ld.shared.u32 	%r908, [%r564+4];
	ld.shared.u32 	%r909, [%r564+8];
	bra.uni 	$L__BB5_272;
$L__BB5_271:
	mov.u32 	%r565, _ZZN3cub18CUB_300001_SM_10006detail10merge_sort30DeviceMergeSortBlockSortKernelINS2_10policy_hubIN6thrust24THRUST_300001_SM_1000_NS6detail15normal_iteratorINS6_10device_ptrI10borderlandEEEEE9Policy600ESC_PNS0_8NullTypeESC_SG_m10bordersortSA_SF_EEvbT0_T1_T2_T3_T4_PT6_PT7_T5_NS1_7vsmem_tEE19static_temp_storage;
	mad.lo.s32 	%r566, %r440, 12, %r565;
	ld.shared.u32 	%r898, [%r566];
	ld.shared.u32 	%r899, [%r566+4];
	ld.shared.u32 	%r900, [%r566+8];
$L__BB5_272:
	setp.ge.s32 	%p215, %r440, %r377;
	mov.pred 	%p345, 0;
	@%p215 bra 	$L__BB5_279;
	setp.ge.s32 	%p217, %r441, %r376;
	mov.pred 	%p345, -1;
	@%p217 bra 	$L__BB5_279;
	setp.eq.s32 	%p218, %r898, %r907;
	@%p218 bra 	$L__BB5_276;
	setp.lt.s32 	%p345, %r898, %r907;
	bra.uni 	$L__BB5_279;
$L__BB5_276:
	setp.eq.s32 	%p219, %r899, %r908;
	@%p219 bra 	$L__BB5_278;
	setp.lt.s32 	%p345, %r899, %r908;
	bra.uni 	$L__BB5_279;
$L__BB5_278:
	setp.lt.s32 	%p345, %r900, %r909;
$L__BB5_279:
	selp.b32 	%r804, %r900, %r909, %p345;
	selp.b32 	%r805, %r899, %r908, %p345;
	selp.b32 	%r806, %r898, %r907, %p345;
	selp.u32 	%r567, 1, 0, %p345;
	add.s32 	%r457, %r440, %r567;
	not.pred 	%p220, %p345;
	selp.u32 	%r568, 1, 0, %p220;
	add.s32 	%r458, %r441, %r568;
	@%p345 bra 	$L__BB5_281;
	mov.u32 	%r569, _ZZN3cub18CUB_300001_SM_10006detail10merge_sort30DeviceMergeSortBlockSortKernelINS2_10policy_hubIN6thrust24THRUST_300001_SM_1000_NS6detail15normal_iteratorINS6_10device_ptrI10borderlandEEEEE9Policy600ESC_PNS0_8NullTypeESC_SG_m10bordersortSA_SF_EEvbT0_T1_T2_T3_T4_PT6_PT7_T5_NS1_7vsmem_tEE19static_temp_storage;
	mad.lo.s32 	%r570, %r458, 12, %r569;
	ld.shared.u32 	%r907, [%r570];
	ld.shared.u32 	%r908, [%r570+4];
	ld.shared.u32 	%r909, [%r570+8];
	bra.uni 	$L__BB5_282;
$L__BB5_281:
	mov.u32 	%r571, _ZZN3cub18CUB_300001_SM_10006detail10merge_sort30DeviceMergeSortBlockSortKernelINS2_10policy_hubIN6thrust24THRUST_300001_SM_1000_NS6detail15normal_iteratorINS6_10device_ptrI10borderlandEEEEE9Policy600ESC_PNS0_8NullTypeESC_SG_m10bordersortSA_SF_EEvbT0_T1_T2_T3_T4_PT6_PT7_T5_NS1_7vsmem_tEE19static_temp_storage;
	mad.lo.s32 	%r572, %r457, 12, %r571;
	ld.shared.u32 	%r898, [%r572];
	ld.shared.u32 	%r899, [%r572+4];
	ld.shared.u32 	%r900, [%r572+8];
$L__BB5_282:
	setp.ge.s32 	%p222, %r457, %r377;
	mov.pred 	%p346, 0;
	@%p222 bra 	$L__BB5_289;
	setp.ge.s32 	%p224, %r458, %r376;
	mov.pred 	%p346, -1;
	@%p224 bra 	$L__BB5_289;
	setp.eq.s32 	%p225, %r898, %r907;
	@%p225 bra 	$L__BB5_286;
	setp.lt.s32 	%p346, %r898, %r907;
	bra.uni 	$L__BB5_289;
$L__BB5_286:
	setp.eq.s32 	%p226, %r899, %r908;
	@%p226 bra 	$L__BB5_288;
	setp.lt.s32 	%p346, %r899, %r908;
	bra.uni 	$L__BB5_289;
$L__BB5_288:
	setp.lt.s32 	%p346, %r900, %r909;
$L__BB5_289:
	selp.b32 	%r864, %r900, %r909, %p346;
	selp.b32 	%r865, %r899, %r908, %p346;
	selp.b32 	%r866, %r898, %r907, %p346;
	shl.b32 	%r894, %r373, 1;
	setp.lt.u32 	%p227, %r373, 129;
	@%p227 bra 	$L__BB5_234;
	ld.param.s8 	%rs2, [_ZN3cub18CUB_300001_SM_10006detail10merge_sort30DeviceMergeSortBlockSortKernelINS2_10policy_hubIN6thrust24THRUST_300001_SM_1000_NS6detail15normal_iteratorINS6_10device_ptrI10borderlandEEEEE9Policy600ESC_PNS0_8NullTypeESC_SG_m10bordersortSA_SF_EEvbT0_T1_T2_T3_T4_PT6_PT7_T5_NS1_7vsmem_tE_param_0];
	bar.sync 	0;
	setp.eq.s16 	%p228, %rs2, 0;
	@%p228 bra 	$L__BB5_303;
	st.shared.u32 	[%r242], %r878;
	st.shared.u32 	[%r242+4], %r877;
	st.shared.u32 	[%r242+8], %r876;
	st.shared.u32 	[%r242+12], %r875;
	st.shared.u32 	[%r242+16], %r874;
	st.shared.u32 	[%r242+20], %r873;
	st.shared.u32 	[%r242+24], %r800;
	st.shared.u32 	[%r242+28], %r799;
	st.shared.u32 	[%r242+32], %r798;
	st.shared.u32 	[%r242+36], %r806;
	st.shared.u32 	[%r242+40], %r805;
	st.shared.u32 	[%r242+44], %r804;
	st.shared.u32 	[%r242+48], %r866;
	st.shared.u32 	[%r242+52], %r865;
	st.shared.u32 	[%r242+56], %r864;
	bar.warp.sync 	-1;
	ld.shared.u32 	%r475, [%r241];
	ld.shared.u32 	%r476, [%r241+4];
	ld.shared.u32 	%r477, [%r241+8];
	ld.shared.u32 	%r478, [%r241+384];
	ld.shared.u32 	%r479, [%r241+388];
	ld.shared.u32 	%r480, [%r241+392];
	ld.shared.u32 	%r481, [%r241+768];
	ld.shared.u32 	%r482, [%r241+772];
	ld.shared.u32 	%r483, [%r241+776];
	ld.shared.u32 	%r484, [%r241+1152];
	ld.shared.u32 	%r485, [%r241+1156];
	ld.shared.u32 	%r486, [%r241+1160];
	ld.shared.u32 	%r487, [%r241+1536];
	ld.shared.u32 	%r488, [%r241+1540];
	ld.shared.u32 	%r489, [%r241+1544];
	setp.eq.s32 	%p229, %r200, 0;
	@%p229 bra 	$L__BB5_292;
	bra.uni 	$L__BB5_293;
$L__BB5_292:
	st.volatile.shared.u32 	[_ZZN3cub18CUB_300001_SM_10006detail10merge_sort30DeviceMergeSortBlockSortKernelINS2_10policy_hubIN6thrust24THRUST_300001_SM_1000_NS6detail15normal_iteratorINS6_10device_ptrI10borderlandEEEEE9Policy600ESC_PNS0_8NullTypeESC_SG_m10bordersortSA_SF_EEvbT0_T1_T2_T3_T4_PT6_PT7_T5_NS1_7vsmem_tEE19static_temp_storage+15360], %r199;
$L__BB5_293:
	bar.sync 	0;
	ld.volatile.shared.u32 	%r505, [_ZZN3cub18CUB_300001_SM_10006detail10merge_sort30DeviceMergeSortBlockSortKernelINS2_10policy_hubIN6thrust24THRUST_300001_SM_1000_NS6detail15normal_iteratorINS6_10device_ptrI10borderlandEEEEE9Policy600ESC_PNS0_8NullTypeESC_SG_m10bordersortSA_SF_EEvbT0_T1_T2_T3_T4_PT6_PT7_T5_NS1_7vsmem_tEE19static_temp_storage+15360];
	cvt.u64.u32 	%rd17, %r205;
	cvt.u64.u32 	%rd18, %r204;
	add.s64 	%rd19, %rd3, %rd18;
	add.s64 	%rd20, %rd19, %rd17;
	setp.ge.s32 	%p230, %r206, %r505;
	mad.lo.s64 	%rd6, %rd20, 12, %rd2;
	@%p230 bra 	$L__BB5_295;
	st.global.u32 	[%rd6], %r475;
	st.global.u32 	[%rd6+4], %r476;
	st.global.u32 	[%rd6+8], %r477;
$L__BB5_295:
	setp.ge.s32 	%p231, %r213, %r505;
	@%p231 bra 	$L__BB5_297;
	st.global.u32 	[%rd6+384], %r478;
	st.global.u32 	[%rd6+388], %r479;
	st.global.u32 	[%rd6+392], %r480;
$L__BB5_297:
	setp.ge.s32 	%p232, %r220, %r505;
	@%p232 bra 	$L__BB5_299;
	st.global.u32 	[%rd6+768], %r481;
	st.global.u32 	[%rd6+772], %r482;
	st.global.u32 	[%rd6+776], %r483;
$L__BB5_299:
	setp.ge.s32 	%p233, %r227, %r505;
	@%p233 bra 	$L__BB5_301;
	st.global.u32 	[%rd6+1152], %r484;
	st.global.u32 	[%rd6+1156], %r485;
	st.global.u32 	[%rd6+1160], %r486;
$L__BB5_301:
	setp.ge.s32 	%p234, %r234, %r505;
	@%p234 bra 	$L__BB5_315;
	st.global.u32 	[%rd6+1536], %r487;
	st.global.u32 	[%rd6+1540], %r488;
	st.global.u32 	[%rd6+1544], %r489;
	bra.uni 	$L__BB5_315;
$L__BB5_303:
	st.shared.u32 	[%r242], %r878;
	st.shared.u32 	[%r242+4], %r877;
	st.shared.u32 	[%r242+8], %r876;
	st.shared.u32 	[%r242+12], %r875;
	st.shared.u32 	[%r242+16], %r874;
	st.shared.u32 	[%r242+20], %r873;
	st.shared.u32 	[%r242+24], %r800;
	st.shared.u32 	[%r242+28], %r799;
	st.shared.u32 	[%r242+32], %r798;
	st.shared.u32 	[%r242+36], %r806;
	st.shared.u32 	[%r242+40], %r805;
	st.shared.u32 	[%r242+44], %r804;
	st.shared.u32 	[%r242+48], %r866;
	st.shared.u32 	[%r242+52], %r865;
	st.shared.u32 	[%r242+56], %r864;
	bar.warp.sync 	-1;
	ld.shared.u32 	%r490, [%r241];
	ld.shared.u32 	%r491, [%r241+4];
	ld.shared.u32 	%r492, [%r241+8];
	ld.shared.u32 	%r493, [%r241+384];
	ld.shared.u32 	%r494, [%r241+388];
	ld.shared.u32 	%r495, [%r241+392];
	ld.shared.u32 	%r496, [%r241+768];
	ld.shared.u32 	%r497, [%r241+772];
	ld.shared.u32 	%r498, [%r241+776];
	ld.shared.u32 	%r499, [%r241+1152];
	ld.shared.u32 	%r500, [%r241+1156];
	ld.shared.u32 	%r501, [%r241+1160];
	ld.shared.u32 	%r502, [%r241+1536];
	ld.shared.u32 	%r503, [%r241+1540];
	ld.shared.u32 	%r504, [%r241+1544];
	setp.eq.s32 	%p235, %r200, 0;
	@%p235 bra 	$L__BB5_304;
	bra.uni 	$L__BB5_305;
$L__BB5_304:
	st.volatile.shared.u32 	[_ZZN3cub18CUB_300001_SM_10006detail10merge_sort30DeviceMergeSortBlockSortKernelINS2_10policy_hubIN6thrust24THRUST_300001_SM_1000_NS6detail15normal_iteratorINS6_10device_ptrI10borderlandEEEEE9Policy600ESC_PNS0_8NullTypeESC_SG_m10bordersortSA_SF_EEvbT0_T1_T2_T3_T4_PT6_PT7_T5_NS1_7vsmem_tEE19static_temp_storage+15360], %r199;
$L__BB5_305:
	ld.param.u64 	%rd33, [_ZN3cub18CUB_300001_SM_10006detail10merge_sort30DeviceMergeSortBlockSortKernelINS2_10policy_hubIN6thrust24THRUST_300001_SM_1000_NS6detail15normal_iteratorINS6_10device_ptrI10borderlandEEEEE9Policy600ESC_PNS0_8NullTypeESC_SG_m10bordersortSA_SF_EEvbT0_T1_T2_T3_T4_PT6_PT7_T5_NS1_7vsmem_tE_param_6];
	bar.sync 	0;
	ld.volatile.shared.u32 	%r506, [_ZZN3cub18CUB_300001_SM_10006detail10merge_sort30DeviceMergeSortBlockSortKernelINS2_10policy_hubIN6thrust24THRUST_300001_SM_1000_NS6detail15normal_iteratorINS6_10device_ptrI10borderlandEEEEE9Policy600ESC_PNS0_8NullTypeESC_SG_m10bordersortSA_SF_EEvbT0_T1_T2_T3_T4_PT6_PT7_T5_NS1_7vsmem_tEE19static_temp_storage+15360];
	setp.ge.s32 	%p236, %r206, %r506;
	cvt.u64.u32 	%rd21, %r206;
	add.s64 	%rd22, %rd3, %rd21;
	cvta.to.global.u64 	%rd23, %rd33;
	mad.lo.s64 	%rd7, %rd22, 12, %rd23;
	@%p236 bra 	$L__BB5_307;
	st.global.u32 	[%rd7], %r490;
	st.global.u32 	[%rd7+4], %r491;
	st.global.u32 	[%rd7+8], %r492;
$L__BB5_307:
	setp.ge.s32 	%p237, %r213, %r506;
	@%p237 bra 	$L__BB5_309;
	st.global.u32 	[%rd7+384], %r493;
	st.global.u32 	[%rd7+388], %r494;
	st.global.u32 	[%rd7+392], %r495;
$L__BB5_309:
	setp.ge.s32 	%p238, %r220, %r506;
	@%p238 bra 	$L__BB5_311;
	st.global.u32 	[%rd7+768], %r496;
	st.global.u32 	[%rd7+772], %r497;
	st.global.u32 	[%rd7+776], %r498;
$L__BB5_311:
	setp.ge.s32 	%p239, %r227, %r506;
	@%p239 bra 	$L__BB5_313;
	st.global.u32 	[%rd7+1152], %r499;
	st.global.u32 	[%rd7+1156], %r500;
	st.global.u32 	[%rd7+1160], %r501;
$L__BB5_313:
	setp.ge.s32 	%p240, %r234, %r506;
	@%p240 bra 	$L__BB5_315;
	st.global.u32 	[%rd7+1536], %r502;
	st.global.u32 	[%rd7+1540], %r503;
	st.global.u32 	[%rd7+1544], %r504;
$L__BB5_315:
	ret;

}
	// .globl	_ZN3cub18CUB_300001_SM_10006detail10merge_sort30DeviceMergeSortPartitionKernelIN6thrust24THRUST_300001_SM_1000_NS6detail15normal_iteratorINS5_10device_ptrI10borderlandEEEEm10bordersortS9_EEvbT_PT2_T0_SG_PSG_T1_SG_i
.visible .entry _ZN3cub18CUB_300001_SM_10006detail10merge_sort30DeviceMergeSortPartitionKernelIN6thrust24THRUST_300001_SM_1000_NS6detail15normal_iteratorINS5_10device_ptrI10borderlandEEEEm10bordersortS9_EEvbT_PT2_T0_SG_PSG_T1_SG_i(
	.param .u8 _ZN3cub18CUB_300001_SM_10006detail10merge_sort30DeviceMergeSortPartitionKernelIN6thrust24THRUST_300001_SM_1000_NS6detail15normal_iteratorINS5_10device_ptrI10borderlandEEEEm10bordersortS9_EEvbT_PT2_T0_SG_PSG_T1_SG_i_param_0,
	.param .align 8 .b8 _ZN3cub18CUB_300001_SM_10006detail10merge_sort30DeviceMergeSortPartitionKernelIN6thrust24THRUST_300001_SM_1000_NS6detail15normal_iteratorINS5_10device_ptrI10borderlandEEEEm10bordersortS9_EEvbT_PT2_T0_SG_PSG_T1_SG_i_param_1[8],
	.param .u64 .ptr .align 1 _ZN3cub18CUB_300001_SM_10006detail10merge_sort30DeviceMergeSortPartitionKernelIN6thrust24THRUST_300001_SM_1000_NS6detail15normal_iteratorINS5_10device_ptrI10borderlandEEEEm10bordersortS9_EEvbT_PT2_T0_SG_PSG_T1_SG_i_param_2,
	.param .u64 _ZN3cub18CUB_300001_SM_10006detail10merge_sort30DeviceMergeSortPartitionKernelIN6thrust24THRUST_300001_SM_1000_NS6detail15normal_iteratorINS5_10device_ptrI10borderlandEEEEm10bordersortS9_EEvbT_PT2_T0_SG_PSG_T1_SG_i_param_3,
	.param .u64 _ZN3cub18CUB_300001_SM_10006detail10merge_sort30DeviceMergeSortPartitionKernelIN6thrust24THRUST_300001_SM_1000_NS6detail15normal_iteratorINS5_10device_ptrI10borderlandEEEEm10bordersortS9_EEvbT_PT2_T0_SG_PSG_T1_SG_i_param_4,
	.param .u64 .ptr .align 1 _ZN3cub18CUB_300001_SM_10006detail10merge_sort30DeviceMergeSortPartitionKernelIN6thrust24THRUST_300001_SM_1000_NS6detail15normal_iteratorINS5_10device_ptrI10borderlandEEEEm10bordersortS9_EEvbT_PT2_T0_SG_PSG_T1_SG_i_param_5,
	.param .align 1 .b8 _ZN3cub18CUB_300001_SM_10006detail10merge_sort30DeviceMergeSortPartitionKernelIN6thrust24THRUST_300001_SM_1000_NS6detail15normal_iteratorINS5_10device_ptrI10borderlandEEEEm10bordersortS9_EEvbT_PT2_T0_SG_PSG_T1_SG_i_param_6[1],
	.param .u64 _ZN3cub18CUB_300001_SM_10006detail10merge_sort30DeviceMergeSortPartitionKernelIN6thrust24THRUST_300001_SM_1000_NS6detail15normal_iteratorINS5_10device_ptrI10borderlandEEEEm10bordersortS9_EEvbT_PT2_T0_SG_PSG_T1_SG_i_param_7,
	.param .u32 _ZN3cub18CUB_300001_SM_10006detail10merge_sort30DeviceMergeSortPartitionKernelIN6thrust24THRUST_300001_SM_1000_NS6detail15normal_iteratorINS5_10device_ptrI10borderlandEEEEm10bordersortS9_EEvbT_PT2_T0_SG_PSG_T1_SG_i_param_8
)
{
	.reg .pred 	%p<22>;
	.reg .b16 	%rs<2>;
	.reg .b32 	%r<18>;
	.reg .b64 	%rd<82>;

	ld.param.u64 	%rd29, [_ZN3cub18CUB_300001_SM_10006detail10merge_sort30DeviceMergeSortPartitionKernelIN6thrust24THRUST_300001_SM_1000_NS6detail15normal_iteratorINS5_10device_ptrI10borderlandEEEEm10bordersortS9_EEvbT_PT2_T0_SG_PSG_T1_SG_i_param_1];
	ld.param.s8 	%rs1, [_ZN3cub18CUB_300001_SM_10006detail10merge_sort30DeviceMergeSortPartitionKernelIN6thrust24THRUST_300001_SM_1000_NS6detail15normal_iteratorINS5_10device_ptrI10borderlandEEEEm10bordersortS9_EEvbT_PT2_T0_SG_PSG_T1_SG_i_param_0];
	ld.param.u64 	%rd30, [_ZN3cub18CUB_300001_SM_10006detail10merge_sort30DeviceMergeSortPartitionKernelIN6thrust24THRUST_300001_SM_1000_NS6detail15normal_iteratorINS5_10device_ptrI10borderlandEEEEm10bordersortS9_EEvbT_PT2_T0_SG_PSG_T1_SG_i_param_2];
	ld.param.u64 	%rd31, [_ZN3cub18CUB_300001_SM_10006detail10merge_sort30DeviceMergeSortPartitionKernelIN6thrust24THRUST_300001_SM_1000_NS6detail15normal_iteratorINS5_10device_ptrI10borderlandEEEEm10bordersortS9_EEvbT_PT2_T0_SG_PSG_T1_SG_i_param_3];
	ld.param.u64 	%rd32, [_ZN3cub18CUB_300001_SM_10006detail10merge_sort30DeviceMergeSortPartitionKernelIN6thrust24THRUST_300001_SM_1000_NS6detail15normal_iteratorINS5_10device_ptrI10borderlandEEEEm10bordersortS9_EEvbT_PT2_T0_SG_PSG_T1_SG_i_param_4];
	ld.param.u64 	%rd34, [_ZN3cub18CUB_300001_SM_10006detail10merge_sort30DeviceMergeSortPartitionKernelIN6thrust24THRUST_300001_SM_1000_NS6detail15normal_iteratorINS5_10device_ptrI10borderlandEEEEm10bordersortS9_EEvbT_PT2_T0_SG_PSG_T1_SG_i_param_5];
	ld.param.u64 	%rd33, [_ZN3cub18CUB_300001_SM_10006detail10merge_sort30DeviceMergeSortPartitionKernelIN6thrust24THRUST_300001_SM_1000_NS6detail15normal_iteratorINS5_10device_ptrI10borderlandEEEEm10bordersortS9_EEvbT_PT2_T0_SG_PSG_T1_SG_i_param_7];
	ld.param.u32 	%r13, [_ZN3cub18CUB_300001_SM_10006detail10merge_sort30DeviceMergeSortPartitionKernelIN6thrust24THRUST_300001_SM_1000_NS6detail15normal_iteratorINS5_10device_ptrI10borderlandEEEEm10bordersortS9_EEvbT_PT2_T0_SG_PSG_T1_SG_i_param_8];
	cvta.to.global.u64 	%rd1, %rd34;
	mov.u32 	%r14, %ntid.x;
	mov.u32 	%r15, %ctaid.x;
	mov.u32 	%r16, %tid.x;
	mad.lo.s32 	%r17, %r14, %r15, %r16;
	cvt.u64.u32 	%rd2, %r17;
	setp.le.u64 	%p9, %rd32, %rd2;
	@%p9 bra 	$L__BB6_21;
	shr.u64 	%rd35, %rd33, 1;
	add.s64 	%rd4, %rd33, 4294967295;
	neg.s64 	%rd36, %rd33;
	and.b64  	%rd37, %rd36, %rd2;
	cvt.s64.s32 	%rd5, %r13;
	mul.lo.s64 	%rd38, %rd37, %rd5;
	mul.lo.s64 	%rd39, %rd35, %rd5;
	min.u64 	%rd6, %rd38, %rd31;
	not.b64 	%rd40, %rd38;
	min.u64 	%rd41, %rd39, %rd40;
	add.s64 	%rd42, %rd41, %rd38;
	min.u64 	%rd7, %rd42, %rd31;
	not.b64 	%rd43, %rd7;
	min.u64 	%rd44, %rd39, %rd43;
	add.s64 	%rd45, %rd44, %rd7;
	min.u64 	%rd8, %rd45, %rd31;
	// begin inline asm
	griddepcontrol.wait;
	// end inline asm
	add.s64 	%rd46, %rd2, 1;
	setp.ne.s64 	%p10, %rd46, %rd32;
	@%p10 bra 	$L__BB6_3;
	shl.b64 	%rd75, %rd2, 3;
	add.s64 	%rd76, %rd1, %rd75;
	st.global.u64 	[%rd76], %rd7;
	bra.uni 	$L__BB6_21;
$L__BB6_3:
	sub.s64 	%rd47, %rd8, %rd6;
	and.b64  	%rd48, %rd4, %rd2;
	mul.lo.s64 	%rd49, %rd48, %rd5;
	min.u64 	%rd9, %rd49, %rd47;
	setp.eq.s16 	%p11, %rs1, 0;
	@%p11 bra 	$L__BB6_12;
	sub.s64 	%rd50, %rd7, %rd6;
	sub.s64 	%rd51, %rd8, %rd7;
	max.u64 	%rd52, %rd9, %rd51;
	sub.s64 	%rd81, %rd52, %rd51;
	min.u64 	%rd77, %rd50, %rd9;
	setp.ge.u64 	%p12, %rd81, %rd77;
	@%p12 bra 	$L__BB6_20;
	cvta.to.global.u64 	%rd12, %rd29;
	add.s64 	%rd13, %rd9, %rd7;
$L__BB6_6:
	sub.s64 	%rd53, %rd77, %rd81;
	shr.u64 	%rd54, %rd53, 1;
	add.s64 	%rd16, %rd54, %rd81;
	add.s64 	%rd55, %rd16, %rd6;
	mad.lo.s64 	%rd56, %rd55, 12, %rd12;
	ld.global.u32 	%r1, [%rd56];
	ld.global.u32 	%r2, [%rd56+4];
	ld.global.u32 	%r3, [%rd56+8];
	not.b64 	%rd57, %rd16;
	add.s64 	%rd58, %rd13, %rd57;
	mad.lo.s64 	%rd59, %rd58, 12, %rd12;
	ld.global.u32 	%r4, [%rd59];
	ld.global.u32 	%r5, [%rd59+4];
	ld.global.u32 	%r6, [%rd59+8];
	setp.ne.s32 	%p13, %r4, %r1;
	@%p13 bra 	$L__BB6_10;
	setp.ne.s32 	%p14, %r5, %r2;
	@%p14 bra 	$L__BB6_9;
	setp.lt.s32 	%p20, %r6, %r3;
	bra.uni 	$L__BB6_11;
$L__BB6_9:
	setp.lt.s32 	%p20, %r5, %r2;
	bra.uni 	$L__BB6_11;
$L__BB6_10:
	setp.lt.s32 	%p20, %r4, %r1;
$L__BB6_11:
	add.s64 	%rd60, %rd16, 1;
	selp.b64 	%rd81, %rd81, %rd60, %p20;
	selp.b64 	%rd77, %rd16, %rd77, %p20;
	setp.lt.u64 	%p15, %rd81, %rd77;
	@%p15 bra 	$L__BB6_6;
	bra.uni 	$L__BB6_20;
$L__BB6_12:
	sub.s64 	%rd61, %rd7, %rd6;
	sub.s64 	%rd62, %rd8, %rd7;
	max.u64 	%rd63, %rd9, %rd62;
	sub.s64 	%rd81, %rd63, %rd62;
	min.u64 	%rd79, %rd61, %rd9;
	setp.ge.u64 	%p16, %rd81, %rd79;
	@%p16 bra 	$L__BB6_20;
	cvta.to.global.u64 	%rd21, %rd30;
	add.s64 	%rd22, %rd9, %rd7;
$L__BB6_14:
	sub.s64 	%rd64, %rd79, %rd81;
	shr.u64 	%rd65, %rd64, 1;
	add.s64 	%rd25, %rd65, %rd81;
	add.s64 	%rd66, %rd25, %rd6;
	mad.lo.s64 	%rd67, %rd66, 12, %rd21;
	ld.global.u32 	%r7, [%rd67];
	ld.global.u32 	%r8, [%rd67+4];
	ld.global.u32 	%r9, [%rd67+8];
	not.b64 	%rd68, %rd25;
	add.s64 	%rd69, %rd22, %rd68;
	mad.lo.s64 	%rd70, %rd69, 12, %rd21;
	ld.global.u32 	%r10, [%rd70];
	ld.global.u32 	%r11, [%rd70+4];
	ld.global.u32 	%r12, [%rd70+8];
	setp.ne.s32 	%p17, %r10, %r7;
	@%p17 bra 	$L__BB6_18;
	setp.ne.s32 	%p18, %r11, %r8;
	@%p18 bra 	$L__BB6_17;
	setp.lt.s32 	%p21, %r12, %r9;
	bra.uni 	$L__BB6_19;
$L__BB6_17:
	setp.lt.s32 	%p21, %r11, %r8;
	bra.uni 	$L__BB6_19;
$L__BB6_18:
	setp.lt.s32 	%p21, %r10, %r7;
$L__BB6_19:
	add.s64 	%rd71, %rd25, 1;
	selp.b64 	%rd81, %rd81, %rd71, %p21;
	selp.b64 	%rd79, %rd25, %rd79, %p21;
	setp.lt.u64 	%p19, %rd81, %rd79;
	@%p19 bra 	$L__BB6_14;
$L__BB6_20:
	add.s64 	%rd72, %rd81, %rd6;
	shl.b64 	%rd73, %rd2, 3;
	add.s64 	%rd74, %rd1, %rd73;
	st.global.u64 	[%rd74], %rd72;
$L__BB6_21:
	ret;

}
	// .globl	_ZN3cub18CUB_300001_SM_10006detail10merge_sort26DeviceMergeSortMergeKernelINS2_10policy_hubIN6thrust24THRUST_300001_SM_1000_NS6detail15normal_iteratorINS6_10device_ptrI10borderlandEEEEE9Policy600ESC_PNS0_8NullTypeESC_SG_m10bordersortSA_SF_EEvbT2_T3_T4_PT6_PT7_T5_PSK_SK_NS1_7vsmem_tE
.visible .entry _ZN3cub18CUB_300001_SM_10006detail10merge_sort26DeviceMergeSortMergeKernelINS2_10policy_hubIN6thrust24THRUST_300001_SM_1000_NS6detail15normal_iteratorINS6_10device_ptrI10borderlandEEEEE9Policy600ESC_PNS0_8NullTypeESC_SG_m10bordersortSA_SF_EEvbT2_T3_T4_PT6_PT7_T5_PSK_SK_NS1_7vsmem_tE(
	.param .u8 _ZN3cub18CUB_300001_SM_10006detail10merge_sort26DeviceMergeSortMergeKernelINS2_10policy_hubIN6thrust24THRUST_300001_SM_1000_NS6detail15normal_iteratorINS6_10device_ptrI10borderlandEEEEE9Policy600ESC_PNS0_8NullTypeESC_SG_m10bordersortSA_SF_EEvbT2_T3_T4_PT6_PT7_T5_PSK_SK_NS1_7vsmem_tE_param_0,
	.param .align 8 .b8 _ZN3cub18CUB_300001_SM_10006detail10merge_sort26DeviceMergeSortMergeKernelINS2_10policy_hubIN6thrust24THRUST_300001_SM_1000_NS6detail15normal_iteratorINS6_10device_ptrI10borderlandEEEEE9Policy600ESC_PNS0_8NullTypeESC_SG_m10bordersortSA_SF_EEvbT2_T3_T4_PT6_PT7_T5_PSK_SK_NS1_7vsmem_tE_param_1[8],
	.param .u64 .ptr .align 1 _ZN3cub18CUB_300001_SM_10006detail10merge_sort26DeviceMergeSortMergeKernelINS2_10policy_hubIN6thrust24THRUST_300001_SM_1000_NS6detail15normal_iteratorINS6_10device_ptrI10borderlandEEEEE9Policy600ESC_PNS0_8NullTypeESC_SG_m10bordersortSA_SF_EEvbT2_T3_T4_PT6_PT7_T5_PSK_SK_NS1_7vsmem_tE_param_2,
	.param .u64 _ZN3cub18CUB_300001_SM_10006detail10merge_sort26DeviceMergeSortMergeKernelINS2_10policy_hubIN6thrust24THRUST_300001_SM_1000_NS6detail15normal_iteratorINS6_10device_ptrI10borderlandEEEEE9Policy600ESC_PNS0_8NullTypeESC_SG_m10bordersortSA_SF_EEvbT2_T3_T4_PT6_PT7_T5_PSK_SK_NS1_7vsmem_tE_param_3,
	.param .u64 .ptr .align 1 _ZN3cub18CUB_300001_SM_10006detail10merge_sort26DeviceMergeSortMergeKernelINS2_10policy_hubIN6thrust24THRUST_300001_SM_1000_NS6detail15normal_iteratorINS6_10device_ptrI10borderlandEEEEE9Policy600ESC_PNS0_8NullTypeESC_SG_m10bordersortSA_SF_EEvbT2_T3_T4_PT6_PT7_T5_PSK_SK_NS1_7vsmem_tE_param_4,
	.param .u64 .ptr .align 1 _ZN3cub18CUB_300001_SM_10006detail10merge_sort26DeviceMergeSortMergeKernelINS2_10policy_hubIN6thrust24THRUST_300001_SM_1000_NS6detail15normal_iteratorINS6_10device_ptrI10borderlandEEEEE9Policy600ESC_PNS0_8NullTypeESC_SG_m10bordersortSA_SF_EEvbT2_T3_T4_PT6_PT7_T5_PSK_SK_NS1_7vsmem_tE_param_5,
	.param .align 1 .b8 _ZN3cub18CUB_300001_SM_10006detail10merge_sort26DeviceMergeSortMergeKernelINS2_10policy_hubIN6thrust24THRUST_300001_SM_1000_NS6detail15normal_iteratorINS6_10device_ptrI10borderlandEEEEE9Policy600ESC_PNS0_8NullTypeESC_SG_m10bordersortSA_SF_EEvbT2_T3_T4_PT6_PT7_T5_PSK_SK_NS1_7vsmem_tE_param_6[1],
	.param .u64 .ptr .align 1 _ZN3cub18CUB_300001_SM_10006detail10merge_sort26DeviceMergeSortMergeKernelINS2_10policy_hubIN6thrust24THRUST_300001_SM_1000_NS6detail15normal_iteratorINS6_10device_ptrI10borderlandEEEEE9Policy600ESC_PNS0_8NullTypeESC_SG_m10bordersortSA_SF_EEvbT2_T3_T4_PT6_PT7_T5_PSK_SK_NS1_7vsmem_tE_param_7,
	.param .u64 _ZN3cub18CUB_300001_SM_10006detail10merge_sort26DeviceMergeSortMergeKernelINS2_10policy_hubIN6thrust24THRUST_300001_SM_1000_NS6detail15normal_iteratorINS6_10device_ptrI10borderlandEEEEE9Policy600ESC_PNS0_8NullTypeESC_SG_m10bordersortSA_SF_EEvbT2_T3_T4_PT6_PT7_T5_PSK_SK_NS1_7vsmem_tE_param_8,
	.param .align 8 .b8 _ZN3cub18CUB_300001_SM_10006detail10merge_sort26DeviceMergeSortMergeKernelINS2_10policy_hubIN6thrust24THRUST_300001_SM_1000_NS6detail15normal_iteratorINS6_10device_ptrI10borderlandEEEEE9Policy600ESC_PNS0_8NullTypeESC_SG_m10bordersortSA_SF_EEvbT2_T3_T4_PT6_PT7_T5_PSK_SK_NS1_7vsmem_tE_param_9[8]
)
.maxntid 256
{
	.reg .pred 	%p<188>;
	.reg .b16 	%rs<2>;
	.reg .b32 	%r<770>;
	.reg .b64 	%rd<120>;
	// demoted variable
	.shared .align 16 .b8 _ZZN3cub18CUB_300001_SM_10006detail10merge_sort26DeviceMergeSortMergeKernelINS2_10policy_hubIN6thrust24THRUST_300001_SM_1000_NS6detail15normal_iteratorINS6_10device_ptrI10borderlandEEEEE9Policy600ESC_PNS0_8NullTypeESC_SG_m10bordersortSA_SF_EEvbT2_T3_T4_PT6_PT7_T5_PSK_SK_NS1_7vsmem_tEE19static_temp_storage[15376];
	ld.param.s8 	%rs1, [_ZN3cub18CUB_300001_SM_10006detail10merge_sort26DeviceMergeSortMergeKernelINS2_10policy_hubIN6thrust24THRUST_300001_SM_1000_NS6detail15normal_iteratorINS6_10device_ptrI10borderlandEEEEE9Policy600ESC_PNS0_8NullTypeESC_SG_m10bordersortSA_SF_EEvbT2_T3_T4_PT6_PT7_T5_PSK_SK_NS1_7vsmem_tE_param_0];
	ld.param.u64 	%rd26, [_ZN3cub18CUB_300001_SM_10006detail10merge_sort26DeviceMergeSortMergeKernelINS2_10policy_hubIN6thrust24THRUST_300001_SM_1000_NS6detail15normal_iteratorINS6_10device_ptrI10borderlandEEEEE9Policy600ESC_PNS0_8NullTypeESC_SG_m10bordersortSA_SF_EEvbT2_T3_T4_PT6_PT7_T5_PSK_SK_NS1_7vsmem_tE_param_1];
	ld.param.u64 	%rd27, [_ZN3cub18CUB_300001_SM_10006detail10merge_sort26DeviceMergeSortMergeKernelINS2_10policy_hubIN6thrust24THRUST_300001_SM_1000_NS6detail15normal_iteratorINS6_10device_ptrI10borderlandEEEEE9Policy600ESC_PNS0_8NullTypeESC_SG_m10bordersortSA_SF_EEvbT2_T3_T4_PT6_PT7_T5_PSK_SK_NS1_7vsmem_tE_param_4];
	cvta.to.global.u64 	%rd1, %rd27;
	cvta.to.global.u64 	%rd2, %rd26;
	mov.u32 	%r442, %ctaid.x;
	mov.u32 	%r443, %nctaid.x;
	cvt.u64.u32 	%rd3, %r442;
	mul.wide.u32 	%rd4, %r442, 1280;
	mov.u32 	%r1, %tid.x;
	add.s32 	%r444, %r443, -1;
	setp.ge.u32 	%p49, %r442, %r444;
	@%p49 bra 	$L__BB7_90;
	ld.param.u64 	%rd119, [_ZN3cub18CUB_300001_SM_10006detail10merge_sort26DeviceMergeSortMergeKernelINS2_10policy_hubIN6thrust24THRUST_300001_SM_1000_NS6detail15normal_iteratorINS6_10device_ptrI10borderlandEEEEE9Policy600ESC_PNS0_8NullTypeESC_SG_m10bordersortSA_SF_EEvbT2_T3_T4_PT6_PT7_T5_PSK_SK_NS1_7vsmem_tE_param_8];
	ld.param.u64 	%rd117, [_ZN3cub18CUB_300001_SM_10006detail10merge_sort26DeviceMergeSortMergeKernelINS2_10policy_hubIN6thrust24THRUST_300001_SM_1000_NS6detail15normal_iteratorINS6_10device_ptrI10borderlandEEEEE9Policy600ESC_PNS0_8NullTypeESC_SG_m10bordersortSA_SF_EEvbT2_T3_T4_PT6_PT7_T5_PSK_SK_NS1_7vsmem_tE_param_7];
	ld.param.u64 	%rd115, [_ZN3cub18CUB_300001_SM_10006detail10merge_sort26DeviceMergeSortMergeKernelINS2_10policy_hubIN6thrust24THRUST_300001_SM_1000_NS6detail15normal_iteratorINS6_10device_ptrI10borderlandEEEEE9Policy600ESC_PNS0_8NullTypeESC_SG_m10bordersortSA_SF_EEvbT2_T3_T4_PT6_PT7_T5_PSK_SK_NS1_7vsmem_tE_param_3];
	cvta.to.global.u64 	%rd70, %rd117;
	shl.b64 	%rd71, %rd3, 3;
	add.s64 	%rd72, %rd70, %rd71;
	ld.global.u64 	%rd5, [%rd72];
	ld.global.u64 	%rd73, [%rd72+8];
	shr.u64 	%rd74, %rd119, 1;
	neg.s64 	%rd75, %rd119;
	and.b64  	%rd76, %rd75, %rd3;
	mul.lo.s64 	%rd6, %rd76, 1280;
	mul.lo.s64 	%rd7, %rd74, 1280;
	sub.s64 	%rd77, %rd3, %rd76;
	mul.lo.s64 	%rd78, %rd77, 1280;
	sub.s64 	%rd79, %rd5, %rd6;
	sub.s64 	%rd80, %rd73, %rd6;
	sub.s64 	%rd81, %rd115, %rd6;
	max.u64 	%rd82, %rd81, %rd7;
	sub.s64 	%rd83, %rd82, %rd7;
	sub.s64 	%rd84, %rd78, %rd79;
	min.u64 	%rd8, %rd84, %rd83;
	max.u64 	%rd85, %rd78, -1281;
	not.b64 	%rd86, %rd85;
	add.s64 	%rd87, %rd78, %rd86;
	sub.s64 	%rd88, %rd87, %rd80;
	or.b64  	%rd89, %rd75, %rd3;
	setp.eq.s64 	%p124, %rd89, -1;
	min.u64 	%rd90, %rd7, %rd81;
	selp.b64 	%rd91, %rd90, %rd80, %p124;
	selp.b64 	%rd92, %rd7, %rd88, %p124;
	min.u64 	%rd93, %rd92, %rd83;
	cvt.u32.u64 	%r531, %rd79;
	cvt.u32.u64 	%r532, %rd91;
	sub.s32 	%r2, %r532, %r531;
	cvt.u32.u64 	%r533, %rd93;
	cvt.u32.u64 	%r534, %rd8;
	sub.s32 	%r3, %r533, %r534;
	// begin inline asm
	griddepcontrol.wait;
	// end inline asm
	setp.eq.s16 	%p125, %rs1, 0;
	@%p125 bra 	$L__BB7_17;
	add.s64 	%rd94, %rd6, %rd7;
	add.s64 	%rd95, %rd94, %rd8;
	setp.ge.s32 	%p126, %r1, %r2;
	cvt.u64.u32 	%rd96, %r1;
	add.s64 	%rd97, %rd5, %rd96;
	mad.lo.s64 	%rd9, %rd97, 12, %rd2;
	sub.s32 	%r535, %r1, %r2;
	cvt.s64.s32 	%rd98, %r535;
	add.s64 	%rd99, %rd95, %rd98;
	mad.lo.s64 	%rd10, %rd99, 12, %rd2;
	@%p126 bra 	$L__BB7_4;
	ld.global.u32 	%r676, [%rd9];
	ld.global.u32 	%r675, [%rd9+4];
	ld.global.u32 	%r674, [%rd9+8];
	bra.uni 	$L__BB7_5;
$L__BB7_4:
	ld.global.u32 	%r676, [%rd10];
	ld.global.u32 	%r675, [%rd10+4];
	ld.global.u32 	%r674, [%rd10+8];
$L__BB7_5:
	add.s32 	%r536, %r1, 256;
	setp.lt.s32 	%p127, %r536, %r2;
	@%p127 bra 	$L__BB7_7;
	ld.global.u32 	%r673, [%rd10+3072];
	ld.global.u32 	%r672, [%rd10+3076];
	ld.global.u32 	%r671, [%rd10+3080];
	bra.uni 	$L__BB7_8;
$L__BB7_7:
	ld.global.u32 	%r673, [%rd9+3072];
	ld.global.u32 	%r672, [%rd9+3076];
	ld.global.u32 	%r671, [%rd9+3080];
$L__BB7_8:
	add.s32 	%r537, %r1, 512;
	setp.lt.s32 	%p128, %r537, %r2;
	@%p128 bra 	$L__BB7_10;
	ld.global.u32 	%r670, [%rd10+6144];
	ld.global.u32 	%r669, [%rd10+6148];
	ld.global.u32 	%r668, [%rd10+6152];
	bra.uni 	$L__BB7_11;
$L__BB7_10:
	ld.global.u32 	%r670, [%rd9+6144];
	ld.global.u32 	%r669, [%rd9+6148];
	ld.global.u32 	%r668, [%rd9+6152];
$L__BB7_11:
	add.s32 	%r538, %r1, 768;
	setp.lt.s32 	%p129, %r538, %r2;
	@%p129 bra 	$L__BB7_13;
	ld.global.u32 	%r667, [%rd10+9216];
	ld.global.u32 	%r666, [%rd10+9220];
	ld.global.u32 	%r665, [%rd10+9224];
	bra.uni 	$L__BB7_14;
$L__BB7_13:
	ld.global.u32 	%r667, [%rd9+9216];
	ld.global.u32 	%r666, [%rd9+9220];
	ld.global.u32 	%r665, [%rd9+9224];
$L__BB7_14:
	or.b32  	%r539, %r1, 1024;
	setp.lt.s32 	%p130, %r539, %r2;
	@%p130 bra 	$L__BB7_16;
	ld.global.u32 	%r664, [%rd10+12288];
	ld.global.u32 	%r663, [%rd10+12292];
	ld.global.u32 	%r662, [%rd10+12296];
	bra.uni 	$L__BB7_32;
$L__BB7_16:
	ld.global.u32 	%r664, [%rd9+12288];
	ld.global.u32 	%r663, [%rd9+12292];
	ld.global.u32 	%r662, [%rd9+12296];
	bra.uni 	$L__BB7_32;
$L__BB7_17:
	add.s64 	%rd100, %rd6, %rd7;
	add.s64 	%rd101, %rd100, %rd8;
	setp.ge.s32 	%p131, %r1, %r2;
	cvt.u64.u32 	%rd102, %r1;
	add.s64 	%rd103, %rd5, %rd102;
	mad.lo.s64 	%rd11, %rd103, 12, %rd1;
	sub.s32 	%r540, %r1, %r2;
	cvt.s64.s32 	%rd104, %r540;
	add.s64 	%rd105, %rd101, %rd104;
	mad.lo.s64 	%rd12, %rd105, 12, %rd1;
	@%p131 bra 	$L__BB7_19;
	ld.global.u32 	%r676, [%rd11];
	ld.global.u32 	%r675, [%rd11+4];
	ld.global.u32 	%r674, [%rd11+8];
	bra.uni 	$L__BB7_20;
$L__BB7_19:
	ld.global.u32 	%r676, [%rd12];
	ld.global.u32 	%r675, [%rd12+4];
	ld.global.u32 	%r674, [%rd12+8];
$L__BB7_20:
	add.s32 	%r541, %r1, 256;
	setp.lt.s32 	%p132, %r541, %r2;
	@%p132 bra 	$L__BB7_22;
	ld.global.u32 	%r673, [%rd12+3072];
	ld.global.u32 	%r672, [%rd12+3076];
	ld.global.u32 	%r671, [%rd12+3080];
	bra.uni 	$L__BB7_23;
$L__BB7_22:
	ld.global.u32 	%r673, [%rd11+3072];
	ld.global.u32 	%r672, [%rd11+3076];
	ld.global.u32 	%r671, [%rd11+3080];
$L__BB7_23:
	add.s32 	%r542, %r1, 512;
	setp.lt.s32 	%p133, %r542, %r2;
	@%p133 bra 	$L__BB7_25;
	ld.global.u32 	%r670, [%rd12+6144];
	ld.global.u32 	%r669, [%rd12+6148];
	ld.global.u32 	%r668, [%rd12+6152];
	bra.uni 	$L__BB7_26;
$L__BB7_25:
	ld.global.u32 	%r670, [%rd11+6144];
	ld.global.u32 	%r669, [%rd11+6148];
	ld.global.u32 	%r668, [%rd11+6152];
$L__BB7_26:
	add.s32 	%r543, %r1, 768;
	setp.lt.s32 	%p134, %r543, %r2;
	@%p134 bra 	$L__BB7_28;
	ld.global.u32 	%r667, [%rd12+9216];
	ld.global.u32 	%r666, [%rd12+9220];
	ld.global.u32 	%r665, [%rd12+9224];
	bra.uni 	$L__BB7_29;
$L__BB7_28:
	ld.global.u32 	%r667, [%rd11+9216];
	ld.global.u32 	%r666, [%rd11+9220];
	ld.global.u32 	%r665, [%rd11+9224];
$L__BB7_29:
	or.b32  	%r544, %r1, 1024;
	setp.lt.s32 	%p135, %r544, %r2;
	@%p135 bra 	$L__BB7_31;
	ld.global.u32 	%r664, [%rd12+12288];
	ld.global.u32 	%r663, [%rd12+12292];
	ld.global.u32 	%r662, [%rd12+12296];
	bra.uni 	$L__BB7_32;
$L__BB7_31:
	ld.global.u32 	%r664, [%rd11+12288];
	ld.global.u32 	%r663, [%rd11+12292];
	ld.global.u32 	%r662, [%rd11+12296];
$L__BB7_32:
	mov.u32 	%r545, _ZZN3cub18CUB_300001_SM_10006detail10merge_sort26DeviceMergeSortMergeKernelINS2_10policy_hubIN6thrust24THRUST_300001_SM_1000_NS6detail15normal_iteratorINS6_10device_ptrI10borderlandEEEEE9Policy600ESC_PNS0_8NullTypeESC_SG_m10bordersortSA_SF_EEvbT2_T3_T4_PT6_PT7_T5_PSK_SK_NS1_7vsmem_tEE19static_temp_storage;
	mad.lo.s32 	%r546, %r1, 12, %r545;
	st.shared.u32 	[%r546], %r676;
	st.shared.u32 	[%r546+4], %r675;
	st.shared.u32 	[%r546+8], %r674;
	st.shared.u32 	[%r546+3072], %r673;
	st.shared.u32 	[%r546+3076], %r672;
	st.shared.u32 	[%r546+3080], %r671;
	st.shared.u32 	[%r546+6144], %r670;
	st.shared.u32 	[%r546+6148], %r669;
	st.shared.u32 	[%r546+6152], %r668;
	st.shared.u32 	[%r546+9216], %r667;
	st.shared.u32 	[%r546+9220], %r666;
	st.shared.u32 	[%r546+9224], %r665;
	st.shared.u32 	[%r546+12288], %r664;
	st.shared.u32 	[%r546+12292], %r663;
	st.shared.u32 	[%r546+12296], %r662;
	bar.sync 	0;
	// begin inline asm
	griddepcontrol.launch_dependents;
	// end inline asm
	add.s32 	%r103, %r3, %r2;
	mul.lo.s32 	%r547, %r1, 5;
	min.s32 	%r104, %r547, %r103;
	setp.lt.s32 	%p136, %r104, %r3;
	sub.s32 	%r548, %r104, %r3;
	selp.b32 	%r679, 0, %r548, %p136;
	min.s32 	%r677, %r104, %r2;
	setp.ge.s32 	%p137, %r679, %r677;
	@%p137 bra 	$L__BB7_40;
	add.s32 	%r107, %r104, %r2;
$L__BB7_34:
	sub.s32 	%r549, %r677, %r679;
	shr.u32 	%r550, %r549, 31;
	add.s32 	%r551, %r549, %r550;
	shr.s32 	%r552, %r551, 1;
	add.s32 	%r110, %r552, %r679;
	mad.lo.s32 	%r554, %r110, 12, %r545;
	ld.shared.u32 	%r111, [%r554];
	ld.shared.u32 	%r112, [%r554+4];
	add.s32 	%r113, %r554, 8;
	not.b32 	%r555, %r110;
	add.s32 	%r556, %r107, %r555;
	mad.lo.s32 	%r557, %r556, 12, %r545;
	ld.shared.u32 	%r114, [%r557];
	ld.shared.u32 	%r115, [%r557+4];
	add.s32 	%r116, %r557, 8;
	setp.ne.s32 	%p138, %r114, %r111;
	@%p138 bra 	$L__BB7_38;
	setp.ne.s32 	%p139, %r115, %r112;
	@%p139 bra 	$L__BB7_37;
	ld.shared.u32 	%r558, [%r113];
	ld.shared.u32 	%r559, [%r116];
	setp.lt.s32 	%p176, %r559, %r558;
	bra.uni 	$L__BB7_39;
$L__BB7_37:
	setp.lt.s32 	%p176, %r115, %r112;
	bra.uni 	$L__BB7_39;
$L__BB7_38:
	setp.lt.s32 	%p176, %r114, %r111;
$L__BB7_39:
	add.s32 	%r560, %r110, 1;
	selp.b32 	%r679, %r679, %r560, %p176;
	selp.b32 	%r677, %r110, %r677, %p176;
	setp.lt.s32 	%p140, %r679, %r677;
	@%p140 bra 	$L__BB7_34;
$L__BB7_40:
	sub.s32 	%r561, %r104, %r679;
	add.s32 	%r120, %r561, %r2;
	mad.lo.s32 	%r121, %r120, 12, %r545;
	ld.shared.u32 	%r682, [%r121+8];
	ld.shared.u32 	%r681, [%r121+4];
	ld.shared.u32 	%r680, [%r121];
	mad.lo.s32 	%r125, %r679, 12, %r545;
	ld.shared.u32 	%r691, [%r125+8];
	ld.shared.u32 	%r690, [%r125+4];
	ld.shared.u32 	%r689, [%r125];
	setp.ge.s32 	%p142, %r120, %r103;
	mov.pred 	%p177, 0;
	@%p142 bra 	$L__BB7_47;
	setp.ge.s32 	%p144, %r679, %r2;
	mov.pred 	%p177, -1;
	@%p144 bra 	$L__BB7_47;
	setp.ne.s32 	%p145, %r680, %r689;
	@%p145 bra 	$L__BB7_46;
	setp.ne.s32 	%p146, %r681, %r690;
	@%p146 bra 	$L__BB7_45;
	setp.lt.s32 	%p177, %r682, %r691;
	bra.uni 	$L__BB7_47;
$L__BB7_45:
	setp.lt.s32 	%p177, %r681, %r690;
	bra.uni 	$L__BB7_47;
$L__BB7_46:
	setp.lt.s32 	%p177, %r680, %r689;
$L__BB7_47:
	selp.b32 	%r129, %r682, %r691, %p177;
	selp.b32 	%r130, %r681, %r690, %p177;
	selp.b32 	%r131, %r680, %r689, %p177;
	selp.u32 	%r563, 1, 0, %p177;
	add.s32 	%r132, %r120, %r563;
	not.pred 	%p147, %p177;
	selp.u32 	%r564, 1, 0, %p147;
	add.s32 	%r133, %r679, %r564;
	@%p147 bra 	$L__BB7_49;
	ld.shared.u32 	%r680, [%r121+12];
	ld.shared.u32 	%r681, [%r121+16];
	ld.shared.u32 	%r682, [%r121+20];
	bra.uni 	$L__BB7_50;
$L__BB7_49:
	ld.shared.u32 	%r689, [%r125+12];
	ld.shared.u32 	%r690, [%r125+16];
	ld.shared.u32 	%r691, [%r125+20];
$L__BB7_50:
	setp.ge.s32 	%p149, %r132, %r103;
	mov.pred 	%p178, 0;
	@%p149 bra 	$L__BB7_57;
	setp.ge.s32 	%p151, %r133, %r2;
	mov.pred 	%p178, -1;
	@%p151 bra 	$L__BB7_57;
	setp.eq.s32 	%p152, %r680, %r689;
	@%p152 bra 	$L__BB7_54;
	setp.lt.s32 	%p178, %r680, %r689;
	bra.uni 	$L__BB7_57;
$L__BB7_54:
	setp.eq.s32 	%p153, %r681, %r690;
	@%p153 bra 	$L__BB7_56;
	setp.lt.s32 	%p178, %r681, %r690;
	bra.uni 	$L__BB7_57;
$L__BB7_56:
	setp.lt.s32 	%p178, %r682, %r691;
$L__BB7_57:
	selp.b32 	%r146, %r682, %r691, %p178;
	selp.b32 	%r147, %r681, %r690, %p178;
	selp.b32 	%r148, %r680, %r689, %p178;
	selp.u32 	%r565, 1, 0, %p178;
	add.s32 	%r149, %r132, %r565;
	not.pred 	%p154, %p178;
	selp.u32 	%r566, 1, 0, %p154;
	add.s32 	%r150, %r133, %r566;
	@%p178 bra 	$L__BB7_59;
	mad.lo.s32 	%r568, %r150, 12, %r545;
	ld.shared.u32 	%r689, [%r568];
	ld.shared.u32 	%r690, [%r568+4];
	ld.shared.u32 	%r691, [%r568+8];
	bra.uni 	$L__BB7_60;
$L__BB7_59:
	mad.lo.s32 	%r570, %r149, 12, %r545;
	ld.shared.u32 	%r680, [%r570];
	ld.shared.u32 	%r681, [%r570+4];
	ld.shared.u32 	%r682, [%r570+8];
$L__BB7_60:
	setp.ge.s32 	%p156, %r149, %r103;
	mov.pred 	%p179, 0;
	@%p156 bra 	$L__BB7_67;
	setp.ge.s32 	%p158, %r150, %r2;
	mov.pred 	%p179, -1;
	@%p158 bra 	$L__BB7_67;
	setp.eq.s32 	%p159, %r680, %r689;
	@%p159 bra 	$L__BB7_64;
	setp.lt.s32 	%p179, %r680, %r689;
	bra.uni 	$L__BB7_67;
$L__BB7_64:
	setp.eq.s32 	%p160, %r681, %r690;
	@%p160 bra 	$L__BB7_66;
	setp.lt.s32 	%p179, %r681, %r690;
	bra.uni 	$L__BB7_67;
$L__BB7_66:
	setp.lt.s32 	%p179, %r682, %r691;
$L__BB7_67:
	selp.b32 	%r163, %r682, %r691, %p179;
	selp.b32 	%r164, %r681, %r690, %p179;
	selp.b32 	%r165, %r680, %r689, %p179;
	selp.u32 	%r571, 1, 0, %p179;
	add.s32 	%r166, %r149, %r571;
	not.pred 	%p161, %p179;
	selp.u32 	%r572, 1, 0, %p161;
	add.s32 	%r167, %r150, %r572;
	@%p179 bra 	$L__BB7_69;
	mad.lo.s32 	%r574, %r167, 12, %r545;
	ld.shared.u32 	%r689, [%r574];
	ld.shared.u32 	%r690, [%r574+4];
	ld.shared.u32 	%r691, [%r574+8];
	bra.uni 	$L__BB7_70;
$L__BB7_69:
	mad.lo.s32 	%r576, %r166, 12, %r545;
	ld.shared.u32 	%r680, [%r576];
	ld.shared.u32 	%r681, [%r576+4];
	ld.shared.u32 	%r682, [%r576+8];
$L__BB7_70:
	setp.ge.s32 	%p163, %r166, %r103;
	mov.pred 	%p180, 0;
	@%p163 bra 	$L__BB7_77;
	setp.ge.s32 	%p165, %r167, %r2;
	mov.pred 	%p180, -1;
	@%p165 bra 	$L__BB7_77;
	setp.eq.s32 	%p166, %r680, %r689;
	@%p166 bra 	$L__BB7_74;
	setp.lt.s32 	%p180, %r680, %r689;
	bra.uni 	$L__BB7_77;
$L__BB7_74:
	setp.eq.s32 	%p167, %r681, %r690;
	@%p167 bra 	$L__BB7_76;
	setp.lt.s32 	%p180, %r681, %r690;
	bra.uni 	$L__BB7_77;
$L__BB7_76:
	setp.lt.s32 	%p180, %r682, %r691;
$L__BB7_77:
	selp.b32 	%r180, %r682, %r691, %p180;
	selp.b32 	%r181, %r681, %r690, %p180;
	selp.b32 	%r182, %r680, %r689, %p180;
	selp.u32 	%r577, 1, 0, %p180;
	add.s32 	%r183, %r166, %r577;
	not.pred 	%p168, %p180;
	selp.u32 	%r578, 1, 0, %p168;
	add.s32 	%r184, %r167, %r578;
	@%p180 bra 	$L__BB7_79;
	mov.u32 	%r579, _ZZN3cub18CUB_300001_SM_10006detail10merge_sort26DeviceMergeSortMergeKernelINS2_10policy_hubIN6thrust24THRUST_300001_SM_1000_NS6detail15normal_iteratorINS6_10device_ptrI10borderlandEEEEE9Policy600ESC_PNS0_8NullTypeESC_SG_m10bordersortSA_SF_EEvbT2_T3_T4_PT6_PT7_T5_PSK_SK_NS1_7vsmem_tEE19static_temp_storage;
	mad.lo.s32 	%r580, %r184, 12, %r579;
	ld.shared.u32 	%r689, [%r580];
	ld.shared.u32 	%r690, [%r580+4];
	ld.shared.u32 	%r691, [%r580+8];
	bra.uni 	$L__BB7_80;
$L__BB7_79:
	mov.u32 	%r581, _ZZN3cub18CUB_300001_SM_10006detail10merge_sort26DeviceMergeSortMergeKernelINS2_10policy_hubIN6thrust24THRUST_300001_SM_1000_NS6detail15normal_iteratorINS6_10device_ptrI10borderlandEEEEE9Policy600ESC_PNS0_8NullTypeESC_SG_m10bordersortSA_SF_EEvbT2_T3_T4_PT6_PT7_T5_PSK_SK_NS1_7vsmem_tEE19static_temp_storage;
	mad.lo.s32 	%r582, %r183, 12, %r581;
	ld.shared.u32 	%r680, [%r582];
	ld.shared.u32 	%r681, [%r582+4];
	ld.shared.u32 	%r682, [%r582+8];
$L__BB7_80:
	setp.ge.s32 	%p170, %r183, %r103;
	mov.pred 	%p181, 0;
	@%p170 bra 	$L__BB7_87;
	setp.ge.s32 	%p172, %r184, %r2;
	mov.pred 	%p181, -1;
	@%p172 bra 	$L__BB7_87;
	setp.eq.s32 	%p173, %r680, %r689;
	@%p173 bra 	$L__BB7_84;
	setp.lt.s32 	%p181, %r680, %r689;
	bra.uni 	$L__BB7_87;
$L__BB7_84:
	setp.eq.s32 	%p174, %r681, %r690;
	@%p174 bra 	$L__BB7_86;
	setp.lt.s32 	%p181, %r681, %r690;
	bra.uni 	$L__BB7_87;
$L__BB7_86:
	setp.lt.s32 	%p181, %r682, %r691;
$L__BB7_87:
	setp.eq.s16 	%p175, %rs1, 0;
	selp.b32 	%r197, %r682, %r691, %p181;
	selp.b32 	%r198, %r681, %r690, %p181;
	selp.b32 	%r199, %r680, %r689, %p181;
	bar.sync 	0;
	@%p175 bra 	$L__BB7_89;
	// begin inline asm
	mov.u32 %r583, %laneid;
	// end inline asm
	shr.u32 	%r584, %r1, 5;
	mul.lo.s32 	%r585, %r584, 160;
	mad.lo.s32 	%r586, %r583, 5, %r585;
	mov.u32 	%r587, _ZZN3cub18CUB_300001_SM_10006detail10merge_sort26DeviceMergeSortMergeKernelINS2_10policy_hubIN6thrust24THRUST_300001_SM_1000_NS6detail15normal_iteratorINS6_10device_ptrI10borderlandEEEEE9Policy600ESC_PNS0_8NullTypeESC_SG_m10bordersortSA_SF_EEvbT2_T3_T4_PT6_PT7_T5_PSK_SK_NS1_7vsmem_tEE19static_temp_storage;
	mad.lo.s32 	%r588, %r586, 12, %r587;
	st.shared.u32 	[%r588], %r131;
	st.shared.u32 	[%r588+4], %r130;
	st.shared.u32 	[%r588+8], %r129;
	st.shared.u32 	[%r588+12], %r148;
	st.shared.u32 	[%r588+16], %r147;
	st.shared.u32 	[%r588+20], %r146;
	st.shared.u32 	[%r588+24], %r165;
	st.shared.u32 	[%r588+28], %r164;
	st.shared.u32 	[%r588+32], %r163;
	st.shared.u32 	[%r588+36], %r182;
	st.shared.u32 	[%r588+40], %r181;
	st.shared.u32 	[%r588+44], %r180;
	st.shared.u32 	[%r588+48], %r199;
	st.shared.u32 	[%r588+52], %r198;
	st.shared.u32 	[%r588+56], %r197;
	bar.warp.sync 	-1;
	shl.b32 	%r589, %r583, 2;
	sub.s32 	%r590, %r586, %r589;
	mad.lo.s32 	%r591, %r590, 12, %r587;
	ld.shared.u32 	%r592, [%r591];
	ld.shared.u32 	%r593, [%r591+4];
	ld.shared.u32 	%r594, [%r591+8];
	ld.shared.u32 	%r595, [%r591+384];
	ld.shared.u32 	%r596, [%r591+388];
	ld.shared.u32 	%r597, [%r591+392];
	ld.shared.u32 	%r598, [%r591+768];
	ld.shared.u32 	%r599, [%r591+772];
	ld.shared.u32 	%r600, [%r591+776];
	ld.shared.u32 	%r601, [%r591+1152];
	ld.shared.u32 	%r602, [%r591+1156];
	ld.shared.u32 	%r603, [%r591+1160];
	ld.shared.u32 	%r604, [%r591+1536];
	ld.shared.u32 	%r605, [%r591+1540];
	ld.shared.u32 	%r606, [%r591+1544];
	and.b32  	%r607, %r1, 31;
	and.b32  	%r608, %r1, 992;
	mul.lo.s32 	%r609, %r608, 5;
	or.b32  	%r610, %r609, %r607;
	cvt.u64.u32 	%rd106, %r610;
	add.s64 	%rd107, %rd4, %rd106;
	mad.lo.s64 	%rd108, %rd107, 12, %rd1;
	st.global.u32 	[%rd108], %r592;
	st.global.u32 	[%rd108+4], %r593;
	st.global.u32 	[%rd108+8], %r594;
	st.global.u32 	[%rd108+384], %r595;
	st.global.u32 	[%rd108+388], %r596;
	st.global.u32 	[%rd108+392], %r597;
	st.global.u32 	[%rd108+768], %r598;
	st.global.u32 	[%rd108+772], %r599;
	st.global.u32 	[%rd108+776], %r600;
	st.global.u32 	[%rd108+1152], %r601;
	st.global.u32 	[%rd108+1156], %r602;
	st.global.u32 	[%rd108+1160], %r603;
	st.global.u32 	[%rd108+1536], %r604;
	st.global.u32 	[%rd108+1540], %r605;
	st.global.u32 	[%rd108+1544], %r606;
	bra.uni 	$L__BB7_211;
$L__BB7_89:
	// begin inline asm
	mov.u32 %r611, %laneid;
	// end inline asm
	shr.u32 	%r612, %r1, 5;
	mul.lo.s32 	%r613, %r612, 160;
	mad.lo.s32 	%r614, %r611, 5, %r613;
	mov.u32 	%r615, _ZZN3cub18CUB_300001_SM_10006detail10merge_sort26DeviceMergeSortMergeKernelINS2_10policy_hubIN6thrust24THRUST_300001_SM_1000_NS6detail15normal_iteratorINS6_10device_ptrI10borderlandEEEEE9Policy600ESC_PNS0_8NullTypeESC_SG_m10bordersortSA_SF_EEvbT2_T3_T4_PT6_PT7_T5_PSK_SK_NS1_7vsmem_tEE19static_temp_storage;
	mad.lo.s32 	%r616, %r614, 12, %r615;
	st.shared.u32 	[%r616], %r131;
	st.shared.u32 	[%r616+4], %r130;
	st.shared.u32 	[%r616+8], %r129;
	st.shared.u32 	[%r616+12], %r148;
	st.shared.u32 	[%r616+16], %r147;
	st.shared.u32 	[%r616+20], %r146;
	st.shared.u32 	[%r616+24], %r165;
	st.shared.u32 	[%r616+28], %r164;
	st.shared.u32 	[%r616+32], %r163;
	st.shared.u32 	[%r616+36], %r182;
	st.shared.u32 	[%r616+40], %r181;
	st.shared.u32 	[%r616+44], %r180;
	st.shared.u32 	[%r616+48], %r199;
	st.shared.u32 	[%r616+52], %r198;
	st.shared.u32 	[%r616+56], %r197;
	bar.warp.sync 	-1;
	shl.b32 	%r617, %r611, 2;
	sub.s32 	%r618, %r614, %r617;
	mad.lo.s32 	%r619, %r618, 12, %r615;
	ld.shared.u32 	%r620, [%r619];
	ld.shared.u32 	%r621, [%r619+4];
	ld.shared.u32 	%r622, [%r619+8];
	ld.shared.u32 	%r623, [%r619+384];
	ld.shared.u32 	%r624, [%r619+388];
	ld.shared.u32 	%r625, [%r619+392];
	ld.shared.u32 	%r626, [%r619+768];
	ld.shared.u32 	%r627, [%r619+772];
	ld.shared.u32 	%r628, [%r619+776];
	ld.shared.u32 	%r629, [%r619+1152];
	ld.shared.u32 	%r630, [%r619+1156];
	ld.shared.u32 	%r631, [%r619+1160];
	ld.shared.u32 	%r632, [%r619+1536];
	ld.shared.u32 	%r633, [%r619+1540];
	ld.shared.u32 	%r634, [%r619+1544];
	and.b32  	%r635, %r1, 31;
	and.b32  	%r636, %r1, 992;
	mul.lo.s32 	%r637, %r636, 5;
	cvt.u64.u32 	%rd109, %r637;
	cvt.u64.u32 	%rd110, %r635;
	add.s64 	%rd111, %rd4, %rd110;
	add.s64 	%rd112, %rd111, %rd109;
	mad.lo.s64 	%rd113, %rd112, 12, %rd2;
	st.global.u32 	[%rd113], %r620;
	st.global.u32 	[%rd113+4], %r621;
	st.global.u32 	[%rd113+8], %r622;
	st.global.u32 	[%rd113+384], %r623;
	st.global.u32 	[%rd113+388], %r624;
	st.global.u32 	[%rd113+392], %r625;
	st.global.u32 	[%rd113+768], %r626;
	st.global.u32 	[%rd113+772], %r627;
	st.global.u32 	[%rd113+776], %r628;
	st.global.u32 	[%rd113+1152], %r629;
	st.global.u32 	[%rd113+1156], %r630;
	st.global.u32 	[%rd113+1160], %r631;
	st.global.u32 	[%rd113+1536], %r632;
	st.global.u32 	[%rd113+1540], %r633;
	st.global.u32 	[%rd113+1544], %r634;
	bra.uni 	$L__BB7_211;
$L__BB7_90:
	ld.param.u64 	%rd118, [_ZN3cub18CUB_300001_SM_10006detail10merge_sort26DeviceMergeSortMergeKernelINS2_10policy_hubIN6thrust24THRUST_300001_SM_1000_NS6detail15normal_iteratorINS6_10device_ptrI10borderlandEEEEE9Policy600ESC_PNS0_8NullTypeESC_SG_m10bordersortSA_SF_EEvbT2_T3_T4_PT6_PT7_T5_PSK_SK_NS1_7vsmem_tE_param_8];
	ld.param.u64 	%rd116, [_ZN3cub18CUB_300001_SM_10006detail10merge_sort26DeviceMergeSortMergeKernelINS2_10policy_hubIN6thrust24THRUST_300001_SM_1000_NS6detail15normal_iteratorINS6_10device_ptrI10borderlandEEEEE9Policy600ESC_PNS0_8NullTypeESC_SG_m10bordersortSA_SF_EEvbT2_T3_T4_PT6_PT7_T5_PSK_SK_NS1_7vsmem_tE_param_7];
	ld.param.u64 	%rd114, [_ZN3cub18CUB_300001_SM_10006detail10merge_sort26DeviceMergeSortMergeKernelINS2_10policy_hubIN6thrust24THRUST_300001_SM_1000_NS6detail15normal_iteratorINS6_10device_ptrI10borderlandEEEEE9Policy600ESC_PNS0_8NullTypeESC_SG_m10bordersortSA_SF_EEvbT2_T3_T4_PT6_PT7_T5_PSK_SK_NS1_7vsmem_tE_param_3];
	cvta.to.global.u64 	%rd28, %rd116;
	shl.b64 	%rd29, %rd3, 3;
	add.s64 	%rd30, %rd28, %rd29;
	ld.global.u64 	%rd13, [%rd30];
	ld.global.u64 	%rd31, [%rd30+8];
	shr.u64 	%rd32, %rd118, 1;
	neg.s64 	%rd33, %rd118;
	and.b64  	%rd34, %rd33, %rd3;
	mul.lo.s64 	%rd14, %rd34, 1280;
	mul.lo.s64 	%rd15, %rd32, 1280;
	sub.s64 	%rd35, %rd3, %rd34;
	mul.lo.s64 	%rd36, %rd35, 1280;
	sub.s64 	%rd37, %rd13, %rd14;
	sub.s64 	%rd38, %rd31, %rd14;
	sub.s64 	%rd39, %rd114, %rd14;
	max.u64 	%rd40, %rd39, %rd15;
	sub.s64 	%rd41, %rd40, %rd15;
	sub.s64 	%rd42, %rd36, %rd37;
	min.u64 	%rd16, %rd42, %rd41;
	max.u64 	%rd43, %rd36, -1281;
	not.b64 	%rd44, %rd43;
	add.s64 	%rd45, %rd36, %rd44;
	sub.s64 	%rd46, %rd45, %rd38;
	or.b64  	%rd47, %rd33, %rd3;
	setp.eq.s64 	%p50, %rd47, -1;
	min.u64 	%rd48, %rd15, %rd39;
	selp.b64 	%rd49, %rd48, %rd38, %p50;
	selp.b64 	%rd50, %rd15, %rd46, %p50;
	min.u64 	%rd51, %rd50, %rd41;
	cvt.u32.u64 	%r445, %rd37;
	cvt.u32.u64 	%r446, %rd49;
	sub.s32 	%r200, %r446, %r445;
	cvt.u32.u64 	%r447, %rd51;
	cvt.u32.u64 	%r448, %rd16;
	sub.s32 	%r201, %r447, %r448;
	// begin inline asm
	griddepcontrol.wait;
	// end inline asm
	setp.eq.s16 	%p51, %rs1, 0;
	@%p51 bra 	$L__BB7_111;
	add.s64 	%rd52, %rd14, %rd15;
	add.s64 	%rd53, %rd52, %rd16;
	add.s32 	%r202, %r201, %r200;
	setp.ge.s32 	%p52, %r1, %r202;
	cvt.u64.u32 	%rd54, %r1;
	add.s64 	%rd55, %rd13, %rd54;
	mad.lo.s64 	%rd17, %rd55, 12, %rd2;
	sub.s32 	%r450, %r1, %r200;
	cvt.s64.s32 	%rd56, %r450;
	add.s64 	%rd57, %rd53, %rd56;
	mad.lo.s64 	%rd18, %rd57, 12, %rd2;
	@%p52 bra 	$L__BB7_95;
	setp.ge.s32 	%p53, %r1, %r200;
	@%p53 bra 	$L__BB7_94;
	ld.global.u32 	%r742, [%rd17];
	ld.global.u32 	%r741, [%rd17+4];
	ld.global.u32 	%r740, [%rd17+8];
	bra.uni 	$L__BB7_95;
$L__BB7_94:
	ld.global.u32 	%r742, [%rd18];
	ld.global.u32 	%r741, [%rd18+4];
	ld.global.u32 	%r740, [%rd18+8];
$L__BB7_95:
	add.s32 	%r212, %r1, 256;
	setp.ge.s32 	%p54, %r212, %r202;
	@%p54 bra 	$L__BB7_99;
	setp.lt.s32 	%p55, %r212, %r200;
	@%p55 bra 	$L__BB7_98;
	ld.global.u32 	%r739, [%rd18+3072];
	ld.global.u32 	%r738, [%rd18+3076];
	ld.global.u32 	%r737, [%rd18+3080];
	bra.uni 	$L__BB7_99;
$L__BB7_98:
	ld.global.u32 	%r739, [%rd17+3072];
	ld.global.u32 	%r738, [%rd17+3076];
	ld.global.u32 	%r737, [%rd17+3080];
$L__BB7_99:
	add.s32 	%r222, %r1, 512;
	setp.ge.s32 	%p56, %r222, %r202;
	@%p56 bra 	$L__BB7_103;
	setp.lt.s32 	%p57, %r222, %r200;
	@%p57 bra 	$L__BB7_102;
	ld.global.u32 	%r736, [%rd18+6144];
	ld.global.u32 	%r735, [%rd18+6148];
	ld.global.u32 	%r734, [%rd18+6152];
	bra.uni 	$L__BB7_103;
$L__BB7_102:
	ld.global.u32 	%r736, [%rd17+6144];
	ld.global.u32 	%r735, [%rd17+6148];
	ld.global.u32 	%r734, [%rd17+6152];
$L__BB7_103:
	add.s32 	%r232, %r1, 768;
	setp.ge.s32 	%p58, %r232, %r202;
	@%p58 bra 	$L__BB7_107;
	setp.lt.s32 	%p59, %r232, %r200;
	@%p59 bra 	$L__BB7_106;
	ld.global.u32 	%r733, [%rd18+9216];
	ld.global.u32 	%r732, [%rd18+9220];
	ld.global.u32 	%r731, [%rd18+9224];
	bra.uni 	$L__BB7_107;
$L__BB7_106:
	ld.global.u32 	%r733, [%rd17+9216];
	ld.global.u32 	%r732, [%rd17+9220];
	ld.global.u32 	%r731, [%rd17+9224];
$L__BB7_107:
	or.b32  	%r242, %r1, 1024;
	setp.ge.s32 	%p60, %r242, %r202;
	@%p60 bra 	$L__BB7_131;
	setp.lt.s32 	%p61, %r242, %r200;
	@%p61 bra 	$L__BB7_110;
	ld.global.u32 	%r730, [%rd18+12288];
	ld.global.u32 	%r729, [%rd18+12292];
	ld.global.u32 	%r728, [%rd18+12296];
	bra.uni 	$L__BB7_131;
$L__BB7_110:
	ld.global.u32 	%r730, [%rd17+12288];
	ld.global.u32 	%r729, [%rd17+12292];
	ld.global.u32 	%r728, [%rd17+12296];
	bra.uni 	$L__BB7_131;
$L__BB7_111:
	add.s64 	%rd58, %rd14, %rd15;
	add.s64 	%rd59, %rd58, %rd16;
	add.s32 	%r249, %r201, %r200;
	setp.ge.s32 	%p62, %r1, %r249;
	cvt.u64.u32 	%rd60, %r1;
	add.s64 	%rd61, %rd13, %rd60;
	mad.lo.s64 	%rd19, %rd61, 12, %rd1;
	sub.s32 	%r456, %r1, %r200;
	cvt.s64.s32 	%rd62, %r456;
	add.s64 	%rd63, %rd59, %rd62;
	mad.lo.s64 	%rd20, %rd63, 12, %rd1;
	@%p62 bra 	$L__BB7_115;
	setp.ge.s32 	%p63, %r1, %r200;
	@%p63 bra 	$L__BB7_114;
	ld.global.u32 	%r742, [%rd19];
	ld.global.u32 	%r741, [%rd19+4];
	ld.global.u32 	%r740, [%rd19+8];
	bra.uni 	$L__BB7_115;
$L__BB7_114:
	ld.global.u32 	%r742, [%rd20];
	ld.global.u32 	%r741, [%rd20+4];
	ld.global.u32 	%r740, [%rd20+8];
$L__BB7_115:
	add.s32 	%r259, %r1, 256;
	setp.ge.s32 	%p64, %r259, %r249;
	@%p64 bra 	$L__BB7_119;
	setp.lt.s32 	%p65, %r259, %r200;
	@%p65 bra 	$L__BB7_118;
	ld.global.u32 	%r739, [%rd20+3072];
	ld.global.u32 	%r738, [%rd20+3076];
	ld.global.u32 	%r737, [%rd20+3080];
	bra.uni 	$L__BB7_119;
$L__BB7_118:
	ld.global.u32 	%r739, [%rd19+3072];
	ld.global.u32 	%r738, [%rd19+3076];
	ld.global.u32 	%r737, [%rd19+3080];
$L__BB7_119:
	add.s32 	%r269, %r1, 512;
	setp.ge.s32 	%p66, %r269, %r249;
	@%p66 bra 	$L__BB7_123;
	setp.lt.s32 	%p67, %r269, %r200;
	@%p67 bra 	$L__BB7_122;
	ld.global.u32 	%r736, [%rd20+6144];
	ld.global.u32 	%r735, [%rd20+6148];
	ld.global.u32 	%r734, [%rd20+6152];
	bra.uni 	$L__BB7_123;
$L__BB7_122:
	ld.global.u32 	%r736, [%rd19+6144];
	ld.global.u32 	%r735, [%rd19+6148];
	ld.global.u32 	%r734, [%rd19+6152];
$L__BB7_123:
	add.s32 	%r279, %r1, 768;
	setp.ge.s32 	%p68, %r279, %r249;
	@%p68 bra 	$L__BB7_127;
	setp.lt.s32 	%p69, %r279, %r200;
	@%p69 bra 	$L__BB7_126;
	ld.global.u32 	%r733, [%rd20+9216];
	ld.global.u32 	%r732, [%rd20+9220];
	ld.global.u32 	%r731, [%rd20+9224];
	bra.uni 	$L__BB7_127;
$L__BB7_126:
	ld.global.u32 	%r733, [%rd19+9216];
	ld.global.u32 	%r732, [%rd19+9220];
	ld.global.u32 	%r731, [%rd19+9224];
$L__BB7_127:
	or.b32  	%r289, %r1, 1024;
	setp.ge.s32 	%p70, %r289, %r249;
	@%p70 bra 	$L__BB7_131;
	setp.lt.s32 	%p71, %r289, %r200;
	@%p71 bra 	$L__BB7_130;
	ld.global.u32 	%r730, [%rd20+12288];
	ld.global.u32 	%r729, [%rd20+12292];
	ld.global.u32 	%r728, [%rd20+12296];
	bra.uni 	$L__BB7_131;
$L__BB7_130:
	ld.global.u32 	%r730, [%rd19+12288];
	ld.global.u32 	%r729, [%rd19+12292];
	ld.global.u32 	%r728, [%rd19+12296];
$L__BB7_131:
	mov.u32 	%r461, _ZZN3cub18CUB_300001_SM_10006detail10merge_sort26DeviceMergeSortMergeKernelINS2_10policy_hubIN6thrust24THRUST_300001_SM_1000_NS6detail15normal_iteratorINS6_10device_ptrI10borderlandEEEEE9Policy600ESC_PNS0_8NullTypeESC_SG_m10bordersortSA_SF_EEvbT2_T3_T4_PT6_PT7_T5_PSK_SK_NS1_7vsmem_tEE19static_temp_storage;
	mad.lo.s32 	%r462, %r1, 12, %r461;
	st.shared.u32 	[%r462], %r742;
	st.shared.u32 	[%r462+4], %r741;
	st.shared.u32 	[%r462+8], %r740;
	st.shared.u32 	[%r462+3072], %r739;
	st.shared.u32 	[%r462+3076], %r738;
	st.shared.u32 	[%r462+3080], %r737;
	st.shared.u32 	[%r462+6144], %r736;
	st.shared.u32 	[%r462+6148], %r735;
	st.shared.u32 	[%r462+6152], %r734;
	st.shared.u32 	[%r462+9216], %r733;
	st.shared.u32 	[%r462+9220], %r732;
	st.shared.u32 	[%r462+9224], %r731;
	st.shared.u32 	[%r462+12288], %r730;
	st.shared.u32 	[%r462+12292], %r729;
	st.shared.u32 	[%r462+12296], %r728;
	bar.sync 	0;
	// begin inline asm
	griddepcontrol.launch_dependents;
	// end inline asm
	add.s32 	%r311, %r201, %r200;
	mul.lo.s32 	%r463, %r1, 5;
	min.s32 	%r312, %r463, %r311;
	setp.lt.s32 	%p72, %r312, %r201;
	sub.s32 	%r464, %r312, %r201;
	selp.b32 	%r745, 0, %r464, %p72;
	min.s32 	%r743, %r312, %r200;
	setp.ge.s32 	%p73, %r745, %r743;
	@%p73 bra 	$L__BB7_139;
	add.s32 	%r315, %r312, %r200;
$L__BB7_133:
	sub.s32 	%r465, %r743, %r745;
	shr.u32 	%r466, %r465, 31;
	add.s32 	%r467, %r465, %r466;
	shr.s32 	%r468, %r467, 1;
	add.s32 	%r318, %r468, %r745;
	mad.lo.s32 	%r470, %r318, 12, %r461;
	ld.shared.u32 	%r319, [%r470];
	ld.shared.u32 	%r320, [%r470+4];
	add.s32 	%r321, %r470, 8;
	not.b32 	%r471, %r318;
	add.s32 	%r472, %r315, %r471;
	mad.lo.s32 	%r473, %r472, 12, %r461;
	ld.shared.u32 	%r322, [%r473];
	ld.shared.u32 	%r323, [%r473+4];
	add.s32 	%r324, %r473, 8;
	setp.ne.s32 	%p74, %r322, %r319;
	@%p74 bra 	$L__BB7_137;
	setp.ne.s32 	%p75, %r323, %r320;
	@%p75 bra 	$L__BB7_136;
	ld.shared.u32 	%r474, [%r321];
	ld.shared.u32 	%r475, [%r324];
	setp.lt.s32 	%p182, %r475, %r474;
	bra.uni 	$L__BB7_138;
$L__BB7_136:
	setp.lt.s32 	%p182, %r323, %r320;
	bra.uni 	$L__BB7_138;
$L__BB7_137:
	setp.lt.s32 	%p182, %r322, %r319;
$L__BB7_138:
	add.s32 	%r476, %r318, 1;
	selp.b32 	%r745, %r745, %r476, %p182;
	selp.b32 	%r743, %r318, %r743, %p182;
	setp.lt.s32 	%p76, %r745, %r743;
	@%p76 bra 	$L__BB7_133;
$L__BB7_139:
	sub.s32 	%r477, %r312, %r745;
	add.s32 	%r328, %r477, %r200;
	mad.lo.s32 	%r329, %r328, 12, %r461;
	ld.shared.u32 	%r748, [%r329+8];
	ld.shared.u32 	%r747, [%r329+4];
	ld.shared.u32 	%r746, [%r329];
	mad.lo.s32 	%r333, %r745, 12, %r461;
	ld.shared.u32 	%r757, [%r333+8];
	ld.shared.u32 	%r756, [%r333+4];
	ld.shared.u32 	%r755, [%r333];
	setp.ge.s32 	%p78, %r328, %r311;
	mov.pred 	%p183, 0;
	@%p78 bra 	$L__BB7_146;
	setp.ge.s32 	%p80, %r745, %r200;
	mov.pred 	%p183, -1;
	@%p80 bra 	$L__BB7_146;
	setp.ne.s32 	%p81, %r746, %r755;
	@%p81 bra 	$L__BB7_145;
	setp.ne.s32 	%p82, %r747, %r756;
	@%p82 bra 	$L__BB7_144;
	setp.lt.s32 	%p183, %r748, %r757;
	bra.uni 	$L__BB7_146;
$L__BB7_144:
	setp.lt.s32 	%p183, %r747, %r756;
	bra.uni 	$L__BB7_146;
$L__BB7_145:
	setp.lt.s32 	%p183, %r746, %r755;
$L__BB7_146:
	selp.b32 	%r337, %r748, %r757, %p183;
	selp.b32 	%r338, %r747, %r756, %p183;
	selp.b32 	%r339, %r746, %r755, %p183;
	selp.u32 	%r479, 1, 0, %p183;
	add.s32 	%r340, %r328, %r479;
	not.pred 	%p83, %p183;
	selp.u32 	%r480, 1, 0, %p83;
	add.s32 	%r341, %r745, %r480;
	@%p83 bra 	$L__BB7_148;
	ld.shared.u32 	%r746, [%r329+12];
	ld.shared.u32 	%r747, [%r329+16];
	ld.shared.u32 	%r748, [%r329+20];
	bra.uni 	$L__BB7_149;
$L__BB7_148:
	ld.shared.u32 	%r755, [%r333+12];
	ld.shared.u32 	%r756, [%r333+16];
	ld.shared.u32 	%r757, [%r333+20];
$L__BB7_149:
	setp.ge.s32 	%p85, %r340, %r311;
	mov.pred 	%p184, 0;
	@%p85 bra 	$L__BB7_156;
	setp.ge.s32 	%p87, %r341, %r200;
	mov.pred 	%p184, -1;
	@%p87 bra 	$L__BB7_156;
	setp.eq.s32 	%p88, %r746, %r755;
	@%p88 bra 	$L__BB7_153;
	setp.lt.s32 	%p184, %r746, %r755;
	bra.uni 	$L__BB7_156;
$L__BB7_153:
	setp.eq.s32 	%p89, %r747, %r756;
	@%p89 bra 	$L__BB7_155;
	setp.lt.s32 	%p184, %r747, %r756;
	bra.uni 	$L__BB7_156;
$L__BB7_155:
	setp.lt.s32 	%p184, %r748, %r757;
$L__BB7_156:
	selp.b32 	%r354, %r748, %r757, %p184;
	selp.b32 	%r355, %r747, %r756, %p184;
	selp.b32 	%r356, %r746, %r755, %p184;
	selp.u32 	%r481, 1, 0, %p184;
	add.s32 	%r357, %r340, %r481;
	not.pred 	%p90, %p184;
	selp.u32 	%r482, 1, 0, %p90;
	add.s32 	%r358, %r341, %r482;
	@%p184 bra 	$L__BB7_158;
	mad.lo.s32 	%r484, %r358, 12, %r461;
	ld.shared.u32 	%r755, [%r484];
	ld.shared.u32 	%r756, [%r484+4];
	ld.shared.u32 	%r757, [%r484+8];
	bra.uni 	$L__BB7_159;
$L__BB7_158:
	mad.lo.s32 	%r486, %r357, 12, %r461;
	ld.shared.u32 	%r746, [%r486];
	ld.shared.u32 	%r747, [%r486+4];
	ld.shared.u32 	%r748, [%r486+8];
$L__BB7_159:
	setp.ge.s32 	%p92, %r357, %r311;
	mov.pred 	%p185, 0;
	@%p92 bra 	$L__BB7_166;
	setp.ge.s32 	%p94, %r358, %r200;
	mov.pred 	%p185, -1;
	@%p94 bra 	$L__BB7_166;
	setp.eq.s32 	%p95, %r746, %r755;
	@%p95 bra 	$L__BB7_163;
	setp.lt.s32 	%p185, %r746, %r755;
	bra.uni 	$L__BB7_166;
$L__BB7_163:
	setp.eq.s32 	%p96, %r747, %r756;
	@%p96 bra 	$L__BB7_165;
	setp.lt.s32 	%p185, %r747, %r756;
	bra.uni 	$L__BB7_166;
$L__BB7_165:
	setp.lt.s32 	%p185, %r748, %r757;
$L__BB7_166:
	selp.b32 	%r371, %r748, %r757, %p185;
	selp.b32 	%r372, %r747, %r756, %p185;
	selp.b32 	%r373, %r746, %r755, %p185;
	selp.u32 	%r487, 1, 0, %p185;
	add.s32 	%r374, %r357, %r487;
	not.pred 	%p97, %p185;
	selp.u32 	%r488, 1, 0, %p97;
	add.s32 	%r375, %r358, %r488;
	@%p185 bra 	$L__BB7_168;
	mad.lo.s32 	%r490, %r375, 12, %r461;
	ld.shared.u32 	%r755, [%r490];
	ld.shared.u32 	%r756, [%r490+4];
	ld.shared.u32 	%r757, [%r490+8];
	bra.uni 	$L__BB7_169;
$L__BB7_168:
	mad.lo.s32 	%r492, %r374, 12, %r461;
	ld.shared.u32 	%r746, [%r492];
	ld.shared.u32 	%r747, [%r492+4];
	ld.shared.u32 	%r748, [%r492+8];
$L__BB7_169:
	setp.ge.s32 	%p99, %r374, %r311;
	mov.pred 	%p186, 0;
	@%p99 bra 	$L__BB7_176;
	setp.ge.s32 	%p101, %r375, %r200;
	mov.pred 	%p186, -1;
	@%p101 bra 	$L__BB7_176;
	setp.eq.s32 	%p102, %r746, %r755;
	@%p102 bra 	$L__BB7_173;
	setp.lt.s32 	%p186, %r746, %r755;
	bra.uni 	$L__BB7_176;
$L__BB7_173:
	setp.eq.s32 	%p103, %r747, %r756;
	@%p103 bra 	$L__BB7_175;
	setp.lt.s32 	%p186, %r747, %r756;
	bra.uni 	$L__BB7_176;
$L__BB7_175:
	setp.lt.s32 	%p186, %r748, %r757;
$L__BB7_176:
	selp.b32 	%r388, %r748, %r757, %p186;
	selp.b32 	%r389, %r747, %r756, %p186;
	selp.b32 	%r390, %r746, %r755, %p186;
	selp.u32 	%r493, 1, 0, %p186;
	add.s32 	%r391, %r374, %r493;
	not.pred 	%p104, %p186;
	selp.u32 	%r494, 1, 0, %p104;
	add.s32 	%r392, %r375, %r494;
	@%p186 bra 	$L__BB7_178;
	mov.u32 	%r495, _ZZN3cub18CUB_300001_SM_10006detail10merge_sort26DeviceMergeSortMergeKernelINS2_10policy_hubIN6thrust24THRUST_300001_SM_1000_NS6detail15normal_iteratorINS6_10device_ptrI10borderlandEEEEE9Policy600ESC_PNS0_8NullTypeESC_SG_m10bordersortSA_SF_EEvbT2_T3_T4_PT6_PT7_T5_PSK_SK_NS1_7vsmem_tEE19static_temp_storage;
	mad.lo.s32 	%r496, %r392, 12, %r495;
	ld.shared.u32 	%r755, [%r496];
	ld.shared.u32 	%r756, [%r496+4];
	ld.shared.u32 	%r757, [%r496+8];
	bra.uni 	$L__BB7_179;
$L__BB7_178:
	mov.u32 	%r497, _ZZN3cub18CUB_300001_SM_10006detail10merge_sort26DeviceMergeSortMergeKernelINS2_10policy_hubIN6thrust24THRUST_300001_SM_1000_NS6detail15normal_iteratorINS6_10device_ptrI10borderlandEEEEE9Policy600ESC_PNS0_8NullTypeESC_SG_m10bordersortSA_SF_EEvbT2_T3_T4_PT6_PT7_T5_PSK_SK_NS1_7vsmem_tEE19static_temp_storage;
	mad.lo.s32 	%r498, %r391, 12, %r497;
	ld.shared.u32 	%r746, [%r498];
	ld.shared.u32 	%r747, [%r498+4];
	ld.shared.u32 	%r748, [%r498+8];
$L__BB7_179:
	setp.ge.s32 	%p106, %r391, %r311;
	mov.pred 	%p187, 0;
	@%p106 bra 	$L__BB7_186;
	setp.ge.s32 	%p108, %r392, %r200;
	mov.pred 	%p187, -1;
	@%p108 bra 	$L__BB7_186;
	setp.eq.s32 	%p109, %r746, %r755;
	@%p109 bra 	$L__BB7_183;
	setp.lt.s32 	%p187, %r746, %r755;
	bra.uni 	$L__BB7_186;
$L__BB7_183:
	setp.eq.s32 	%p110, %r747, %r756;
	@%p110 bra 	$L__BB7_185;
	setp.lt.s32 	%p187, %r747, %r756;
	bra.uni 	$L__BB7_186;
$L__BB7_185:
	setp.lt.s32 	%p187, %r748, %r757;
$L__BB7_186:
	setp.eq.s16 	%p111, %rs1, 0;
	selp.b32 	%r405, %r748, %r757, %p187;
	selp.b32 	%r406, %r747, %r756, %p187;
	selp.b32 	%r407, %r746, %r755, %p187;
	bar.sync 	0;
	@%p111 bra 	$L__BB7_199;
	// begin inline asm
	mov.u32 %r499, %laneid;
	// end inline asm
	shr.u32 	%r500, %r1, 5;
	mul.lo.s32 	%r501, %r500, 160;
	mad.lo.s32 	%r502, %r499, 5, %r501;
	mov.u32 	%r503, _ZZN3cub18CUB_300001_SM_10006detail10merge_sort26DeviceMergeSortMergeKernelINS2_10policy_hubIN6thrust24THRUST_300001_SM_1000_NS6detail15normal_iteratorINS6_10device_ptrI10borderlandEEEEE9Policy600ESC_PNS0_8NullTypeESC_SG_m10bordersortSA_SF_EEvbT2_T3_T4_PT6_PT7_T5_PSK_SK_NS1_7vsmem_tEE19static_temp_storage;
	mad.lo.s32 	%r504, %r502, 12, %r503;
	st.shared.u32 	[%r504], %r339;
	st.shared.u32 	[%r504+4], %r338;
	st.shared.u32 	[%r504+8], %r337;
	st.shared.u32 	[%r504+12], %r356;
	st.shared.u32 	[%r504+16], %r355;
	st.shared.u32 	[%r504+20], %r354;
	st.shared.u32 	[%r504+24], %r373;
	st.shared.u32 	[%r504+28], %r372;
	st.shared.u32 	[%r504+32], %r371;
	st.shared.u32 	[%r504+36], %r390;
	st.shared.u32 	[%r504+40], %r389;
	st.shared.u32 	[%r504+44], %r388;
	st.shared.u32 	[%r504+48], %r407;
	st.shared.u32 	[%r504+52], %r406;
	st.shared.u32 	[%r504+56], %r405;
	bar.warp.sync 	-1;
	shl.b32 	%r505, %r499, 2;
	sub.s32 	%r506, %r502, %r505;
	mad.lo.s32 	%r507, %r506, 12, %r503;
	ld.shared.u32 	%r408, [%r507];
	ld.shared.u32 	%r409, [%r507+4];
	ld.shared.u32 	%r410, [%r507+8];
	ld.shared.u32 	%r411, [%r507+384];
	ld.shared.u32 	%r412, [%r507+388];
	ld.shared.u32 	%r413, [%r507+392];
	ld.shared.u32 	%r414, [%r507+768];
	ld.shared.u32 	%r415, [%r507+772];
	ld.shared.u32 	%r416, [%r507+776];
	ld.shared.u32 	%r417, [%r507+1152];
	ld.shared.u32 	%r418, [%r507+1156];
	ld.shared.u32 	%r419, [%r507+1160];
	ld.shared.u32 	%r420, [%r507+1536];
	ld.shared.u32 	%r421, [%r507+1540];
	ld.shared.u32 	%r422, [%r507+1544];
	setp.ne.s32 	%p112, %r1, 0;
	@%p112 bra 	$L__BB7_189;
	st.volatile.shared.u32 	[_ZZN3cub18CUB_300001_SM_10006detail10merge_sort26DeviceMergeSortMergeKernelINS2_10policy_hubIN6thrust24THRUST_300001_SM_1000_NS6detail15normal_iteratorINS6_10device_ptrI10borderlandEEEEE9Policy600ESC_PNS0_8NullTypeESC_SG_m10bordersortSA_SF_EEvbT2_T3_T4_PT6_PT7_T5_PSK_SK_NS1_7vsmem_tEE19static_temp_storage+15360], %r311;
$L__BB7_189:
	bar.sync 	0;
	ld.volatile.shared.u32 	%r423, [_ZZN3cub18CUB_300001_SM_10006detail10merge_sort26DeviceMergeSortMergeKernelINS2_10policy_hubIN6thrust24THRUST_300001_SM_1000_NS6detail15normal_iteratorINS6_10device_ptrI10borderlandEEEEE9Policy600ESC_PNS0_8NullTypeESC_SG_m10bordersortSA_SF_EEvbT2_T3_T4_PT6_PT7_T5_PSK_SK_NS1_7vsmem_tEE19static_temp_storage+15360];
	and.b32  	%r508, %r1, 31;
	and.b32  	%r509, %r1, 992;
	mul.lo.s32 	%r510, %r509, 5;
	or.b32  	%r424, %r510, %r508;
	setp.ge.s32 	%p113, %r424, %r423;
	cvt.u64.u32 	%rd64, %r424;
	add.s64 	%rd65, %rd4, %rd64;
	mad.lo.s64 	%rd21, %rd65, 12, %rd1;
	@%p113 bra 	$L__BB7_191;
	st.global.u32 	[%rd21], %r408;
	st.global.u32 	[%rd21+4], %r409;
	st.global.u32 	[%rd21+8], %r410;
$L__BB7_191:
	add.s32 	%r511, %r424, 32;
	setp.ge.s32 	%p114, %r511, %r423;
	@%p114 bra 	$L__BB7_193;
	st.global.u32 	[%rd21+384], %r411;
	st.global.u32 	[%rd21+388], %r412;
	st.global.u32 	[%rd21+392], %r413;
$L__BB7_193:
	add.s32 	%r512, %r424, 64;
	setp.ge.s32 	%p115, %r512, %r423;
	@%p115 bra 	$L__BB7_195;
	st.global.u32 	[%rd21+768], %r414;
	st.global.u32 	[%rd21+772], %r415;
	st.global.u32 	[%rd21+776], %r416;
$L__BB7_195:
	add.s32 	%r513, %r424, 96;
	setp.ge.s32 	%p116, %r513, %r423;
	@%p116 bra 	$L__BB7_197;
	st.global.u32 	[%rd21+1152], %r417;
	st.global.u32 	[%rd21+1156], %r418;
	st.global.u32 	[%rd21+1160], %r419;
$L__BB7_197:
	add.s32 	%r514, %r424, 128;
	setp.ge.s32 	%p117, %r514, %r423;
	@%p117 bra 	$L__BB7_211;
	st.global.u32 	[%rd21+1536], %r420;
	st.global.u32 	[%rd21+1540], %r421;
	st.global.u32 	[%rd21+1544], %r422;
	bra.uni 	$L__BB7_211;
$L__BB7_199:
	// begin inline asm
	mov.u32 %r515, %laneid;
	// end inline asm
	shr.u32 	%r516, %r1, 5;
	mul.lo.s32 	%r517, %r516, 160;
	mad.lo.s32 	%r518, %r515, 5, %r517;
	mov.u32 	%r519, _ZZN3cub18CUB_300001_SM_10006detail10merge_sort26DeviceMergeSortMergeKernelINS2_10policy_hubIN6thrust24THRUST_300001_SM_1000_NS6detail15normal_iteratorINS6_10device_ptrI10borderlandEEEEE9Policy600ESC_PNS0_8NullTypeESC_SG_m10bordersortSA_SF_EEvbT2_T3_T4_PT6_PT7_T5_PSK_SK_NS1_7vsmem_tEE19static_temp_storage;
	mad.lo.s32 	%r520, %r518, 12, %r519;
	st.shared.u32 	[%r520], %r339;
	st.shared.u32 	[%r520+4], %r338;
	st.shared.u32 	[%r520+8], %r337;
	st.shared.u32 	[%r520+12], %r356;
	st.shared.u32 	[%r520+16], %r355;
	st.shared.u32 	[%r520+20], %r354;
	st.shared.u32 	[%r520+24], %r373;
	st.shared.u32 	[%r520+28], %r372;
	st.shared.u32 	[%r520+32], %r371;
	st.shared.u32 	[%r520+36], %r390;
	st.shared.u32 	[%r520+40], %r389;
	st.shared.u32 	[%r520+44], %r388;
	st.shared.u32 	[%r520+48], %r407;
	st.shared.u32 	[%r520+52], %r406;
	st.shared.u32 	[%r520+56], %r405;
	bar.warp.sync 	-1;
	shl.b32 	%r521, %r515, 2;
	sub.s32 	%r522, %r518, %r521;
	mad.lo.s32 	%r523, %r522, 12, %r519;
	ld.shared.u32 	%r425, [%r523];
	ld.shared.u32 	%r426, [%r523+4];
	ld.shared.u32 	%r427, [%r523+8];
	ld.shared.u32 	%r428, [%r523+384];
	ld.shared.u32 	%r429, [%r523+388];
	ld.shared.u32 	%r430, [%r523+392];
	ld.shared.u32 	%r431, [%r523+768];
	ld.shared.u32 	%r432, [%r523+772];
	ld.shared.u32 	%r433, [%r523+776];
	ld.shared.u32 	%r434, [%r523+1152];
	ld.shared.u32 	%r435, [%r523+1156];
	ld.shared.u32 	%r436, [%r523+1160];
	ld.shared.u32 	%r437, [%r523+1536];
	ld.shared.u32 	%r438, [%r523+1540];
	ld.shared.u32 	%r439, [%r523+1544];
	setp.ne.s32 	%p118, %r1, 0;
	@%p118 bra 	$L__BB7_201;
	st.volatile.shared.u32 	[_ZZN3cub18CUB_300001_SM_10006detail10merge_sort26DeviceMergeSortMergeKernelINS2_10policy_hubIN6thrust24THRUST_300001_SM_1000_NS6detail15normal_iteratorINS6_10device_ptrI10borderlandEEEEE9Policy600ESC_PNS0_8NullTypeESC_SG_m10bordersortSA_SF_EEvbT2_T3_T4_PT6_PT7_T5_PSK_SK_NS1_7vsmem_tEE19static_temp_storage+15360], %r311;
$L__BB7_201:
	bar.sync 	0;
	ld.volatile.shared.u32 	%r440, [_ZZN3cub18CUB_300001_SM_10006detail10merge_sort26DeviceMergeSortMergeKernelINS2_10policy_hubIN6thrust24THRUST_300001_SM_1000_NS6detail15normal_iteratorINS6_10device_ptrI10borderlandEEEEE9Policy600ESC_PNS0_8NullTypeESC_SG_m10bordersortSA_SF_EEvbT2_T3_T4_PT6_PT7_T5_PSK_SK_NS1_7vsmem_tEE19static_temp_storage+15360];
	and.b32  	%r524, %r1, 31;
	and.b32  	%r525, %r1, 992;
	mul.lo.s32 	%r526, %r525, 5;
	cvt.u64.u32 	%rd66, %r526;
	cvt.u64.u32 	%rd67, %r524;
	or.b32  	%r441, %r526, %r524;
	add.s64 	%rd68, %rd4, %rd67;
	add.s64 	%rd69, %rd68, %rd66;
	setp.ge.s32 	%p119, %r441, %r440;
	mad.lo.s64 	%rd22, %rd69, 12, %rd2;
	@%p119 bra 	$L__BB7_203;
	st.global.u32 	[%rd22], %r425;
	st.global.u32 	[%rd22+4], %r426;
	st.global.u32 	[%rd22+8], %r427;
$L__BB7_203:
	add.s32 	%r527, %r441, 32;
	setp.ge.s32 	%p120, %r527, %r440;
	@%p120 bra 	$L__BB7_205;
	st.global.u32 	[%rd22+384], %r428;
	st.global.u32 	[%rd22+388], %r429;
	st.global.u32 	[%rd22+392], %r430;
$L__BB7_205:
	add.s32 	%r528, %r441, 64;
	setp.ge.s32 	%p121, %r528, %r440;
	@%p121 bra 	$L__BB7_207;
	st.global.u32 	[%rd22+768], %r431;
	st.global.u32 	[%rd22+772], %r432;
	st.global.u32 	[%rd22+776], %r433;
$L__BB7_207:
	add.s32 	%r529, %r441, 96;
	setp.ge.s32 	%p122, %r529, %r440;
	@%p122 bra 	$L__BB7_209;
	st.global.u32 	[%rd22+1152], %r434;
	st.global.u32 	[%rd22+1156], %r435;
	st.global.u32 	[%rd22+1160], %r436;
$L__BB7_209:
	add.s32 	%r530, %r441, 128;
	setp.ge.s32 	%p123, %r530, %r440;
	@%p123 bra 	$L__BB7_211;
	st.global.u32 	[%rd22+1536], %r437;
	st.global.u32 	[%rd22+1540], %r438;
	st.global.u32 	[%rd22+1544], %r439;
$L__BB7_211:
	ret;

}


// ===== COMPILED SASS (sm_100) =====

	.target	sm_100

	.elftype	@"ET_EXEC"


//--------------------- .note.nv.tkinfo           --------------------------
	.section	.note.nv.tkinfo,"",@"SHT_NOTE"
	.sectionflags	@"SHF_NOTE_NV_TKINFO"
	.tkinfo
        /*0018*/ 	.word	0x00000002
        /*0030*/ 	.string	""
        /*0030*/ 	.string	"ptxas"
        /*0030*/ 	.string	"Cuda compilation tools, release 13.0, V13.0.88"
        /*0030*/ 	.string	"Build cuda_13.0.r13.0/compiler.36424714_0"
        /*0030*/ 	.string	"-arch sm_100 -m 64 "



//--------------------- .note.nv.cuinfo           --------------------------
	.section	.note.nv.cuinfo,"",@"SHT_NOTE"
	.sectionflags	@"SHF_NOTE_NV_CUINFO"
        /*0018*/ 	.short	0x0002
        /*001a*/ 	.short	0x0064
        /*001c*/ 	.short	0x0082
	.zero		2


//--------------------- .nv.info                  --------------------------
	.section	.nv.info,"",@"SHT_CUDA_INFO"
	.align	4


	//----- nvinfo : EIATTR_REGCOUNT
	.align		4
        /*0000*/ 	.byte	0x04, 0x2f
        /*0002*/ 	.short	(.L_46 - .L_45)
	.align		4
.L_45:
        /*0004*/ 	.word	index@(_ZN3cub18CUB_300001_SM_10006detail11EmptyKernelIvEEvv)
        /*0008*/ 	.word	0x00000004


	//----- nvinfo : EIATTR_FRAME_SIZE
	.align		4
.L_46:
        /*000c*/ 	.byte	0x04, 0x11
        /*000e*/ 	.short	(.L_48 - .L_47)
	.align		4
.L_47:
        /*0010*/ 	.word	index@(_ZN3cub18CUB_300001_SM_10006detail11EmptyKernelIvEEvv)
        /*0014*/ 	.word	0x00000000


	//----- nvinfo : EIATTR_REGCOUNT
	.align		4
.L_48:
        /*0018*/ 	.byte	0x04, 0x2f
        /*001a*/ 	.short	(.L_50 - .L_49)
	.align		4
.L_49:
        /*001c*/ 	.word	index@(_ZN3cub18CUB_300001_SM_10006detail8for_each13static_kernelINS2_12policy_hub_t12policy_500_tElNS2_12op_wrapper_tIl12borderselectN6thrust24THRUST_300001_SM_1000_NS6detail15normal_iteratorINS9_10device_ptrI10borderlandEEEEEEEEvT0_T1_)
        /*0020*/ 	.word	0x00000004


	//----- nvinfo : EIATTR_FRAME_SIZE
	.align		4
.L_50:
        /*0024*/ 	.byte	0x04, 0x11
        /*0026*/ 	.short	(.L_52 - .L_51)
	.align		4
.L_51:
        /*0028*/ 	.word	index@(_ZN3cub18CUB_300001_SM_10006detail8for_each13static_kernelINS2_12policy_hub_t12policy_500_tElNS2_12op_wrapper_tIl12borderselectN6thrust24THRUST_300001_SM_1000_NS6detail15normal_iteratorINS9_10device_ptrI10borderlandEEEEEEEEvT0_T1_)
        /*002c*/ 	.word	0x00000000


	//----- nvinfo : EIATTR_REGCOUNT
	.align		4
.L_52:
        /*0030*/ 	.byte	0x04, 0x2f
        /*0032*/ 	.short	(.L_54 - .L_53)
	.align		4
.L_53:
        /*0034*/ 	.word	index@(_ZN3cub18CUB_300001_SM_10006detail10merge_sort30DeviceMergeSortBlockSortKernelINS2_10policy_hubIN6thrust24THRUST_300001_SM_1000_NS6detail15normal_iteratorINS6_10device_ptrI10borderlandEEEEE9Policy600ESC_PNS0_8NullTypeESC_SG_j10bordersortSA_SF_EEvbT0_T1_T2_T3_T4_PT6_PT7_T5_NS1_7vsmem_tE)
        /*0038*/ 	.word	0x00000028


	//----- nvinfo : EIATTR_FRAME_SIZE
	.align		4
.L_54:
        /*003c*/ 	.byte	0x04, 0x11
        /*003e*/ 	.short	(.L_56 - .L_55)
	.align		4
.L_55:
        /*0040*/ 	.word	index@(_ZN3cub18CUB_300001_SM_10006detail10merge_sort30DeviceMergeSortBlockSortKernelINS2_10policy_hubIN6thrust24THRUST_300001_SM_1000_NS6detail15normal_iteratorINS6_10device_ptrI10borderlandEEEEE9Policy600ESC_PNS0_8NullTypeESC_SG_j10bordersortSA_SF_EEvbT0_T1_T2_T3_T4_PT6_PT7_T5_NS1_7vsmem_tE)
        /*0044*/ 	.word	0x00000000


	//----- nvinfo : EIATTR_REGCOUNT
	.align		4
.L_56:
        /*0048*/ 	.byte	0x04, 0x2f
        /*004a*/ 	.short	(.L_58 - .L_57)
	.align		4
.L_57:
        /*004c*/ 	.word	index@(_ZN3cub18CUB_300001_SM_10006detail10merge_sort30DeviceMergeSortPartitionKernelIN6thrust24THRUST_300001_SM_1000_NS6detail15normal_iteratorINS5_10device_ptrI10borderlandEEEEj10bordersortS9_EEvbT_PT2_T0_SG_PSG_T1_SG_i)
        /*0050*/ 	.word	0x00000015


	//----- nvinfo : EIATTR_FRAME_SIZE
	.align		4
.L_58:
        /*0054*/ 	.byte	0x04, 0x11
        /*0056*/ 	.short	(.L_60 - .L_59)
	.align		4
.L_59:
        /*0058*/ 	.word	index@(_ZN3cub18CUB_300001_SM_10006detail10merge_sort30DeviceMergeSortPartitionKernelIN6thrust24THRUST_300001_SM_1000_NS6detail15normal_iteratorINS5_10device_ptrI10borderlandEEEEj10bordersortS9_EEvbT_PT2_T0_SG_PSG_T1_SG_i)
        /*005c*/ 	.word	0x00000000


	//----- nvinfo : EIATTR_REGCOUNT
	.align		4
.L_60:
        /*0060*/ 	.byte	0x04, 0x2f
        /*0062*/ 	.short	(.L_62 - .L_61)
	.align		4
.L_61:
        /*0064*/ 	.word	index@(_ZN3cub18CUB_300001_SM_10006detail10merge_sort26DeviceMergeSortMergeKernelINS2_10policy_hubIN6thrust24THRUST_300001_SM_1000_NS6detail15normal_iteratorINS6_10device_ptrI10borderlandEEEEE9Policy600ESC_PNS0_8NullTypeESC_SG_j10bordersortSA_SF_EEvbT2_T3_T4_PT6_PT7_T5_PSK_SK_NS1_7vsmem_tE)
        /*0068*/ 	.word	0x00000020


	//----- nvinfo : EIATTR_FRAME_SIZE
	.align		4
.L_62:
        /*006c*/ 	.byte	0x04, 0x11
        /*006e*/ 	.short	(.L_64 - .L_63)
	.align		4
.L_63:
        /*0070*/ 	.word	index@(_ZN3cub18CUB_300001_SM_10006detail10merge_sort26DeviceMergeSortMergeKernelINS2_10policy_hubIN6thrust24THRUST_300001_SM_1000_NS6detail15normal_iteratorINS6_10device_ptrI10borderlandEEEEE9Policy600ESC_PNS0_8NullTypeESC_SG_j10bordersortSA_SF_EEvbT2_T3_T4_PT6_PT7_T5_PSK_SK_NS1_7vsmem_tE)
        /*0074*/ 	.word	0x00000000


	//----- nvinfo : EIATTR_REGCOUNT
	.align		4
.L_64:
        /*0078*/ 	.byte	0x04, 0x2f
        /*007a*/ 	.short	(.L_66 - .L_65)
	.align		4
.L_65:
        /*007c*/ 	.word	index@(_ZN3cub18CUB_300001_SM_10006detail10merge_sort30DeviceMergeSortBlockSortKernelINS2_10policy_hubIN6thrust24THRUST_300001_SM_1000_NS6detail15normal_iteratorINS6_10device_ptrI10borderlandEEEEE9Policy600ESC_PNS0_8NullTypeESC_SG_m10bordersortSA_SF_EEvbT0_T1_T2_T3_T4_PT6_PT7_T5_NS1_7vsmem_tE)
        /*0080*/ 	.word	0x00000028


	//----- nvinfo : EIATTR_FRAME_SIZE
	.align		4
.L_66:
        /*0084*/ 	.byte	0x04, 0x11
        /*0086*/ 	.short	(.L_68 - .L_67)
	.align		4
.L_67:
        /*0088*/ 	.word	index@(_ZN3cub18CUB_300001_SM_10006detail10merge_sort30DeviceMergeSortBlockSortKernelINS2_10policy_hubIN6thrust24THRUST_300001_SM_1000_NS6detail15normal_iteratorINS6_10device_ptrI10borderlandEEEEE9Policy600ESC_PNS0_8NullTypeESC_SG_m10bordersortSA_SF_EEvbT0_T1_T2_T3_T4_PT6_PT7_T5_NS1_7vsmem_tE)
        /*008c*/ 	.word	0x00000000


	//----- nvinfo : EIATTR_REGCOUNT
	.align		4
.L_68:
        /*0090*/ 	.byte	0x04, 0x2f
        /*0092*/ 	.short	(.L_70 - .L_69)
	.align		4
.L_69:
        /*0094*/ 	.word	index@(_ZN3cub18CUB_300001_SM_10006detail10merge_sort30DeviceMergeSortPartitionKernelIN6thrust24THRUST_300001_SM_1000_NS6detail15normal_iteratorINS5_10device_ptrI10borderlandEEEEm10bordersortS9_EEvbT_PT2_T0_SG_PSG_T1_SG_i)
        /*0098*/ 	.word	0x00000019


	//----- nvinfo : EIATTR_FRAME_SIZE
	.align		4
.L_70:
        /*009c*/ 	.byte	0x04, 0x11
        /*009e*/ 	.short	(.L_72 - .L_71)
	.align		4
.L_71:
        /*00a0*/ 	.word	index@(_ZN3cub18CUB_300001_SM_10006detail10merge_sort30DeviceMergeSortPartitionKernelIN6thrust24THRUST_300001_SM_1000_NS6detail15normal_iteratorINS5_10device_ptrI10borderlandEEEEm10bordersortS9_EEvbT_PT2_T0_SG_PSG_T1_SG_i)
        /*00a4*/ 	.word	0x00000000


	//----- nvinfo : EIATTR_REGCOUNT
	.align		4
.L_72:
        /*00a8*/ 	.byte	0x04, 0x2f
        /*00aa*/ 	.short	(.L_74 - .L_73)
	.align		4
.L_73:
        /*00ac*/ 	.word	index@(_ZN3cub18CUB_300001_SM_10006detail10merge_sort26DeviceMergeSortMergeKernelINS2_10policy_hubIN6thrust24THRUST_300001_SM_1000_NS6detail15normal_iteratorINS6_10device_ptrI10borderlandEEEEE9Policy600ESC_PNS0_8NullTypeESC_SG_m10bordersortSA_SF_EEvbT2_T3_T4_PT6_PT7_T5_PSK_SK_NS1_7vsmem_tE)
        /*00b0*/ 	.word	0x00000020


	//----- nvinfo : EIATTR_FRAME_SIZE
	.align		4
.L_74:
        /*00b4*/ 	.byte	0x04, 0x11
        /*00b6*/ 	.short	(.L_76 - .L_75)
	.align		4
.L_75:
        /*00b8*/ 	.word	index@(_ZN3cub18CUB_300001_SM_10006detail10merge_sort26DeviceMergeSortMergeKernelINS2_10policy_hubIN6thrust24THRUST_300001_SM_1000_NS6detail15normal_iteratorINS6_10device_ptrI10borderlandEEEEE9Policy600ESC_PNS0_8NullTypeESC_SG_m10bordersortSA_SF_EEvbT2_T3_T4_PT6_PT7_T5_PSK_SK_NS1_7vsmem_tE)
        /*00bc*/ 	.word	0x00000000


	//----- nvinfo : EIATTR_MIN_STACK_SIZE
	.align		4
.L_76:
        /*00c0*/ 	.byte	0x04, 0x12
        /*00c2*/ 	.short	(.L_78 - .L_77)
	.align		4
.L_77:
        /*00c4*/ 	.word	index@(_ZN3cub18CUB_300001_SM_10006detail10merge_sort26DeviceMergeSortMergeKernelINS2_10policy_hubIN6thrust24THRUST_300001_SM_1000_NS6detail15normal_iteratorINS6_10device_ptrI10borderlandEEEEE9Policy600ESC_PNS0_8NullTypeESC_SG_m10bordersortSA_SF_EEvbT2_T3_T4_PT6_PT7_T5_PSK_SK_NS1_7vsmem_tE)
        /*00c8*/ 	.word	0x00000000


	//----- nvinfo : EIATTR_MIN_STACK_SIZE
	.align		4
.L_78:
        /*00cc*/ 	.byte	0x04, 0x12
        /*00ce*/ 	.short	(.L_80 - .L_79)
	.align		4
.L_79:
        /*00d0*/ 	.word	index@(_ZN3cub18CUB_300001_SM_10006detail10merge_sort30DeviceMergeSortPartitionKernelIN6thrust24THRUST_300001_SM_1000_NS6detail15normal_iteratorINS5_10device_ptrI10borderlandEEEEm10bordersortS9_EEvbT_PT2_T0_SG_PSG_T1_SG_i)
        /*00d4*/ 	.word	0x00000000


	//----- nvinfo : EIATTR_MIN_STACK_SIZE
	.align		4
.L_80:
        /*00d8*/ 	.byte	0x04, 0x12
        /*00da*/ 	.short	(.L_82 - .L_81)
	.align		4
.L_81:
        /*00dc*/ 	.word	index@(_ZN3cub18CUB_300001_SM_10006detail10merge_sort30DeviceMergeSortBlockSortKernelINS2_10policy_hubIN6thrust24THRUST_300001_SM_1000_NS6detail15normal_iteratorINS6_10device_ptrI10borderlandEEEEE9Policy600ESC_PNS0_8NullTypeESC_SG_m10bordersortSA_SF_EEvbT0_T1_T2_T3_T4_PT6_PT7_T5_NS1_7vsmem_tE)
        /*00e0*/ 	.word	0x00000000


	//----- nvinfo : EIATTR_MIN_STACK_SIZE
	.align		4
.L_82:
        /*00e4*/ 	.byte	0x04, 0x12
        /*00e6*/ 	.short	(.L_84 - .L_83)
	.align		4
.L_83:
        /*00e8*/ 	.word	index@(_ZN3cub18CUB_300001_SM_10006detail10merge_sort26DeviceMergeSortMergeKernelINS2_10policy_hubIN6thrust24THRUST_300001_SM_1000_NS6detail15normal_iteratorINS6_10device_ptrI10borderlandEEEEE9Policy600ESC_PNS0_8NullTypeESC_SG_j10bordersortSA_SF_EEvbT2_T3_T4_PT6_PT7_T5_PSK_SK_NS1_7vsmem_tE)
        /*00ec*/ 	.word	0x00000000


	//----- nvinfo : EIATTR_MIN_STACK_SIZE
	.align		4
.L_84:
        /*00f0*/ 	.byte	0x04, 0x12
        /*00f2*/ 	.short	(.L_86 - .L_85)
	.align		4
.L_85:
        /*00f4*/ 	.word	index@(_ZN3cub18CUB_300001_SM_10006detail10merge_sort30DeviceMergeSortPartitionKernelIN6thrust24THRUST_300001_SM_1000_NS6detail15normal_iteratorINS5_10device_ptrI10borderlandEEEEj10bordersortS9_EEvbT_PT2_T0_SG_PSG_T1_SG_i)
        /*00f8*/ 	.word	0x00000000


	//----- nvinfo : EIATTR_MIN_STACK_SIZE
	.align		4
.L_86:
        /*00fc*/ 	.byte	0x04, 0x12
        /*00fe*/ 	.short	(.L_88 - .L_87)
	.align		4
.L_87:
        /*0100*/ 	.word	index@(_ZN3cub18CUB_300001_SM_10006detail10merge_sort30DeviceMergeSortBlockSortKernelINS2_10policy_hubIN6thrust24THRUST_300001_SM_1000_NS6detail15normal_iteratorINS6_10device_ptrI10borderlandEEEEE9Policy600ESC_PNS0_8NullTypeESC_SG_j10bordersortSA_SF_EEvbT0_T1_T2_T3_T4_PT6_PT7_T5_NS1_7vsmem_tE)
        /*0104*/ 	.word	0x00000000


	//----- nvinfo : EIATTR_MIN_STACK_SIZE
	.align		4
.L_88:
        /*0108*/ 	.byte	0x04, 0x12
        /*010a*/ 	.short	(.L_90 - .L_89)
	.align		4
.L_89:
        /*010c*/ 	.word	index@(_ZN3cub18CUB_300001_SM_10006detail8for_each13static_kernelINS2_12policy_hub_t12policy_500_tElNS2_12op_wrapper_tIl12borderselectN6thrust24THRUST_300001_SM_1000_NS6detail15normal_iteratorINS9_10device_ptrI10borderlandEEEEEEEEvT0_T1_)
        /*0110*/ 	.word	0x00000000


	//----- nvinfo : EIATTR_MIN_STACK_SIZE
	.align		4
.L_90:
        /*0114*/ 	.byte	0x04, 0x12
        /*0116*/ 	.short	(.L_92 - .L_91)
	.align		4
.L_91:
        /*0118*/ 	.word	index@(_ZN3cub18CUB_300001_SM_10006detail11EmptyKernelIvEEvv)
        /*011c*/ 	.word	0x00000000
.L_92:


//--------------------- .nv.compat                --------------------------
	.section	.nv.compat,"",@"SHT_CUDA_COMPAT_INFO"
	.align	4
        /*0000*/ 	.byte	0x02, 0x09, 0x00, 0x00, 0x02, 0x02, 0x01, 0x00, 0x02, 0x05, 0x05, 0x00, 0x03, 0x07, 0x01, 0x01
        /*0010*/ 	.byte	0x02, 0x03, 0x00, 0x00, 0x02, 0x06, 0x01, 0x00, 0x04, 0x0b, 0x08, 0x00, 0x09, 0x00, 0x00, 0x00
        /*0020*/ 	.byte	0x00, 0x00, 0x00, 0x00


//--------------------- .nv.info._ZN3cub18CUB_300001_SM_10006detail10merge_sort26DeviceMergeSortMergeKernelINS2_10policy_hubIN6thrust24THRUST_300001_SM_1000_NS6detail15normal_iteratorINS6_10device_ptrI10borderlandEEEEE9Policy600ESC_PNS0_8NullTypeESC_SG_m10bordersortSA_SF_EEvbT2_T3_T4_PT6_PT7_T5_PSK_SK_NS1_7vsmem_tE --------------------------
	.section	.nv.info._ZN3cub18CUB_300001_SM_10006detail10merge_sort26DeviceMergeSortMergeKernelINS2_10policy_hubIN6thrust24THRUST_300001_SM_1000_NS6detail15normal_iteratorINS6_10device_ptrI10borderlandEEEEE9Policy600ESC_PNS0_8NullTypeESC_SG_m10bordersortSA_SF_EEvbT2_T3_T4_PT6_PT7_T5_PSK_SK_NS1_7vsmem_tE,"",@"SHT_CUDA_INFO"
	.sectionflags	@""
	.align	4


	//----- nvinfo : EIATTR_CUDA_API_VERSION
	.align		4
        /*0000*/ 	.byte	0x04, 0x37
        /*0002*/ 	.short	(.L_94 - .L_93)
.L_93:
        /*0004*/ 	.word	0x00000082


	//----- nvinfo : EIATTR_KPARAM_INFO
	.align		4
.L_94:
        /*0008*/ 	.byte	0x04, 0x17
        /*000a*/ 	.short	(.L_96 - .L_95)
.L_95:
        /*000c*/ 	.word	0x00000000
        /*0010*/ 	.short	0x0009
        /*0012*/ 	.short	0x0048
        /*0014*/ 	.byte	0x00, 0xf0, 0x21, 0x00


	//----- nvinfo : EIATTR_KPARAM_INFO
	.align		4
.L_96:
        /*0018*/ 	.byte	0x04, 0x17
        /*001a*/ 	.short	(.L_98 - .L_97)
.L_97:
        /*001c*/ 	.word	0x00000000
        /*0020*/ 	.short	0x0008
        /*0022*/ 	.short	0x0040
        /*0024*/ 	.byte	0x00, 0xf0, 0x21, 0x00


	//----- nvinfo : EIATTR_KPARAM_INFO
	.align		4
.L_98:
        /*0028*/ 	.byte	0x04, 0x17
        /*002a*/ 	.short	(.L_100 - .L_99)
.L_99:
        /*002c*/ 	.word	0x00000000
        /*0030*/ 	.short	0x0007
        /*0032*/ 	.short	0x0038
        /*0034*/ 	.byte	0x00, 0xf5, 0x21, 0x00


	//----- nvinfo : EIATTR_KPARAM_INFO
	.align		4
.L_100:
        /*0038*/ 	.byte	0x04, 0x17
        /*003a*/ 	.short	(.L_102 - .L_101)
.L_101:
        /*003c*/ 	.word	0x00000000
        /*0040*/ 	.short	0x0006
        /*0042*/ 	.short	0x0030
        /*0044*/ 	.byte	0x00, 0xf0, 0x05, 0x00


	//----- nvinfo : EIATTR_KPARAM_INFO
	.align		4
.L_102:
        /*0048*/ 	.byte	0x04, 0x17
        /*004a*/ 	.short	(.L_104 - .L_103)
.L_103:
        /*004c*/ 	.word	0x00000000
        /*0050*/ 	.short	0x0005
        /*0052*/ 	.short	0x0028
        /*0054*/ 	.byte	0x00, 0xf5, 0x21, 0x00


	//----- nvinfo : EIATTR_KPARAM_INFO
	.align		4
.L_104:
        /*0058*/ 	.byte	0x04, 0x17
        /*005a*/ 	.short	(.L_106 - .L_105)
.L_105:
        /*005c*/ 	.word	0x00000000
        /*0060*/ 	.short	0x0004
        /*0062*/ 	.short	0x0020
        /*0064*/ 	.byte	0x00, 0xf5, 0x21, 0x00


	//----- nvinfo : EIATTR_KPARAM_INFO
	.align		4
.L_106:
        /*0068*/ 	.byte	0x04, 0x17
        /*006a*/ 	.short	(.L_108 - .L_107)
.L_107:
        /*006c*/ 	.word	0x00000000
        /*0070*/ 	.short	0x0003
        /*0072*/ 	.short	0x0018
        /*0074*/ 	.byte	0x00, 0xf0, 0x21, 0x00


	//----- nvinfo : EIATTR_KPARAM_INFO
	.align		4
.L_108:
        /*0078*/ 	.byte	0x04, 0x17
        /*007a*/ 	.short	(.L_110 - .L_109)
.L_109:
        /*007c*/ 	.word	0x00000000
        /*0080*/ 	.short	0x0002
        /*0082*/ 	.short	0x0010
        /*0084*/ 	.byte	0x00, 0xf5, 0x21, 0x00


	//----- nvinfo : EIATTR_KPARAM_INFO
	.align		4
.L_110:
        /*0088*/ 	.byte	0x04, 0x17
        /*008a*/ 	.short	(.L_112 - .L_111)
.L_111:
        /*008c*/ 	.word	0x00000000
        /*0090*/ 	.short	0x0001
        /*0092*/ 	.short	0x0008
        /*0094*/ 	.byte	0x00, 0xf0, 0x21, 0x00


	//----- nvinfo : EIATTR_KPARAM_INFO
	.align		4
.L_112:
        /*0098*/ 	.byte	0x04, 0x17
        /*009a*/ 	.short	(.L_114 - .L_113)
.L_113:
        /*009c*/ 	.word	0x00000000
        /*00a0*/ 	.short	0x0000
        /*00a2*/ 	.short	0x0000
        /*00a4*/ 	.byte	0x00, 0xf0, 0x05, 0x00


	//----- nvinfo : EIATTR_SPARSE_MMA_MASK
	.align		4
.L_114:
        /*00a8*/ 	.byte	0x03, 0x50
        /*00aa*/ 	.short	0x0000


	//----- nvinfo : EIATTR_MAXREG_COUNT
	.align		4
        /*00ac*/ 	.byte	0x03, 0x1b
        /*00ae*/ 	.short	0x00ff


	//----- nvinfo : EIATTR_NUM_BARRIERS
	.align		4
        /*00b0*/ 	.byte	0x02, 0x4c
        /*00b2*/ 	.byte	0x01
	.zero		1


	//----- nvinfo : EIATTR_MERCURY_ISA_VERSION
	.align		4
        /*00b4*/ 	.byte	0x03, 0x5f
        /*00b6*/ 	.short	0x0101


	//----- nvinfo : EIATTR_COOP_GROUP_MASK_REGIDS
	.align		4
        /*00b8*/ 	.byte	0x04, 0x29
        /*00ba*/ 	.short	(.L_116 - .L_115)


	//   ....[0]....
.L_115:
        /*00bc*/ 	.word	0xffffffff


	//   ....[1]....
        /*00c0*/ 	.word	0xffffffff


	//   ....[2]....
        /*00c4*/ 	.word	0xffffffff


	//   ....[3]....
        /*00c8*/ 	.word	0xffffffff


	//----- nvinfo : EIATTR_COOP_GROUP_INSTR_OFFSETS
	.align		4
.L_116:
        /*00cc*/ 	.byte	0x04, 0x28
        /*00ce*/ 	.short	(.L_118 - .L_117)


	//   ....[0]....
.L_117:
        /*00d0*/ 	.word	0x00001aa0


	//   ....[1]....
        /*00d4*/ 	.word	0x00001ed0


	//   ....[2]....
        /*00d8*/ 	.word	0x00003d80


	//   ....[3]....
        /*00dc*/ 	.word	0x00004240


	//----- nvinfo : EIATTR_VRC_CTA_INIT_COUNT
	.align		4
.L_118:
        /*00e0*/ 	.byte	0x02, 0x4a
	.zero		1
	.zero		1


	//----- nvinfo : EIATTR_EXIT_INSTR_OFFSETS
	.align		4
        /*00e4*/ 	.byte	0x04, 0x1c
        /*00e6*/ 	.short	(.L_120 - .L_119)


	//   ....[0]....
.L_119:
        /*00e8*/ 	.word	0x00001cd0


	//   ....[1]....
        /*00ec*/ 	.word	0x000020e0


	//   ....[2]....
        /*00f0*/ 	.word	0x00004040


	//   ....[3]....
        /*00f4*/ 	.word	0x00004080


	//   ....[4]....
        /*00f8*/ 	.word	0x00004540


	//   ....[5]....
        /*00fc*/ 	.word	0x00004580


	//----- nvinfo : EIATTR_MAX_THREADS
	.align		4
.L_120:
        /*0100*/ 	.byte	0x04, 0x05
        /*0102*/ 	.short	(.L_122 - .L_121)
.L_121:
        /*0104*/ 	.word	0x00000100
        /*0108*/ 	.word	0x00000001
        /*010c*/ 	.word	0x00000001


	//----- nvinfo : EIATTR_CRS_STACK_SIZE
	.align		4
.L_122:
        /*0110*/ 	.byte	0x04, 0x1e
        /*0112*/ 	.short	(.L_124 - .L_123)
.L_123:
        /*0114*/ 	.word	0x00000000


	//----- nvinfo : EIATTR_CBANK_PARAM_SIZE
	.align		4
.L_124:
        /*0118*/ 	.byte	0x03, 0x19
        /*011a*/ 	.short	0x0050


	//----- nvinfo : EIATTR_PARAM_CBANK
	.align		4
        /*011c*/ 	.byte	0x04, 0x0a
        /*011e*/ 	.short	(.L_126 - .L_125)
	.align		4
.L_125:
        /*0120*/ 	.word	index@(.nv.constant0._ZN3cub18CUB_300001_SM_10006detail10merge_sort26DeviceMergeSortMergeKernelINS2_10policy_hubIN6thrust24THRUST_300001_SM_1000_NS6detail15normal_iteratorINS6_10device_ptrI10borderlandEEEEE9Policy600ESC_PNS0_8NullTypeESC_SG_m10bordersortSA_SF_EEvbT2_T3_T4_PT6_PT7_T5_PSK_SK_NS1_7vsmem_tE)
        /*0124*/ 	.short	0x0380
        /*0126*/ 	.short	0x0050


	//----- nvinfo : EIATTR_SW_WAR
	.align		4
.L_126:
        /*0128*/ 	.byte	0x04, 0x36
        /*012a*/ 	.short	(.L_128 - .L_127)
.L_127:
        /*012c*/ 	.word	0x00000008
.L_128:


//--------------------- .nv.info._ZN3cub18CUB_300001_SM_10006detail10merge_sort30DeviceMergeSortPartitionKernelIN6thrust24THRUST_300001_SM_1000_NS6detail15normal_iteratorINS5_10device_ptrI10borderlandEEEEm10bordersortS9_EEvbT_PT2_T0_SG_PSG_T1_SG_i --------------------------
	.section	.nv.info._ZN3cub18CUB_300001_SM_10006detail10merge_sort30DeviceMergeSortPartitionKernelIN6thrust24THRUST_300001_SM_1000_NS6detail15normal_iteratorINS5_10device_ptrI10borderlandEEEEm10bordersortS9_EEvbT_PT2_T0_SG_PSG_T1_SG_i,"",@"SHT_CUDA_INFO"
	.sectionflags	@""
	.align	4


	//----- nvinfo : EIATTR_CUDA_API_VERSION
	.align		4
        /*0000*/ 	.byte	0x04, 0x37
        /*0002*/ 	.short	(.L_130 - .L_129)
.L_129:
        /*0004*/ 	.word	0x00000082


	//----- nvinfo : EIATTR_KPARAM_INFO
	.align		4
.L_130:
        /*0008*/ 	.byte	0x04, 0x17
        /*000a*/ 	.short	(.L_132 - .L_131)
.L_131:
        /*000c*/ 	.word	0x00000000
        /*0010*/ 	.short	0x0008
        /*0012*/ 	.short	0x0040
        /*0014*/ 	.byte	0x00, 0xf0, 0x11, 0x00


	//----- nvinfo : EIATTR_KPARAM_INFO
	.align		4
.L_132:
        /*0018*/ 	.byte	0x04, 0x17
        /*001a*/ 	.short	(.L_134 - .L_133)
.L_133:
        /*001c*/ 	.word	0x00000000
        /*0020*/ 	.short	0x0007
        /*0022*/ 	.short	0x0038
        /*0024*/ 	.byte	0x00, 0xf0, 0x21, 0x00


	//----- nvinfo : EIATTR_KPARAM_INFO
	.align		4
.L_134:
        /*0028*/ 	.byte	0x04, 0x17
        /*002a*/ 	.short	(.L_136 - .L_135)
.L_135:
        /*002c*/ 	.word	0x00000000
        /*0030*/ 	.short	0x0006
        /*0032*/ 	.short	0x0030
        /*0034*/ 	.byte	0x00, 0xf0, 0x05, 0x00


	//----- nvinfo : EIATTR_KPARAM_INFO
	.align		4
.L_136:
        /*0038*/ 	.byte	0x04, 0x17
        /*003a*/ 	.short	(.L_138 - .L_137)
.L_137:
        /*003c*/ 	.word	0x00000000
        /*0040*/ 	.short	0x0005
        /*0042*/ 	.short	0x0028
        /*0044*/ 	.byte	0x00, 0xf5, 0x21, 0x00


	//----- nvinfo : EIATTR_KPARAM_INFO
	.align		4
.L_138:
        /*0048*/ 	.byte	0x04, 0x17
        /*004a*/ 	.short	(.L_140 - .L_139)
.L_139:
        /*004c*/ 	.word	0x00000000
        /*0050*/ 	.short	0x0004
        /*0052*/ 	.short	0x0020
        /*0054*/ 	.byte	0x00, 0xf0, 0x21, 0x00


	//----- nvinfo : EIATTR_KPARAM_INFO
	.align		4
.L_140:
        /*0058*/ 	.byte	0x04, 0x17
        /*005a*/ 	.short	(.L_142 - .L_141)
.L_141:
        /*005c*/ 	.word	0x00000000
        /*0060*/ 	.short	0x0003
        /*0062*/ 	.short	0x0018
        /*0064*/ 	.byte	0x00, 0xf0, 0x21, 0x00


	//----- nvinfo : EIATTR_KPARAM_INFO
	.align		4
.L_142:
        /*0068*/ 	.byte	0x04, 0x17
        /*006a*/ 	.short	(.L_144 - .L_143)
.L_143:
        /*006c*/ 	.word	0x00000000
        /*0070*/ 	.short	0x0002
        /*0072*/ 	.short	0x0010
        /*0074*/ 	.byte	0x00, 0xf5, 0x21, 0x00


	//----- nvinfo : EIATTR_KPARAM_INFO
	.align		4
.L_144:
        /*0078*/ 	.byte	0x04, 0x17
        /*007a*/ 	.short	(.L_146 - .L_145)
.L_145:
        /*007c*/ 	.word	0x00000000
        /*0080*/ 	.short	0x0001
        /*0082*/ 	.short	0x0008
        /*0084*/ 	.byte	0x00, 0xf0, 0x21, 0x00


	//----- nvinfo : EIATTR_KPARAM_INFO
	.align		4
.L_146:
        /*0088*/ 	.byte	0x04, 0x17
        /*008a*/ 	.short	(.L_148 - .L_147)
.L_147:
        /*008c*/ 	.word	0x00000000
        /*0090*/ 	.short	0x0000
        /*0092*/ 	.short	0x0000
        /*0094*/ 	.byte	0x00, 0xf0, 0x05, 0x00


	//----- nvinfo : EIATTR_SPARSE_MMA_MASK
	.align		4
.L_148:
        /*0098*/ 	.byte	0x03, 0x50
        /*009a*/ 	.short	0x0000


	//----- nvinfo : EIATTR_MAXREG_COUNT
	.align		4
        /*009c*/ 	.byte	0x03, 0x1b
        /*009e*/ 	.short	0x00ff


	//----- nvinfo : EIATTR_MERCURY_ISA_VERSION
	.align		4
        /*00a0*/ 	.byte	0x03, 0x5f
        /*00a2*/ 	.short	0x0101


	//----- nvinfo : EIATTR_VRC_CTA_INIT_COUNT
	.align		4
        /*00a4*/ 	.byte	0x02, 0x4a
	.zero		1
	.zero		1


	//----- nvinfo : EIATTR_EXIT_INSTR_OFFSETS
	.align		4
        /*00a8*/ 	.byte	0x04, 0x1c
        /*00aa*/ 	.short	(.L_150 - .L_149)


	//   ....[0]....
.L_149:
        /*00ac*/ 	.word	0x00000080


	//   ....[1]....
        /*00b0*/ 	.word	0x000003d0


	//   ....[2]....
        /*00b4*/ 	.word	0x00000d70


	//----- nvinfo : EIATTR_CRS_STACK_SIZE
	.align		4
.L_150:
        /*00b8*/ 	.byte	0x04, 0x1e
        /*00ba*/ 	.short	(.L_152 - .L_151)
.L_151:
        /*00bc*/ 	.word	0x00000000


	//----- nvinfo : EIATTR_CBANK_PARAM_SIZE
	.align		4
.L_152:
        /*00c0*/ 	.byte	0x03, 0x19
        /*00c2*/ 	.short	0x0044


	//----- nvinfo : EIATTR_PARAM_CBANK
	.align		4
        /*00c4*/ 	.byte	0x04, 0x0a
        /*00c6*/ 	.short	(.L_154 - .L_153)
	.align		4
.L_153:
        /*00c8*/ 	.word	index@(.nv.constant0._ZN3cub18CUB_300001_SM_10006detail10merge_sort30DeviceMergeSortPartitionKernelIN6thrust24THRUST_300001_SM_1000_NS6detail15normal_iteratorINS5_10device_ptrI10borderlandEEEEm10bordersortS9_EEvbT_PT2_T0_SG_PSG_T1_SG_i)
        /*00cc*/ 	.short	0x0380
        /*00ce*/ 	.short	0x0044


	//----- nvinfo : EIATTR_SW_WAR
	.align		4
.L_154:
        /*00d0*/ 	.byte	0x04, 0x36
        /*00d2*/ 	.short	(.L_156 - .L_155)
.L_155:
        /*00d4*/ 	.word	0x00000008
.L_156:


//--------------------- .nv.info._ZN3cub18CUB_300001_SM_10006detail10merge_sort30DeviceMergeSortBlockSortKernelINS2_10policy_hubIN6thrust24THRUST_300001_SM_1000_NS6detail15normal_iteratorINS6_10device_ptrI10borderlandEEEEE9Policy600ESC_PNS0_8NullTypeESC_SG_m10bordersortSA_SF_EEvbT0_T1_T2_T3_T4_PT6_PT7_T5_NS1_7vsmem_tE --------------------------
	.section	.nv.info._ZN3cub18CUB_300001_SM_10006detail10merge_sort30DeviceMergeSortBlockSortKernelINS2_10policy_hubIN6thrust24THRUST_300001_SM_1000_NS6detail15normal_iteratorINS6_10device_ptrI10borderlandEEEEE9Policy600ESC_PNS0_8NullTypeESC_SG_m10bordersortSA_SF_EEvbT0_T1_T2_T3_T4_PT6_PT7_T5_NS1_7vsmem_tE,"",@"SHT_CUDA_INFO"
	.sectionflags	@""
	.align	4


	//----- nvinfo : EIATTR_CUDA_API_VERSION
	.align		4
        /*0000*/ 	.byte	0x04, 0x37
        /*0002*/ 	.short	(.L_158 - .L_157)
.L_157:
        /*0004*/ 	.word	0x00000082


	//----- nvinfo : EIATTR_KPARAM_INFO
	.align		4
.L_158:
        /*0008*/ 	.byte	0x04, 0x17
        /*000a*/ 	.short	(.L_160 - .L_159)
.L_159:
        /*000c*/ 	.word	0x00000000
        /*0010*/ 	.short	0x0009
        /*0012*/ 	.short	0x0048
        /*0014*/ 	.byte	0x00, 0xf0, 0x21, 0x00


	//----- nvinfo : EIATTR_KPARAM_INFO
	.align		4
.L_160:
        /*0018*/ 	.byte	0x04, 0x17
        /*001a*/ 	.short	(.L_162 - .L_161)
.L_161:
        /*001c*/ 	.word	0x00000000
        /*0020*/ 	.short	0x0008
        /*0022*/ 	.short	0x0040
        /*0024*/ 	.byte	0x00, 0xf0, 0x05, 0x00


	//----- nvinfo : EIATTR_KPARAM_INFO
	.align		4
.L_162:
        /*0028*/ 	.byte	0x04, 0x17
        /*002a*/ 	.short	(.L_164 - .L_163)
.L_163:
        /*002c*/ 	.word	0x00000000
        /*0030*/ 	.short	0x0007
        /*0032*/ 	.short	0x0038
        /*0034*/ 	.byte	0x00, 0xf5, 0x21, 0x00


	//----- nvinfo : EIATTR_KPARAM_INFO
	.align		4
.L_164:
        /*0038*/ 	.byte	0x04, 0x17
        /*003a*/ 	.short	(.L_166 - .L_165)
.L_165:
        /*003c*/ 	.word	0x00000000
        /*0040*/ 	.short	0x0006
        /*0042*/ 	.short	0x0030
        /*0044*/ 	.byte	0x00, 0xf5, 0x21, 0x00


	//----- nvinfo : EIATTR_KPARAM_INFO
	.align		4
.L_166:
        /*0048*/ 	.byte	0x04, 0x17
        /*004a*/ 	.short	(.L_168 - .L_167)
.L_167:
        /*004c*/ 	.word	0x00000000
        /*0050*/ 	.short	0x0005
        /*0052*/ 	.short	0x0028
        /*0054*/ 	.byte	0x00, 0xf0, 0x21, 0x00


	//----- nvinfo : EIATTR_KPARAM_INFO
	.align		4
.L_168:
        /*0058*/ 	.byte	0x04, 0x17
        /*005a*/ 	.short	(.L_170 - .L_169)
.L_169:
        /*005c*/ 	.word	0x00000000
        /*0060*/ 	.short	0x0004
        /*0062*/ 	.short	0x0020
        /*0064*/ 	.byte	0x00, 0xf5, 0x21, 0x00


	//----- nvinfo : EIATTR_KPARAM_INFO
	.align		4
.L_170:
        /*0068*/ 	.byte	0x04, 0x17
        /*006a*/ 	.short	(.L_172 - .L_171)
.L_171:
        /*006c*/ 	.word	0x00000000
        /*0070*/ 	.short	0x0003
        /*0072*/ 	.short	0x0018
        /*0074*/ 	.byte	0x00, 0xf0, 0x21, 0x00


	//----- nvinfo : EIATTR_KPARAM_INFO
	.align		4
.L_172:
        /*0078*/ 	.byte	0x04, 0x17
        /*007a*/ 	.short	(.L_174 - .L_173)
.L_173:
        /*007c*/ 	.word	0x00000000
        /*0080*/ 	.short	0x0002
        /*0082*/ 	.short	0x0010
        /*0084*/ 	.byte	0x00, 0xf5, 0x21, 0x00


	//----- nvinfo : EIATTR_KPARAM_INFO
	.align		4
.L_174:
        /*0088*/ 	.byte	0x04, 0x17
        /*008a*/ 	.short	(.L_176 - .L_175)
.L_175:
        /*008c*/ 	.word	0x00000000
        /*0090*/ 	.short	0x0001
        /*0092*/ 	.short	0x0008
        /*0094*/ 	.byte	0x00, 0xf0, 0x21, 0x00


	//----- nvinfo : EIATTR_KPARAM_INFO
	.align		4
.L_176:
        /*0098*/ 	.byte	0x04, 0x17
        /*009a*/ 	.short	(.L_178 - .L_177)
.L_177:
        /*009c*/ 	.word	0x00000000
        /*00a0*/ 	.short	0x0000
        /*00a2*/ 	.short	0x0000
        /*00a4*/ 	.byte	0x00, 0xf0, 0x05, 0x00


	//----- nvinfo : EIATTR_SPARSE_MMA_MASK
	.align		4
.L_178:
        /*00a8*/ 	.byte	0x03, 0x50
        /*00aa*/ 	.short	0x0000


	//----- nvinfo : EIATTR_MAXREG_COUNT
	.align		4
        /*00ac*/ 	.byte	0x03, 0x1b
        /*00ae*/ 	.short	0x00ff


	//----- nvinfo : EIATTR_NUM_BARRIERS
	.align		4
        /*00b0*/ 	.byte	0x02, 0x4c
        /*00b2*/ 	.byte	0x01
	.zero		1


	//----- nvinfo : EIATTR_MERCURY_ISA_VERSION
	.align		4
        /*00b4*/ 	.byte	0x03, 0x5f
        /*00b6*/ 	.short	0x0101


	//----- nvinfo : EIATTR_COOP_GROUP_MASK_REGIDS
	.align		4
        /*00b8*/ 	.byte	0x04, 0x29
        /*00ba*/ 	.short	(.L_180 - .L_179)


	//   ....[0]....
.L_179:
        /*00bc*/ 	.word	0xffffffff


	//   ....[1]....
        /*00c0*/ 	.word	0xffffffff


	//   ....[2]....
        /*00c4*/ 	.word	0xffffffff


	//   ....[3]....
        /*00c8*/ 	.word	0xffffffff


	//   ....[4]....
        /*00cc*/ 	.word	0xffffffff


	//   ....[5]....
        /*00d0*/ 	.word	0xffffffff


	//----- nvinfo : EIATTR_COOP_GROUP_INSTR_OFFSETS
	.align		4
.L_180:
        /*00d4*/ 	.byte	0x04, 0x28
        /*00d6*/ 	.short	(.L_182 - .L_181)


	//   ....[0]....
.L_181:
        /*00d8*/ 	.word	0x000003c0


	//   ....[1]....
        /*00dc*/ 	.word	0x00001fe0


	//   ....[2]....
        /*00e0*/ 	.word	0x00002320


	//   ....[3]....
        /*00e4*/ 	.word	0x00002a00


	//   ....[4]....
        /*00e8*/ 	.word	0x00004a40


	//   ....[5]....
        /*00ec*/ 	.word	0x00004ed0


	//----- nvinfo : EIATTR_VRC_CTA_INIT_COUNT
	.align		4
.L_182:
        /*00f0*/ 	.byte	0x02, 0x4a
	.zero		1
	.zero		1


	//----- nvinfo : EIATTR_EXIT_INSTR_OFFSETS
	.align		4
        /*00f4*/ 	.byte	0x04, 0x1c
        /*00f6*/ 	.short	(.L_184 - .L_183)


	//   ....[0]....
.L_183:
        /*00f8*/ 	.word	0x000021d0


	//   ....[1]....
        /*00fc*/ 	.word	0x00002510


	//   ....[2]....
        /*0100*/ 	.word	0x00004d70


	//   ....[3]....
        /*0104*/ 	.word	0x00004db0


	//   ....[4]....
        /*0108*/ 	.word	0x000051e0


	//   ....[5]....
        /*010c*/ 	.word	0x00005220


	//----- nvinfo : EIATTR_MAX_THREADS
	.align		4
.L_184:
        /*0110*/ 	.byte	0x04, 0x05
        /*0112*/ 	.short	(.L_186 - .L_185)
.L_185:
        /*0114*/ 	.word	0x00000100
        /*0118*/ 	.word	0x00000001
        /*011c*/ 	.word	0x00000001


	//----- nvinfo : EIATTR_CRS_STACK_SIZE
	.align		4
.L_186:
        /*0120*/ 	.byte	0x04, 0x1e
        /*0122*/ 	.short	(.L_188 - .L_187)
.L_187:
        /*0124*/ 	.word	0x00000000


	//----- nvinfo : EIATTR_CBANK_PARAM_SIZE
	.align		4
.L_188:
        /*0128*/ 	.byte	0x03, 0x19
        /*012a*/ 	.short	0x0050


	//----- nvinfo : EIATTR_PARAM_CBANK
	.align		4
        /*012c*/ 	.byte	0x04, 0x0a
        /*012e*/ 	.short	(.L_190 - .L_189)
	.align		4
.L_189:
        /*0130*/ 	.word	index@(.nv.constant0._ZN3cub18CUB_300001_SM_10006detail10merge_sort30DeviceMergeSortBlockSortKernelINS2_10policy_hubIN6thrust24THRUST_300001_SM_1000_NS6detail15normal_iteratorINS6_10device_ptrI10borderlandEEEEE9Policy600ESC_PNS0_8NullTypeESC_SG_m10bordersortSA_SF_EEvbT0_T1_T2_T3_T4_PT6_PT7_T5_NS1_7vsmem_tE)
        /*0134*/ 	.short	0x0380
        /*0136*/ 	.short	0x0050


	//----- nvinfo : EIATTR_SW_WAR
	.align		4
.L_190:
        /*0138*/ 	.byte	0x04, 0x36
        /*013a*/ 	.short	(.L_192 - .L_191)
.L_191:
        /*013c*/ 	.word	0x00000008
.L_192:


//--------------------- .nv.info._ZN3cub18CUB_300001_SM_10006detail10merge_sort26DeviceMergeSortMergeKernelINS2_10policy_hubIN6thrust24THRUST_300001_SM_1000_NS6detail15normal_iteratorINS6_10device_ptrI10borderlandEEEEE9Policy600ESC_PNS0_8NullTypeESC_SG_j10bordersortSA_SF_EEvbT2_T3_T4_PT6_PT7_T5_PSK_SK_NS1_7vsmem_tE --------------------------
	.section	.nv.info._ZN3cub18CUB_300001_SM_10006detail10merge_sort26DeviceMergeSortMergeKernelINS2_10policy_hubIN6thrust24THRUST_300001_SM_1000_NS6detail15normal_iteratorINS6_10device_ptrI10borderlandEEEEE9Policy600ESC_PNS0_8NullTypeESC_SG_j10bordersortSA_SF_EEvbT2_T3_T4_PT6_PT7_T5_PSK_SK_NS1_7vsmem_tE,"",@"SHT_CUDA_INFO"
	.sectionflags	@""
	.align	4


	//----- nvinfo : EIATTR_CUDA_API_VERSION
	.align		4
        /*0000*/ 	.byte	0x04, 0x37
        /*0002*/ 	.short	(.L_194 - .L_193)
.L_193:
        /*0004*/ 	.word	0x00000082


	//----- nvinfo : EIATTR_KPARAM_INFO
	.align		4
.L_194:
        /*0008*/ 	.byte	0x04, 0x17
        /*000a*/ 	.short	(.L_196 - .L_195)
.L_195:
        /*000c*/ 	.word	0x00000000
        /*0010*/ 	.short	0x0009
        /*0012*/ 	.short	0x0048
        /*0014*/ 	.byte	0x00, 0xf0, 0x21, 0x00


	//----- nvinfo : EIATTR_KPARAM_INFO
	.align		4
.L_196:
        /*0018*/ 	.byte	0x04, 0x17
        /*001a*/ 	.short	(.L_198 - .L_197)
.L_197:
        /*001c*/ 	.word	0x00000000
        /*0020*/ 	.short	0x0008
        /*0022*/ 	.short	0x0040
        /*0024*/ 	.byte	0x00, 0xf0, 0x11, 0x00


	//----- nvinfo : EIATTR_KPARAM_INFO
	.align		4
.L_198:
        /*0028*/ 	.byte	0x04, 0x17
        /*002a*/ 	.short	(.L_200 - .L_199)
.L_199:
        /*002c*/ 	.word	0x00000000
        /*0030*/ 	.short	0x0007
        /*0032*/ 	.short	0x0038
        /*0034*/ 	.byte	0x00, 0xf5, 0x21, 0x00


	//----- nvinfo : EIATTR_KPARAM_INFO
	.align		4
.L_200:
        /*0038*/ 	.byte	0x04, 0x17
        /*003a*/ 	.short	(.L_202 - .L_201)
.L_201:
        /*003c*/ 	.word	0x00000000
        /*0040*/ 	.short	0x0006
        /*0042*/ 	.short	0x0030
        /*0044*/ 	.byte	0x00, 0xf0, 0x05, 0x00


	//----- nvinfo : EIATTR_KPARAM_INFO
	.align		4
.L_202:
        /*0048*/ 	.byte	0x04, 0x17
        /*004a*/ 	.short	(.L_204 - .L_203)
.L_203:
        /*004c*/ 	.word	0x00000000
        /*0050*/ 	.short	0x0005
        /*0052*/ 	.short	0x0028
        /*0054*/ 	.byte	0x00, 0xf5, 0x21, 0x00


	//----- nvinfo : EIATTR_KPARAM_INFO
	.align		4
.L_204:
        /*0058*/ 	.byte	0x04, 0x17
        /*005a*/ 	.short	(.L_206 - .L_205)
.L_205:
        /*005c*/ 	.word	0x00000000
        /*0060*/ 	.short	0x0004
        /*0062*/ 	.short	0x0020
        /*0064*/ 	.byte	0x00, 0xf5, 0x21, 0x00


	//----- nvinfo : EIATTR_KPARAM_INFO
	.align		4
.L_206:
        /*0068*/ 	.byte	0x04, 0x17
        /*006a*/ 	.short	(.L_208 - .L_207)
.L_207:
        /*006c*/ 	.word	0x00000000
        /*0070*/ 	.short	0x0003
        /*0072*/ 	.short	0x0018
        /*0074*/ 	.byte	0x00, 0xf0, 0x11, 0x00


	//----- nvinfo : EIATTR_KPARAM_INFO
	.align		4
.L_208:
        /*0078*/ 	.byte	0x04, 0x17
        /*007a*/ 	.short	(.L_210 - .L_209)
.L_209:
        /*007c*/ 	.word	0x00000000
        /*0080*/ 	.short	0x0002
        /*0082*/ 	.short	0x0010
        /*0084*/ 	.byte	0x00, 0xf5, 0x21, 0x00


	//----- nvinfo : EIATTR_KPARAM_INFO
	.align		4
.L_210:
        /*0088*/ 	.byte	0x04, 0x17
        /*008a*/ 	.short	(.L_212 - .L_211)
.L_211:
        /*008c*/ 	.word	0x00000000
        /*0090*/ 	.short	0x0001
        /*0092*/ 	.short	0x0008
        /*0094*/ 	.byte	0x00, 0xf0, 0x21, 0x00


	//----- nvinfo : EIATTR_KPARAM_INFO
	.align		4
.L_212:
        /*0098*/ 	.byte	0x04, 0x17
        /*009a*/ 	.short	(.L_214 - .L_213)
.L_213:
        /*009c*/ 	.word	0x00000000
        /*00a0*/ 	.short	0x0000
        /*00a2*/ 	.short	0x0000
        /*00a4*/ 	.byte	0x00, 0xf0, 0x05, 0x00


	//----- nvinfo : EIATTR_SPARSE_MMA_MASK
	.align		4
.L_214:
        /*00a8*/ 	.byte	0x03, 0x50
        /*00aa*/ 	.short	0x0000


	//----- nvinfo : EIATTR_MAXREG_COUNT
	.align		4
        /*00ac*/ 	.byte	0x03, 0x1b
        /*00ae*/ 	.short	0x00ff


	//----- nvinfo : EIATTR_NUM_BARRIERS
	.align		4
        /*00b0*/ 	.byte	0x02, 0x4c
        /*00b2*/ 	.byte	0x01
	.zero		1


	//----- nvinfo : EIATTR_MERCURY_ISA_VERSION
	.align		4
        /*00b4*/ 	.byte	0x03, 0x5f
        /*00b6*/ 	.short	0x0101


	//----- nvinfo : EIATTR_COOP_GROUP_MASK_REGIDS
	.align		4
        /*00b8*/ 	.byte	0x04, 0x29
        /*00ba*/ 	.short	(.L_216 - .L_215)


	//   ....[0]....
.L_215:
        /*00bc*/ 	.word	0xffffffff


	//   ....[1]....
        /*00c0*/ 	.word	0xffffffff


	//   ....[2]....
        /*00c4*/ 	.word	0xffffffff


	//   ....[3]....
        /*00c8*/ 	.word	0xffffffff


	//----- nvinfo : EIATTR_COOP_GROUP_INSTR_OFFSETS
	.align		4
.L_216:
        /*00cc*/ 	.byte	0x04, 0x28
        /*00ce*/ 	.short	(.L_218 - .L_217)


	//   ....[0]....
.L_217:
        /*00d0*/ 	.word	0x00001840


	//   ....[1]....
        /*00d4*/ 	.word	0x00001c40


	//   ....[2]....
        /*00d8*/ 	.word	0x00003870


	//   ....[3]....
        /*00dc*/ 	.word	0x00003d70


	//----- nvinfo : EIATTR_VRC_CTA_INIT_COUNT
	.align		4
.L_218:
        /*00e0*/ 	.byte	0x02, 0x4a
	.zero		1
	.zero		1


	//----- nvinfo : EIATTR_EXIT_INSTR_OFFSETS
	.align		4
        /*00e4*/ 	.byte	0x04, 0x1c
        /*00e6*/ 	.short	(.L_220 - .L_219)


	//   ....[0]....
.L_219:
        /*00e8*/ 	.word	0x00001a50


	//   ....[1]....
        /*00ec*/ 	.word	0x00001e50


	//   ....[2]....
        /*00f0*/ 	.word	0x00003b50


	//   ....[3]....
        /*00f4*/ 	.word	0x00003b90


	//   ....[4]....
        /*00f8*/ 	.word	0x00004070


	//   ....[5]....
        /*00fc*/ 	.word	0x000040b0


	//----- nvinfo : EIATTR_MAX_THREADS
	.align		4
.L_220:
        /*0100*/ 	.byte	0x04, 0x05
        /*0102*/ 	.short	(.L_222 - .L_221)
.L_221:
        /*0104*/ 	.word	0x00000100
        /*0108*/ 	.word	0x00000001
        /*010c*/ 	.word	0x00000001


	//----- nvinfo : EIATTR_CRS_STACK_SIZE
	.align		4
.L_222:
        /*0110*/ 	.byte	0x04, 0x1e
        /*0112*/ 	.short	(.L_224 - .L_223)
.L_223:
        /*0114*/ 	.word	0x00000000


	//----- nvinfo : EIATTR_CBANK_PARAM_SIZE
	.align		4
.L_224:
        /*0118*/ 	.byte	0x03, 0x19
        /*011a*/ 	.short	0x0050


	//----- nvinfo : EIATTR_PARAM_CBANK
	.align		4
        /*011c*/ 	.byte	0x04, 0x0a
        /*011e*/ 	.short	(.L_226 - .L_225)
	.align		4
.L_225:
        /*0120*/ 	.word	index@(.nv.constant0._ZN3cub18CUB_300001_SM_10006detail10merge_sort26DeviceMergeSortMergeKernelINS2_10policy_hubIN6thrust24THRUST_300001_SM_1000_NS6detail15normal_iteratorINS6_10device_ptrI10borderlandEEEEE9Policy600ESC_PNS0_8NullTypeESC_SG_j10bordersortSA_SF_EEvbT2_T3_T4_PT6_PT7_T5_PSK_SK_NS1_7vsmem_tE)
        /*0124*/ 	.short	0x0380
        /*0126*/ 	.short	0x0050


	//----- nvinfo : EIATTR_SW_WAR
	.align		4
.L_226:
        /*0128*/ 	.byte	0x04, 0x36
        /*012a*/ 	.short	(.L_228 - .L_227)
.L_227:
        /*012c*/ 	.word	0x00000008
.L_228:


//--------------------- .nv.info._ZN3cub18CUB_300001_SM_10006detail10merge_sort30DeviceMergeSortPartitionKernelIN6thrust24THRUST_300001_SM_1000_NS6detail15normal_iteratorINS5_10device_ptrI10borderlandEEEEj10bordersortS9_EEvbT_PT2_T0_SG_PSG_T1_SG_i --------------------------
	.section	.nv.info._ZN3cub18CUB_300001_SM_10006detail10merge_sort30DeviceMergeSortPartitionKernelIN6thrust24THRUST_300001_SM_1000_NS6detail15normal_iteratorINS5_10device_ptrI10borderlandEEEEj10bordersortS9_EEvbT_PT2_T0_SG_PSG_T1_SG_i,"",@"SHT_CUDA_INFO"
	.sectionflags	@""
	.align	4


	//----- nvinfo : EIATTR_CUDA_API_VERSION
	.align		4
        /*0000*/ 	.byte	0x04, 0x37
        /*0002*/ 	.short	(.L_230 - .L_229)
.L_229:
        /*0004*/ 	.word	0x00000082


	//----- nvinfo : EIATTR_KPARAM_INFO
	.align		4
.L_230:
        /*0008*/ 	.byte	0x04, 0x17
        /*000a*/ 	.short	(.L_232 - .L_231)
.L_231:
        /*000c*/ 	.word	0x00000000
        /*0010*/ 	.short	0x0008
        /*0012*/ 	.short	0x0030
        /*0014*/ 	.byte	0x00, 0xf0, 0x11, 0x00


	//----- nvinfo : EIATTR_KPARAM_INFO
	.align		4
.L_232:
        /*0018*/ 	.byte	0x04, 0x17
        /*001a*/ 	.short	(.L_234 - .L_233)
.L_233:
        /*001c*/ 	.word	0x00000000
        /*0020*/ 	.short	0x0007
        /*0022*/ 	.short	0x002c
        /*0024*/ 	.byte	0x00, 0xf0, 0x11, 0x00


	//----- nvinfo : EIATTR_KPARAM_INFO
	.align		4
.L_234:
        /*0028*/ 	.byte	0x04, 0x17
        /*002a*/ 	.short	(.L_236 - .L_235)
.L_235:
        /*002c*/ 	.word	0x00000000
        /*0030*/ 	.short	0x0006
        /*0032*/ 	.short	0x0028
        /*0034*/ 	.byte	0x00, 0xf0, 0x05, 0x00


	//----- nvinfo : EIATTR_KPARAM_INFO
	.align		4
.L_236:
        /*0038*/ 	.byte	0x04, 0x17
        /*003a*/ 	.short	(.L_238 - .L_237)
.L_237:
        /*003c*/ 	.word	0x00000000
        /*0040*/ 	.short	0x0005
        /*0042*/ 	.short	0x0020
        /*0044*/ 	.byte	0x00, 0xf5, 0x21, 0x00


	//----- nvinfo : EIATTR_KPARAM_INFO
	.align		4
.L_238:
        /*0048*/ 	.byte	0x04, 0x17
        /*004a*/ 	.short	(.L_240 - .L_239)
.L_239:
        /*004c*/ 	.word	0x00000000
        /*0050*/ 	.short	0x0004
        /*0052*/ 	.short	0x001c
        /*0054*/ 	.byte	0x00, 0xf0, 0x11, 0x00


	//----- nvinfo : EIATTR_KPARAM_INFO
	.align		4
.L_240:
        /*0058*/ 	.byte	0x04, 0x17
        /*005a*/ 	.short	(.L_242 - .L_241)
.L_241:
        /*005c*/ 	.word	0x00000000
        /*0060*/ 	.short	0x0003
        /*0062*/ 	.short	0x0018
        /*0064*/ 	.byte	0x00, 0xf0, 0x11, 0x00


	//----- nvinfo : EIATTR_KPARAM_INFO
	.align		4
.L_242:
        /*0068*/ 	.byte	0x04, 0x17
        /*006a*/ 	.short	(.L_244 - .L_243)
.L_243:
        /*006c*/ 	.word	0x00000000
        /*0070*/ 	.short	0x0002
        /*0072*/ 	.short	0x0010
        /*0074*/ 	.byte	0x00, 0xf5, 0x21, 0x00


	//----- nvinfo : EIATTR_KPARAM_INFO
	.align		4
.L_244:
        /*0078*/ 	.byte	0x04, 0x17
        /*007a*/ 	.short	(.L_246 - .L_245)
.L_245:
        /*007c*/ 	.word	0x00000000
        /*0080*/ 	.short	0x0001
        /*0082*/ 	.short	0x0008
        /*0084*/ 	.byte	0x00, 0xf0, 0x21, 0x00


	//----- nvinfo : EIATTR_KPARAM_INFO
	.align		4
.L_246:
        /*0088*/ 	.byte	0x04, 0x17
        /*008a*/ 	.short	(.L_248 - .L_247)
.L_247:
        /*008c*/ 	.word	0x00000000
        /*0090*/ 	.short	0x0000
        /*0092*/ 	.short	0x0000
        /*0094*/ 	.byte	0x00, 0xf0, 0x05, 0x00


	//----- nvinfo : EIATTR_SPARSE_MMA_MASK
	.align		4
.L_248:
        /*0098*/ 	.byte	0x03, 0x50
        /*009a*/ 	.short	0x0000


	//----- nvinfo : EIATTR_MAXREG_COUNT
	.align		4
        /*009c*/ 	.byte	0x03, 0x1b
        /*009e*/ 	.short	0x00ff


	//----- nvinfo : EIATTR_MERCURY_ISA_VERSION
	.align		4
        /*00a0*/ 	.byte	0x03, 0x5f
        /*00a2*/ 	.short	0x0101


	//----- nvinfo : EIATTR_VRC_CTA_INIT_COUNT
	.align		4
        /*00a4*/ 	.byte	0x02, 0x4a
	.zero		1
	.zero		1


	//----- nvinfo : EIATTR_EXIT_INSTR_OFFSETS
	.align		4
        /*00a8*/ 	.byte	0x04, 0x1c
        /*00aa*/ 	.short	(.L_250 - .L_249)


	//   ....[0]....
.L_249:
        /*00ac*/ 	.word	0x00000070


	//   ....[1]....
        /*00b0*/ 	.word	0x000001e0


	//   ....[2]....
        /*00b4*/ 	.word	0x00000830


	//----- nvinfo : EIATTR_CRS_STACK_SIZE
	.align		4
.L_250:
        /*00b8*/ 	.byte	0x04, 0x1e
        /*00ba*/ 	.short	(.L_252 - .L_251)
.L_251:
        /*00bc*/ 	.word	0x00000000


	//----- nvinfo : EIATTR_CBANK_PARAM_SIZE
	.align		4
.L_252:
        /*00c0*/ 	.byte	0x03, 0x19
        /*00c2*/ 	.short	0x0034


	//----- nvinfo : EIATTR_PARAM_CBANK
	.align		4
        /*00c4*/ 	.byte	0x04, 0x0a
        /*00c6*/ 	.short	(.L_254 - .L_253)
	.align		4
.L_253:
        /*00c8*/ 	.word	index@(.nv.constant0._ZN3cub18CUB_300001_SM_10006detail10merge_sort30DeviceMergeSortPartitionKernelIN6thrust24THRUST_300001_SM_1000_NS6detail15normal_iteratorINS5_10device_ptrI10borderlandEEEEj10bordersortS9_EEvbT_PT2_T0_SG_PSG_T1_SG_i)
        /*00cc*/ 	.short	0x0380
        /*00ce*/ 	.short	0x0034


	//----- nvinfo : EIATTR_SW_WAR
	.align		4
.L_254:
        /*00d0*/ 	.byte	0x04, 0x36
        /*00d2*/ 	.short	(.L_256 - .L_255)
.L_255:
        /*00d4*/ 	.word	0x00000008
.L_256:


//--------------------- .nv.info._ZN3cub18CUB_300001_SM_10006detail10merge_sort30DeviceMergeSortBlockSortKernelINS2_10policy_hubIN6thrust24THRUST_300001_SM_1000_NS6detail15normal_iteratorINS6_10device_ptrI10borderlandEEEEE9Policy600ESC_PNS0_8NullTypeESC_SG_j10bordersortSA_SF_EEvbT0_T1_T2_T3_T4_PT6_PT7_T5_NS1_7vsmem_tE --------------------------
	.section	.nv.info._ZN3cub18CUB_300001_SM_10006detail10merge_sort30DeviceMergeSortBlockSortKernelINS2_10policy_hubIN6thrust24THRUST_300001_SM_1000_NS6detail15normal_iteratorINS6_10device_ptrI10borderlandEEEEE9Policy600ESC_PNS0_8NullTypeESC_SG_j10bordersortSA_SF_EEvbT0_T1_T2_T3_T4_PT6_PT7_T5_NS1_7vsmem_tE,"",@"SHT_CUDA_INFO"
	.sectionflags	@""
	.align	4


	//----- nvinfo : EIATTR_CUDA_API_VERSION
	.align		4
        /*0000*/ 	.byte	0x04, 0x37
        /*0002*/ 	.short	(.L_258 - .L_257)
.L_257:
        /*0004*/ 	.word	0x00000082


	//----- nvinfo : EIATTR_KPARAM_INFO
	.align		4
.L_258:
        /*0008*/ 	.byte	0x04, 0x17
        /*000a*/ 	.short	(.L_260 - .L_259)
.L_259:
        /*000c*/ 	.word	0x00000000
        /*0010*/ 	.short	0x0009
        /*0012*/ 	.short	0x0048
        /*0014*/ 	.byte	0x00, 0xf0, 0x21, 0x00


	//----- nvinfo : EIATTR_KPARAM_INFO
	.align		4
.L_260:
        /*0018*/ 	.byte	0x04, 0x17
        /*001a*/ 	.short	(.L_262 - .L_261)
.L_261:
        /*001c*/ 	.word	0x00000000
        /*0020*/ 	.short	0x0008
        /*0022*/ 	.short	0x0040
        /*0024*/ 	.byte	0x00, 0xf0, 0x05, 0x00


	//----- nvinfo : EIATTR_KPARAM_INFO
	.align		4
.L_262:
        /*0028*/ 	.byte	0x04, 0x17
        /*002a*/ 	.short	(.L_264 - .L_263)
.L_263:
        /*002c*/ 	.word	0x00000000
        /*0030*/ 	.short	0x0007
        /*0032*/ 	.short	0x0038
        /*0034*/ 	.byte	0x00, 0xf5, 0x21, 0x00


	//----- nvinfo : EIATTR_KPARAM_INFO
	.align		4
.L_264:
        /*0038*/ 	.byte	0x04, 0x17
        /*003a*/ 	.short	(.L_266 - .L_265)
.L_265:
        /*003c*/ 	.word	0x00000000
        /*0040*/ 	.short	0x0006
        /*0042*/ 	.short	0x0030
        /*0044*/ 	.byte	0x00, 0xf5, 0x21, 0x00


	//----- nvinfo : EIATTR_KPARAM_INFO
	.align		4
.L_266:
        /*0048*/ 	.byte	0x04, 0x17
        /*004a*/ 	.short	(.L_268 - .L_267)
.L_267:
        /*004c*/ 	.word	0x00000000
        /*0050*/ 	.short	0x0005
        /*0052*/ 	.short	0x0028
        /*0054*/ 	.byte	0x00, 0xf0, 0x11, 0x00


	//----- nvinfo : EIATTR_KPARAM_INFO
	.align		4
.L_268:
        /*0058*/ 	.byte	0x04, 0x17
        /*005a*/ 	.short	(.L_270 - .L_269)
.L_269:
        /*005c*/ 	.word	0x00000000
        /*0060*/ 	.short	0x0004
        /*0062*/ 	.short	0x0020
        /*0064*/ 	.byte	0x00, 0xf5, 0x21, 0x00


	//----- nvinfo : EIATTR_KPARAM_INFO
	.align		4
.L_270:
        /*0068*/ 	.byte	0x04, 0x17
        /*006a*/ 	.short	(.L_272 - .L_271)
.L_271:
        /*006c*/ 	.word	0x00000000
        /*0070*/ 	.short	0x0003
        /*0072*/ 	.short	0x0018
        /*0074*/ 	.byte	0x00, 0xf0, 0x21, 0x00


	//----- nvinfo : EIATTR_KPARAM_INFO
	.align		4
.L_272:
        /*0078*/ 	.byte	0x04, 0x17
        /*007a*/ 	.short	(.L_274 - .L_273)
.L_273:
        /*007c*/ 	.word	0x00000000
        /*0080*/ 	.short	0x0002
        /*0082*/ 	.short	0x0010
        /*0084*/ 	.byte	0x00, 0xf5, 0x21, 0x00


	//----- nvinfo : EIATTR_KPARAM_INFO
	.align		4
.L_274:
        /*0088*/ 	.byte	0x04, 0x17
        /*008a*/ 	.short	(.L_276 - .L_275)
.L_275:
        /*008c*/ 	.word	0x00000000
        /*0090*/ 	.short	0x0001
        /*0092*/ 	.short	0x0008
        /*0094*/ 	.byte	0x00, 0xf0, 0x21, 0x00


	//----- nvinfo : EIATTR_KPARAM_INFO
	.align		4
.L_276:
        /*0098*/ 	.byte	0x04, 0x17
        /*009a*/ 	.short	(.L_278 - .L_277)
.L_277:
        /*009c*/ 	.word	0x00000000
        /*00a0*/ 	.short	0x0000
        /*00a2*/ 	.short	0x0000
        /*00a4*/ 	.byte	0x00, 0xf0, 0x05, 0x00


	//----- nvinfo : EIATTR_SPARSE_MMA_MASK
	.align		4
.L_278:
        /*00a8*/ 	.byte	0x03, 0x50
        /*00aa*/ 	.short	0x0000


	//----- nvinfo : EIATTR_MAXREG_COUNT
	.align		4
        /*00ac*/ 	.byte	0x03, 0x1b
        /*00ae*/ 	.short	0x00ff


	//----- nvinfo : EIATTR_NUM_BARRIERS
	.align		4
        /*00b0*/ 	.byte	0x02, 0x4c
        /*00b2*/ 	.byte	0x01
	.zero		1


	//----- nvinfo : EIATTR_MERCURY_ISA_VERSION
	.align		4
        /*00b4*/ 	.byte	0x03, 0x5f
        /*00b6*/ 	.short	0x0101


	//----- nvinfo : EIATTR_COOP_GROUP_MASK_REGIDS
	.align		4
        /*00b8*/ 	.byte	0x04, 0x29
        /*00ba*/ 	.short	(.L_280 - .L_279)


	//   ....[0]....
.L_279:
        /*00bc*/ 	.word	0xffffffff


	//   ....[1]....
        /*00c0*/ 	.word	0xffffffff


	//   ....[2]....
        /*00c4*/ 	.word	0xffffffff


	//   ....[3]....
        /*00c8*/ 	.word	0xffffffff


	//   ....[4]....
        /*00cc*/ 	.word	0xffffffff


	//   ....[5]....
        /*00d0*/ 	.word	0xffffffff


	//----- nvinfo : EIATTR_COOP_GROUP_INSTR_OFFSETS
	.align		4
.L_280:
        /*00d4*/ 	.byte	0x04, 0x28
        /*00d6*/ 	.short	(.L_282 - .L_281)


	//   ....[0]....
.L_281:
        /*00d8*/ 	.word	0x00000390


	//   ....[1]....
        /*00dc*/ 	.word	0x00001fb0


	//   ....[2]....
        /*00e0*/ 	.word	0x000022f0


	//   ....[3]....
        /*00e4*/ 	.word	0x000029a0


	//   ....[4]....
        /*00e8*/ 	.word	0x00004a50


	//   ....[5]....
        /*00ec*/ 	.word	0x00004ee0


	//----- nvinfo : EIATTR_VRC_CTA_INIT_COUNT
	.align		4
.L_282:
        /*00f0*/ 	.byte	0x02, 0x4a
	.zero		1
	.zero		1


	//----- nvinfo : EIATTR_EXIT_INSTR_OFFSETS
	.align		4
        /*00f4*/ 	.byte	0x04, 0x1c
        /*00f6*/ 	.short	(.L_284 - .L_283)


	//   ....[0]....
.L_283:
        /*00f8*/ 	.word	0x000021a0


	//   ....[1]....
        /*00fc*/ 	.word	0x000024e0


	//   ....[2]....
        /*0100*/ 	.word	0x00004d80


	//   ....[3]....
        /*0104*/ 	.word	0x00004dc0


	//   ....[4]....
        /*0108*/ 	.word	0x000051e0


	//   ....[5]....
        /*010c*/ 	.word	0x00005220


	//----- nvinfo : EIATTR_MAX_THREADS
	.align		4
.L_284:
        /*0110*/ 	.byte	0x04, 0x05
        /*0112*/ 	.short	(.L_286 - .L_285)
.L_285:
        /*0114*/ 	.word	0x00000100
        /*0118*/ 	.word	0x00000001
        /*011c*/ 	.word	0x00000001


	//----- nvinfo : EIATTR_CRS_STACK_SIZE
	.align		4
.L_286:
        /*0120*/ 	.byte	0x04, 0x1e
        /*0122*/ 	.short	(.L_288 - .L_287)
.L_287:
        /*0124*/ 	.word	0x00000000


	//----- nvinfo : EIATTR_CBANK_PARAM_SIZE
	.align		4
.L_288:
        /*0128*/ 	.byte	0x03, 0x19
        /*012a*/ 	.short	0x0050


	//----- nvinfo : EIATTR_PARAM_CBANK
	.align		4
        /*012c*/ 	.byte	0x04, 0x0a
        /*012e*/ 	.short	(.L_290 - .L_289)
	.align		4
.L_289:
        /*0130*/ 	.word	index@(.nv.constant0._ZN3cub18CUB_300001_SM_10006detail10merge_sort30DeviceMergeSortBlockSortKernelINS2_10policy_hubIN6thrust24THRUST_300001_SM_1000_NS6detail15normal_iteratorINS6_10device_ptrI10borderlandEEEEE9Policy600ESC_PNS0_8NullTypeESC_SG_j10bordersortSA_SF_EEvbT0_T1_T2_T3_T4_PT6_PT7_T5_NS1_7vsmem_tE)
        /*0134*/ 	.short	0x0380
        /*0136*/ 	.short	0x0050


	//----- nvinfo : EIATTR_SW_WAR
	.align		4
.L_290:
        /*0138*/ 	.byte	0x04, 0x36
        /*013a*/ 	.short	(.L_292 - .L_291)
.L_291:
        /*013c*/ 	.word	0x00000008
.L_292:


//--------------------- .nv.info._ZN3cub18CUB_300001_SM_10006detail8for_each13static_kernelINS2_12policy_hub_t12policy_500_tElNS2_12op_wrapper_tIl12borderselectN6thrust24THRUST_300001_SM_1000_NS6detail15normal_iteratorINS9_10device_ptrI10borderlandEEEEEEEEvT0_T1_ --------------------------
	.section	.nv.info._ZN3cub18CUB_300001_SM_10006detail8for_each13static_kernelINS2_12policy_hub_t12policy_500_tElNS2_12op_wrapper_tIl12borderselectN6thrust24THRUST_300001_SM_1000_NS6detail15normal_iteratorINS9_10device_ptrI10borderlandEEEEEEEEvT0_T1_,"",@"SHT_CUDA_INFO"
	.sectionflags	@""
	.align	4


	//----- nvinfo : EIATTR_CUDA_API_VERSION
	.align		4
        /*0000*/ 	.byte	0x04, 0x37
        /*0002*/ 	.short	(.L_294 - .L_293)
.L_293:
        /*0004*/ 	.word	0x00000082


	//----- nvinfo : EIATTR_KPARAM_INFO
	.align		4
.L_294:
        /*0008*/ 	.byte	0x04, 0x17
        /*000a*/ 	.short	(.L_296 - .L_295)
.L_295:
        /*000c*/ 	.word	0x00000000
        /*0010*/ 	.short	0x0001
        /*0012*/ 	.short	0x0008
        /*0014*/ 	.byte	0x00, 0xf0, 0x41, 0x00


	//----- nvinfo : EIATTR_KPARAM_INFO
	.align		4
.L_296:
        /*0018*/ 	.byte	0x04, 0x17
        /*001a*/ 	.short	(.L_298 - .L_297)
.L_297:
        /*001c*/ 	.word	0x00000000
        /*0020*/ 	.short	0x0000
        /*0022*/ 	.short	0x0000
        /*0024*/ 	.byte	0x00, 0xf0, 0x21, 0x00


	//----- nvinfo : EIATTR_SPARSE_MMA_MASK
	.align		4
.L_298:
        /*0028*/ 	.byte	0x03, 0x50
        /*002a*/ 	.short	0x0000


	//----- nvinfo : EIATTR_MAXREG_COUNT
	.align		4
        /*002c*/ 	.byte	0x03, 0x1b
        /*002e*/ 	.short	0x00ff


	//----- nvinfo : EIATTR_MERCURY_ISA_VERSION
	.align		4
        /*0030*/ 	.byte	0x03, 0x5f
        /*0032*/ 	.short	0x0101


	//----- nvinfo : EIATTR_VRC_CTA_INIT_COUNT
	.align		4
        /*0034*/ 	.byte	0x02, 0x4a
	.zero		1
	.zero		1


	//----- nvinfo : EIATTR_EXIT_INSTR_OFFSETS
	.align		4
        /*0038*/ 	.byte	0x04, 0x1c
        /*003a*/ 	.short	(.L_300 - .L_299)


	//   ....[0]....
.L_299:
        /*003c*/ 	.word	0x00000010


	//----- nvinfo : EIATTR_MAX_THREADS
	.align		4
.L_300:
        /*0040*/ 	.byte	0x04, 0x05
        /*0042*/ 	.short	(.L_302 - .L_301)
.L_301:
        /*0044*/ 	.word	0x00000100
        /*0048*/ 	.word	0x00000001
        /*004c*/ 	.word	0x00000001


	//----- nvinfo : EIATTR_CBANK_PARAM_SIZE
	.align		4
.L_302:
        /*0050*/ 	.byte	0x03, 0x19
        /*0052*/ 	.short	0x0018


	//----- nvinfo : EIATTR_PARAM_CBANK
	.align		4
        /*0054*/ 	.byte	0x04, 0x0a
        /*0056*/ 	.short	(.L_304 - .L_303)
	.align		4
.L_303:
        /*0058*/ 	.word	index@(.nv.constant0._ZN3cub18CUB_300001_SM_10006detail8for_each13static_kernelINS2_12policy_hub_t12policy_500_tElNS2_12op_wrapper_tIl12borderselectN6thrust24THRUST_300001_SM_1000_NS6detail15normal_iteratorINS9_10device_ptrI10borderlandEEEEEEEEvT0_T1_)
        /*005c*/ 	.short	0x0380
        /*005e*/ 	.short	0x0018


	//----- nvinfo : EIATTR_SW_WAR
	.align		4
.L_304:
        /*0060*/ 	.byte	0x04, 0x36
        /*0062*/ 	.short	(.L_306 - .L_305)
.L_305:
        /*0064*/ 	.word	0x00000008
.L_306:


//--------------------- .nv.info._ZN3cub18CUB_300001_SM_10006detail11EmptyKernelIvEEvv --------------------------
	.section	.nv.info._ZN3cub18CUB_300001_SM_10006detail11EmptyKernelIvEEvv,"",@"SHT_CUDA_INFO"
	.sectionflags	@""
	.align	4


	//----- nvinfo : EIATTR_CUDA_API_VERSION
	.align		4
        /*0000*/ 	.byte	0x04, 0x37
        /*0002*/ 	.short	(.L_308 - .L_307)
.L_307:
        /*0004*/ 	.word	0x00000082


	//----- nvinfo : EIATTR_SPARSE_MMA_MASK
	.align		4
.L_308:
        /*0008*/ 	.byte	0x03, 0x50
        /*000a*/ 	.short	0x0000


	//----- nvinfo : EIATTR_MAXREG_COUNT
	.align		4
        /*000c*/ 	.byte	0x03, 0x1b
        /*000e*/ 	.short	0x00ff


	//----- nvinfo : EIATTR_MERCURY_ISA_VERSION
	.align		4
        /*0010*/ 	.byte	0x03, 0x5f
        /*0012*/ 	.short	0x0101


	//----- nvinfo : EIATTR_VRC_CTA_INIT_COUNT
	.align		4
        /*0014*/ 	.byte	0x02, 0x4a
	.zero		1
	.zero		1


	//----- nvinfo : EIATTR_EXIT_INSTR_OFFSETS
	.align		4
        /*0018*/ 	.byte	0x04, 0x1c
        /*001a*/ 	.short	(.L_310 - .L_309)


	//   ....[0]....
.L_309:
        /*001c*/ 	.word	0x00000010


	//----- nvinfo : EIATTR_SW_WAR
	.align		4
.L_310:
        /*0020*/ 	.byte	0x04, 0x36
        /*0022*/ 	.short	(.L_312 - .L_311)
.L_311:
        /*0024*/ 	.word	0x00000008
.L_312:


//--------------------- .nv.callgraph             --------------------------
	.section	.nv.callgraph,"",@"SHT_CUDA_CALLGRAPH"
	.align	4
	.sectionentsize	8
	.align		4
        /*0000*/ 	.word	0x00000000
	.align		4
        /*0004*/ 	.word	0xffffffff
	.align		4
        /*0008*/ 	.word	0x00000000
	.align		4
        /*000c*/ 	.word	0xfffffffe
	.align		4
        /*0010*/ 	.word	0x00000000
	.align		4
        /*0014*/ 	.word	0xfffffffd
	.align		4
        /*0018*/ 	.word	0x00000000
	.align		4
        /*001c*/ 	.word	0xfffffffc


//--------------------- .nv.constant4             --------------------------
	.section	.nv.constant4,"a",@progbits
	.align	8
	.align		8
.nv.constant4:
        /*0000*/ 	.dword	_ZN30_INTERNAL_1b33f941_4_k_cu_main4cuda3std3__45__cpo5beginE
	.align		8
        /*0008*/ 	.dword	_ZN30_INTERNAL_1b33f941_4_k_cu_main4cuda3std3__45__cpo3endE
	.align		8
        /*0010*/ 	.dword	_ZN30_INTERNAL_1b33f941_4_k_cu_main4cuda3std3__45__cpo6cbeginE
	.align		8
        /*0018*/ 	.dword	_ZN30_INTERNAL_1b33f941_4_k_cu_main4cuda3std3__45__cpo4cendE
	.align		8
        /*0020*/ 	.dword	_ZN30_INTERNAL_1b33f941_4_k_cu_main4cuda3std3__45__cpo6rbeginE
	.align		8
        /*0028*/ 	.dword	_ZN30_INTERNAL_1b33f941_4_k_cu_main4cuda3std3__45__cpo4rendE
	.align		8
        /*0030*/ 	.dword	_ZN30_INTERNAL_1b33f941_4_k_cu_main4cuda3std3__45__cpo7crbeginE
	.align		8
        /*0038*/ 	.dword	_ZN30_INTERNAL_1b33f941_4_k_cu_main4cuda3std3__45__cpo5crendE
	.align		8
        /*0040*/ 	.dword	_ZN30_INTERNAL_1b33f941_4_k_cu_main4cuda3std3__432_GLOBAL__N__1b33f941_4_k_cu_main6ignoreE
	.align		8
        /*0048*/ 	.dword	_ZN30_INTERNAL_1b33f941_4_k_cu_main4cuda3std3__419piecewise_constructE
	.align		8
        /*0050*/ 	.dword	_ZN30_INTERNAL_1b33f941_4_k_cu_main4cuda3std3__48in_placeE
	.align		8
        /*0058*/ 	.dword	_ZN30_INTERNAL_1b33f941_4_k_cu_main4cuda3std3__420unreachable_sentinelE
	.align		8
        /*0060*/ 	.dword	_ZN30_INTERNAL_1b33f941_4_k_cu_main4cuda3std3__47nulloptE
	.align		8
        /*0068*/ 	.dword	_ZN30_INTERNAL_1b33f941_4_k_cu_main4cuda3std3__48unexpectE
	.align		8
        /*0070*/ 	.dword	_ZN30_INTERNAL_1b33f941_4_k_cu_main4cuda3std6ranges3__45__cpo4swapE
	.align		8
        /*0078*/ 	.dword	_ZN30_INTERNAL_1b33f941_4_k_cu_main4cuda3std6ranges3__45__cpo9iter_moveE
	.align		8
        /*0080*/ 	.dword	_ZN30_INTERNAL_1b33f941_4_k_cu_main4cuda3std6ranges3__45__cpo5beginE
	.align		8
        /*0088*/ 	.dword	_ZN30_INTERNAL_1b33f941_4_k_cu_main4cuda3std6ranges3__45__cpo3endE
	.align		8
        /*0090*/ 	.dword	_ZN30_INTERNAL_1b33f941_4_k_cu_main4cuda3std6ranges3__45__cpo6cbeginE
	.align		8
        /*0098*/ 	.dword	_ZN30_INTERNAL_1b33f941_4_k_cu_main4cuda3std6ranges3__45__cpo4cendE
	.align		8
        /*00a0*/ 	.dword	_ZN30_INTERNAL_1b33f941_4_k_cu_main4cuda3std6ranges3__45__cpo7advanceE
	.align		8
        /*00a8*/ 	.dword	_ZN30_INTERNAL_1b33f941_4_k_cu_main4cuda3std6ranges3__45__cpo9iter_swapE
	.align		8
        /*00b0*/ 	.dword	_ZN30_INTERNAL_1b33f941_4_k_cu_main4cuda3std6ranges3__45__cpo4nextE
	.align		8
        /*00b8*/ 	.dword	_ZN30_INTERNAL_1b33f941_4_k_cu_main4cuda3std6ranges3__45__cpo4prevE
	.align		8
        /*00c0*/ 	.dword	_ZN30_INTERNAL_1b33f941_4_k_cu_main4cuda3std6ranges3__45__cpo4dataE
	.align		8
        /*00c8*/ 	.dword	_ZN30_INTERNAL_1b33f941_4_k_cu_main4cuda3std6ranges3__45__cpo5cdataE
	.align		8
        /*00d0*/ 	.dword	_ZN30_INTERNAL_1b33f941_4_k_cu_main4cuda3std6ranges3__45__cpo4sizeE
	.align		8
        /*00d8*/ 	.dword	_ZN30_INTERNAL_1b33f941_4_k_cu_main4cuda3std6ranges3__45__cpo5ssizeE
	.align		8
        /*00e0*/ 	.dword	_ZN30_INTERNAL_1b33f941_4_k_cu_main4cuda3std6ranges3__45__cpo8distanceE
	.align		8
        /*00e8*/ 	.dword	_ZN30_INTERNAL_1b33f941_4_k_cu_main6thrust24THRUST_300001_SM_1000_NS8cuda_cub3parE
	.align		8
        /*00f0*/ 	.dword	_ZN30_INTERNAL_1b33f941_4_k_cu_main6thrust24THRUST_300001_SM_1000_NS8cuda_cub10par_nosyncE
	.align		8
        /*00f8*/ 	.dword	_ZN30_INTERNAL_1b33f941_4_k_cu_main6thrust24THRUST_300001_SM_1000_NS6system6detail10sequential3seqE
	.align		8
        /*0100*/ 	.dword	_ZN30_INTERNAL_1b33f941_4_k_cu_main6thrust24THRUST_300001_SM_1000_NS6system3cpp3parE
	.align		8
        /*0108*/ 	.dword	_ZN30_INTERNAL_1b33f941_4_k_cu_main6thrust24THRUST_300001_SM_1000_NS12placeholders2_1E
	.align		8
        /*0110*/ 	.dword	_ZN30_INTERNAL_1b33f941_4_k_cu_main6thrust24THRUST_300001_SM_1000_NS12placeholders2_2E
	.align		8
        /*0118*/ 	.dword	_ZN30_INTERNAL_1b33f941_4_k_cu_main6thrust24THRUST_300001_SM_1000_NS12placeholders2_3E
	.align		8
        /*0120*/ 	.dword	_ZN30_INTERNAL_1b33f941_4_k_cu_main6thrust24THRUST_300001_SM_1000_NS12placeholders2_4E
	.align		8
        /*0128*/ 	.dword	_ZN30_INTERNAL_1b33f941_4_k_cu_main6thrust24THRUST_300001_SM_1000_NS12placeholders2_5E
	.align		8
        /*0130*/ 	.dword	_ZN30_INTERNAL_1b33f941_4_k_cu_main6thrust24THRUST_300001_SM_1000_NS12placeholders2_6E
	.align		8
        /*0138*/ 	.dword	_ZN30_INTERNAL_1b33f941_4_k_cu_main6thrust24THRUST_300001_SM_1000_NS12placeholders2_7E
	.align		8
        /*0140*/ 	.dword	_ZN30_INTERNAL_1b33f941_4_k_cu_main6thrust24THRUST_300001_SM_1000_NS12placeholders2_8E
	.align		8
        /*0148*/ 	.dword	_ZN30_INTERNAL_1b33f941_4_k_cu_main6thrust24THRUST_300001_SM_1000_NS12placeholders2_9E
	.align		8
        /*0150*/ 	.dword	_ZN30_INTERNAL_1b33f941_4_k_cu_main6thrust24THRUST_300001_SM_1000_NS12placeholders3_10E
	.align		8
        /*0158*/ 	.dword	_ZN30_INTERNAL_1b33f941_4_k_cu_main6thrust24THRUST_300001_SM_1000_NS3seqE
	.align		8
        /*0160*/ 	.dword	_ZN30_INTERNAL_1b33f941_4_k_cu_main6thrust24THRUST_300001_SM_1000_NS6deviceE


//--------------------- .text._ZN3cub18CUB_300001_SM_10006detail10merge_sort26DeviceMergeSortMergeKernelINS2_10policy_hubIN6thrust24THRUST_300001_SM_1000_NS6detail15normal_iteratorINS6_10device_ptrI10borderlandEEEEE9Policy600ESC_PNS0_8NullTypeESC_SG_m10bordersortSA_SF_EEvbT2_T3_T4_PT6_PT7_T5_PSK_SK_NS1_7vsmem_tE --------------------------
	.section	.text._ZN3cub18CUB_300001_SM_10006detail10merge_sort26DeviceMergeSortMergeKernelINS2_10policy_hubIN6thrust24THRUST_300001_SM_1000_NS6detail15normal_iteratorINS6_10device_ptrI10borderlandEEEEE9Policy600ESC_PNS0_8NullTypeESC_SG_m10bordersortSA_SF_EEvbT2_T3_T4_PT6_PT7_T5_PSK_SK_NS1_7vsmem_tE,"ax",@progbits
	.align	128
        .global         _ZN3cub18CUB_300001_SM_10006detail10merge_sort26DeviceMergeSortMergeKernelINS2_10policy_hubIN6thrust24THRUST_300001_SM_1000_NS6detail15normal_iteratorINS6_10device_ptrI10borderlandEEEEE9Policy600ESC_PNS0_8NullTypeESC_SG_m10bordersortSA_SF_EEvbT2_T3_T4_PT6_PT7_T5_PSK_SK_NS1_7vsmem_tE
        .type           _ZN3cub18CUB_300001_SM_10006detail10merge_sort26DeviceMergeSortMergeKernelINS2_10policy_hubIN6thrust24THRUST_300001_SM_1000_NS6detail15normal_iteratorINS6_10device_ptrI10borderlandEEEEE9Policy600ESC_PNS0_8NullTypeESC_SG_m10bordersortSA_SF_EEvbT2_T3_T4_PT6_PT7_T5_PSK_SK_NS1_7vsmem_tE,@function
        .size           _ZN3cub18CUB_300001_SM_10006detail10merge_sort26DeviceMergeSortMergeKernelINS2_10policy_hubIN6thrust24THRUST_300001_SM_1000_NS6detail15normal_iteratorINS6_10device_ptrI10borderlandEEEEE9Policy600ESC_PNS0_8NullTypeESC_SG_m10bordersortSA_SF_EEvbT2_T3_T4_PT6_PT7_T5_PSK_SK_NS1_7vsmem_tE,(.L_x_342 - _ZN3cub18CUB_300001_SM_10006detail10merge_sort26DeviceMergeSortMergeKernelINS2_10policy_hubIN6thrust24THRUST_300001_SM_1000_NS6detail15normal_iteratorINS6_10device_ptrI10borderlandEEEEE9Policy600ESC_PNS0_8NullTypeESC_SG_m10bordersortSA_SF_EEvbT2_T3_T4_PT6_PT7_T5_PSK_SK_NS1_7vsmem_tE)
        .other          _ZN3cub18CUB_300001_SM_10006detail10merge_sort26DeviceMergeSortMergeKernelINS2_10policy_hubIN6thrust24THRUST_300001_SM_1000_NS6detail15normal_iteratorINS6_10device_ptrI10borderlandEEEEE9Policy600ESC_PNS0_8NullTypeESC_SG_m10bordersortSA_SF_EEvbT2_T3_T4_PT6_PT7_T5_PSK_SK_NS1_7vsmem_tE,@"STO_CUDA_ENTRY STV_DEFAULT"
_ZN3cub18CUB_300001_SM_10006detail10merge_sort26DeviceMergeSortMergeKernelINS2_10policy_hubIN6thrust24THRUST_300001_SM_1000_NS6detail15normal_iteratorINS6_10device_ptrI10borderlandEEEEE9Policy600ESC_PNS0_8NullTypeESC_SG_m10bordersortSA_SF_EEvbT2_T3_T4_PT6_PT7_T5_PSK_SK_NS1_7vsmem_tE:
.text._ZN3cub18CUB_300001_SM_10006detail10merge_sort26DeviceMergeSortMergeKernelINS2_10policy_hubIN6thrust24THRUST_300001_SM_1000_NS6detail15normal_iteratorINS6_10device_ptrI10borderlandEEEEE9Policy600ESC_PNS0_8NullTypeESC_SG_m10bordersortSA_SF_EEvbT2_T3_T4_PT6_PT7_T5_PSK_SK_NS1_7vsmem_tE:
[----:B------:R-:W-:Y:S01]  /*0000*/  LDC R1, c[0x0][0x37c] ;  /* 0x0000df00ff017b82 */ /* 0x000fe20000000800 */
[----:B------:R-:W0:Y:S01]  /*0010*/  S2R R0, SR_CTAID.X ;  /* 0x0000000000007919 */ /* 0x000e220000002500 */
[----:B------:R-:W1:Y:S01]  /*0020*/  LDCU UR4, c[0x0][0x370] ;  /* 0x00006e00ff0477ac */ /* 0x000e620008000800 */
[----:B------:R-:W2:Y:S01]  /*0030*/  S2R R3, SR_TID.X ;  /* 0x0000000000037919 */ /* 0x000ea20000002100 */
[----:B------:R-:W3:Y:S01]  /*0040*/  LDCU.64 UR6, c[0x0][0x358] ;  /* 0x00006b00ff0677ac */ /* 0x000ee20008000a00 */
[----:B-1----:R-:W-:-:S06]  /*0050*/  UIADD3 UR4, UPT, UPT, UR4, -0x1, URZ ;  /* 0xffffffff04047890 */ /* 0x002fcc000fffe0ff */
[----:B0-----:R-:W-:-:S13]  /*0060*/  ISETP.GE.U32.AND P0, PT, R0, UR4, PT ;  /* 0x0000000400007c0c */ /* 0x001fda000bf06070 */
[----:B--23--:R-:W-:Y:S05]  /*0070*/  @P0 BRA `(.L_x_0) ;  /* 0x00000020001c0947 */ /* 0x00cfea0003800000 */
[----:B------:R-:W0:Y:S01]  /*0080*/  LDC.64 R6, c[0x0][0x3b8] ;  /* 0x0000ee00ff067b82 */ /* 0x000e220000000a00 */
[----:B------:R-:W1:Y:S07]  /*0090*/  LDCU.U8 UR4, c[0x0][0x380] ;  /* 0x00007000ff0477ac */ /* 0x000e6e0008000000 */
[----:B------:R-:W2:Y:S08]  /*00a0*/  LDC.64 R4, c[0x0][0x3c0] ;  /* 0x0000f000ff047b82 */ /* 0x000eb00000000a00 */
[----:B------:R-:W3:Y:S01]  /*00b0*/  LDC.64 R12, c[0x0][0x398] ;  /* 0x0000e600ff0c7b82 */ /* 0x000ee20000000a00 */
[----:B0-----:R-:W-:-:S04]  /*00c0*/  LEA R6, P0, R0, R6, 0x3 ;  /* 0x0000000600067211 */ /* 0x001fc800078018ff */
[----:B------:R-:W-:-:S05]  /*00d0*/  LEA.HI.X R7, R0, R7, RZ, 0x3, P0 ;  /* 0x0000000700077211 */ /* 0x000fca00000f1cff */
[----:B------:R-:W4:Y:S04]  /*00e0*/  LDG.E.64 R8, desc[UR6][R6.64] ;  /* 0x0000000606087981 */ /* 0x000f28000c1e1b00 */
[----:B------:R0:W5:Y:S01]  /*00f0*/  LDG.E.64 R16, desc[UR6][R6.64+0x8] ;  /* 0x0000080606107981 */ /* 0x000162000c1e1b00 */
[----:B--2---:R-:W-:Y:S01]  /*0100*/  IADD3 R11, P1, PT, RZ, -R4, RZ ;  /* 0x80000004ff0b7210 */ /* 0x004fe20007f3e0ff */
[----:B-1----:R-:W-:Y:S01]  /*0110*/  UPRMT UR4, UR4, 0x8880, URZ ;  /* 0x0000888004047896 */ /* 0x002fe200080000ff */
[----:B------:R-:W-:Y:S02]  /*0120*/  ACQBULK ;  /* 0x000000000000782e */ /* 0x000fe40000000000 */
[CC--:B------:R-:W-:Y:S01]  /*0130*/  LOP3.LUT R15, R11.reuse, R0.reuse, RZ, 0xc0, !PT ;  /* 0x000000000b0f7212 */ /* 0x0c0fe200078ec0ff */
[----:B------:R-:W-:Y:S01]  /*0140*/  UISETP.NE.AND UP0, UPT, UR4, URZ, UPT ;  /* 0x000000ff0400728c */ /* 0x000fe2000bf05270 */
[----:B------:R-:W-:-:S02]  /*0150*/  LOP3.LUT R2, R11, R0, RZ, 0xfc, !PT ;  /* 0x000000000b027212 */ /* 0x000fc400078efcff */
[----:B------:R-:W-:Y:S01]  /*0160*/  IADD3 R10, P0, PT, R0, -R15, RZ ;  /* 0x8000000f000a7210 */ /* 0x000fe20007f1e0ff */
[----:B---3--:R-:W-:Y:S01]  /*0170*/  IMAD.WIDE.U32 R12, R15, -0x500, R12 ;  /* 0xfffffb000f0c7825 */ /* 0x008fe200078e000c */
[----:B0-----:R-:W-:-:S03]  /*0180*/  SHF.R.U64 R6, R4, 0x1, R5 ;  /* 0x0000000104067819 */ /* 0x001fc60000001205 */
[----:B------:R-:W-:Y:S01]  /*0190*/  IMAD.X R14, RZ, RZ, -0x1, P0 ;  /* 0xffffffffff0e7424 */ /* 0x000fe200000e06ff */
[----:B------:R-:W-:Y:S01]  /*01a0*/  ISETP.NE.U32.AND P0, PT, R2, -0x1, PT ;  /* 0xffffffff0200780c */ /* 0x000fe20003f05070 */
[----:B------:R-:W-:Y:S01]  /*01b0*/  IMAD.WIDE.U32 R10, R10, 0x500, RZ ;  /* 0x000005000a0a7825 */ /* 0x000fe200078e00ff */
[----:B------:R-:W-:-:S03]  /*01c0*/  SHF.R.U32.HI R2, RZ, 0x1, R5 ;  /* 0x00000001ff027819 */ /* 0x000fc60000011605 */
[----:B------:R-:W-:Y:S01]  /*01d0*/  IMAD R7, R14, 0x500, RZ ;  /* 0x000005000e077824 */ /* 0x000fe200078e02ff */
[----:B------:R-:W-:Y:S01]  /*01e0*/  ISETP.GT.U32.AND P2, PT, R10, -0x501, PT ;  /* 0xfffffaff0a00780c */ /* 0x000fe20003f44070 */
[----:B------:R-:W-:Y:S02]  /*01f0*/  IMAD R19, R2, 0x500, RZ ;  /* 0x0000050002137824 */ /* 0x000fe400078e02ff */
[----:B------:R-:W-:Y:S02]  /*0200*/  IMAD.IADD R14, R11, 0x1, R7 ;  /* 0x000000010b0e7824 */ /* 0x000fe400078e0207 */
[----:B------:R-:W-:-:S03]  /*0210*/  IMAD.WIDE.U32 R6, R6, 0x500, RZ ;  /* 0x0000050006067825 */ /* 0x000fc600078e00ff */
[----:B------:R-:W-:Y:S01]  /*0220*/  ISETP.GT.U32.AND.EX P2, PT, R14, -0x1, PT, P2 ;  /* 0xffffffff0e00780c */ /* 0x000fe20003f44120 */
[----:B------:R-:W-:Y:S01]  /*0230*/  IMAD.X R5, RZ, RZ, ~R5, P1 ;  /* 0x000000ffff057224 */ /* 0x000fe200008e0e05 */
[----:B------:R-:W-:Y:S01]  /*0240*/  ISETP.GT.U32.AND P1, PT, R12, R6, PT ;  /* 0x000000060c00720c */ /* 0x000fe20003f24070 */
[----:B------:R-:W-:Y:S01]  /*0250*/  IMAD.IADD R11, R7, 0x1, R19 ;  /* 0x00000001070b7824 */ /* 0x000fe200078e0213 */
[----:B------:R-:W-:Y:S01]  /*0260*/  SEL R19, R10, 0xfffffaff, P2 ;  /* 0xfffffaff0a137807 */ /* 0x000fe20001000000 */
[----:B------:R-:W-:Y:S01]  /*0270*/  IMAD.IADD R13, R13, 0x1, -R15 ;  /* 0x000000010d0d7824 */ /* 0x000fe200078e0a0f */
[----:B------:R-:W-:Y:S02]  /*0280*/  ISETP.NE.AND.EX P0, PT, R5, -0x1, PT, P0 ;  /* 0xffffffff0500780c */ /* 0x000fe40003f05300 */
[----:B------:R-:W-:Y:S02]  /*0290*/  LOP3.LUT R19, RZ, R19, RZ, 0x33, !PT ;  /* 0x00000013ff137212 */ /* 0x000fe400078e33ff */
[----:B------:R-:W-:-:S02]  /*02a0*/  ISETP.GT.U32.AND.EX P1, PT, R13, R11, PT, P1 ;  /* 0x0000000b0d00720c */ /* 0x000fc40003f24110 */
[----:B------:R-:W-:Y:S02]  /*02b0*/  SEL R18, R14, 0xffffffff, P2 ;  /* 0xffffffff0e127807 */ /* 0x000fe40001000000 */
[----:B------:R-:W-:Y:S02]  /*02c0*/  ISETP.LT.U32.AND P3, PT, R6, R12, PT ;  /* 0x0000000c0600720c */ /* 0x000fe40003f61070 */
[-C--:B------:R-:W-:Y:S02]  /*02d0*/  SEL R21, R12, R6.reuse, P1 ;  /* 0x000000060c157207 */ /* 0x080fe40000800000 */
[----:B------:R-:W-:Y:S02]  /*02e0*/  ISETP.LT.U32.AND.EX P3, PT, R11, R13, PT, P3 ;  /* 0x0000000d0b00720c */ /* 0x000fe40003f61130 */
[----:B------:R-:W-:Y:S02]  /*02f0*/  SEL R23, R13, R11, P1 ;  /* 0x0000000b0d177207 */ /* 0x000fe40000800000 */
[----:B------:R-:W-:Y:S01]  /*0300*/  IADD3 R13, P1, PT, R21, -R6, RZ ;  /* 0x80000006150d7210 */ /* 0x000fe20007f3e0ff */
[----:B----4-:R-:W-:-:S04]  /*0310*/  IMAD.WIDE.U32 R4, R15, -0x500, R8 ;  /* 0xfffffb000f047825 */ /* 0x010fc800078e0008 */
[----:B-----5:R-:W-:Y:S01]  /*0320*/  IMAD.WIDE.U32 R16, R15, -0x500, R16 ;  /* 0xfffffb000f107825 */ /* 0x020fe200078e0010 */
[----:B------:R-:W-:-:S03]  /*0330*/  IADD3 R2, P4, PT, R10, -R4, RZ ;  /* 0x800000040a027210 */ /* 0x000fc60007f9e0ff */
[----:B------:R-:W-:Y:S01]  /*0340*/  IMAD.IADD R20, R17, 0x1, -R15 ;  /* 0x0000000111147824 */ /* 0x000fe200078e0a0f */
[----:B------:R-:W-:Y:S01]  /*0350*/  IADD3 R19, P5, P6, -R16, R10, R19 ;  /* 0x0000000a10137210 */ /* 0x000fe20007ebe113 */
[----:B------:R-:W-:Y:S01]  /*0360*/  IMAD.IADD R5, R5, 0x1, -R15 ;  /* 0x0000000105057824 */ /* 0x000fe200078e0a0f */
[----:B------:R-:W-:Y:S01]  /*0370*/  LOP3.LUT R17, RZ, R18, RZ, 0x33, !PT ;  /* 0x00000012ff117212 */ /* 0x000fe200078e33ff */
[----:B------:R-:W-:Y:S01]  /*0380*/  IMAD.X R18, R23, 0x1, ~R11, P1 ;  /* 0x0000000117127824 */ /* 0x000fe200008e0e0b */
[----:B------:R-:W-:Y:S01]  /*0390*/  ISETP.LT.U32.AND P1, PT, R2, R13, PT ;  /* 0x0000000d0200720c */ /* 0x000fe20003f21070 */
[----:B------:R-:W-:Y:S01]  /*03a0*/  IMAD.X R5, R14, 0x1, ~R5, P4 ;  /* 0x000000010e057824 */ /* 0x000fe200020e0e05 */
[----:B------:R-:W-:Y:S02]  /*03b0*/  IADD3.X R17, PT, PT, ~R20, R14, R17, P5, P6 ;  /* 0x0000000e14117210 */ /* 0x000fe40002fec511 */
[----:B------:R-:W-:Y:S02]  /*03c0*/  SEL R14, R6, R19, !P0 ;  /* 0x00000013060e7207 */ /* 0x000fe40004000000 */
[----:B------:R-:W-:-:S02]  /*03d0*/  SEL R17, R11, R17, !P0 ;  /* 0x000000110b117207 */ /* 0x000fc40004000000 */
[-C--:B------:R-:W-:Y:S02]  /*03e0*/  ISETP.LT.U32.AND P2, PT, R14, R13.reuse, PT ;  /* 0x0000000d0e00720c */ /* 0x080fe40003f41070 */
[----:B------:R-:W-:Y:S02]  /*03f0*/  SEL R19, R6, R12, P3 ;  /* 0x0000000c06137207 */ /* 0x000fe40001800000 */
[-C--:B------:R-:W-:Y:S02]  /*0400*/  ISETP.LT.U32.AND.EX P1, PT, R5, R18.reuse, PT, P1 ;  /* 0x000000120500720c */ /* 0x080fe40003f21110 */
[----:B------:R-:W-:Y:S02]  /*0410*/  ISETP.LT.U32.AND.EX P2, PT, R17, R18, PT, P2 ;  /* 0x000000121100720c */ /* 0x000fe40003f41120 */
[----:B------:R-:W-:Y:S02]  /*0420*/  SEL R17, R19, R16, !P0 ;  /* 0x0000001013117207 */ /* 0x000fe40004000000 */
[----:B------:R-:W-:-:S02]  /*0430*/  SEL R16, R2, R13, P1 ;  /* 0x0000000d02107207 */ /* 0x000fc40000800000 */
[----:B------:R-:W-:Y:S01]  /*0440*/  SEL R13, R14, R13, P2 ;  /* 0x0000000d0e0d7207 */ /* 0x000fe20001000000 */
[----:B------:R-:W-:Y:S01]  /*0450*/  IMAD.IADD R2, R17, 0x1, -R4 ;  /* 0x0000000111027824 */ /* 0x000fe200078e0a04 */
[----:B------:R-:W-:-:S03]  /*0460*/  SEL R14, R5, R18, P1 ;  /* 0x00000012050e7207 */ /* 0x000fc60000800000 */
[----:B------:R-:W-:Y:S01]  /*0470*/  IMAD.IADD R5, R13, 0x1, -R16 ;  /* 0x000000010d057824 */ /* 0x000fe200078e0a10 */
[----:B------:R-:W-:Y:S06]  /*0480*/  BRA.U !UP0, `(.L_x_1) ;  /* 0x0000000108e47547 */ /* 0x000fec000b800000 */
[----:B------:R-:W0:Y:S01]  /*0490*/  LDC.64 R12, c[0x0][0x388] ;  /* 0x0000e200ff0c7b82 */ /* 0x000e220000000a00 */
[----:B------:R-:W-:Y:S01]  /*04a0*/  IMAD.MOV.U32 R10, RZ, RZ, R6 ;  /* 0x000000ffff0a7224 */ /* 0x000fe200078e0006 */
[----:B------:R-:W-:Y:S01]  /*04b0*/  UMOV UR4, URZ ;  /* 0x000000ff00047c82 */ /* 0x000fe20008000000 */
[----:B------:R-:W-:Y:S01]  /*04c0*/  IMAD.IADD R7, R3, 0x1, -R2 ;  /* 0x0000000103077824 */ /* 0x000fe200078e0a02 */
[----:B------:R-:W-:Y:S01]  /*04d0*/  IADD3 R17, P0, PT, R8, R3, RZ ;  /* 0x0000000308117210 */ /* 0x000fe20007f1e0ff */
[----:B------:R-:W-:-:S04]  /*04e0*/  IMAD.WIDE.U32 R10, R15, 0x500, R10 ;  /* 0x000005000f0a7825 */ /* 0x000fc800078e000a */
[----:B------:R-:W-:Y:S01]  /*04f0*/  IMAD.X R4, RZ, RZ, R9, P0 ;  /* 0x000000ffff047224 */ /* 0x000fe200000e0609 */
[----:B------:R-:W-:Y:S01]  /*0500*/  IADD3 R15, P2, P3, R7, R10, R16 ;  /* 0x0000000a070f7210 */ /* 0x000fe20007b5e010 */
[----:B------:R-:W-:Y:S01]  /*0510*/  VIADD R10, R11, UR4 ;  /* 0x000000040b0a7c36 */ /* 0x000fe20008000000 */
[----:B------:R-:W-:Y:S01]  /*0520*/  SHF.R.S32.HI R7, RZ, 0x1f, R7 ;  /* 0x0000001fff077819 */ /* 0x000fe20000011407 */
[C---:B------:R-:W-:Y:S01]  /*0530*/  VIADD R11, R3.reuse, 0x100 ;  /* 0x00000100030b7836 */ /* 0x040fe20000000000 */
[----:B------:R-:W-:Y:S02]  /*0540*/  ISETP.GE.AND P0, PT, R3, R2, PT ;  /* 0x000000020300720c */ /* 0x000fe40003f06270 */
[----:B------:R-:W-:Y:S02]  /*0550*/  IADD3.X R14, PT, PT, R7, R10, R14, P2, P3 ;  /* 0x0000000a070e7210 */ /* 0x000fe400017e640e */
[----:B------:R-:W-:Y:S01]  /*0560*/  ISETP.GE.AND P1, PT, R11, R2, PT ;  /* 0x000000020b00720c */ /* 0x000fe20003f26270 */
[----:B------:R-:W-:-:S05]  /*0570*/  VIADD R11, R3, 0x200 ;  /* 0x00000200030b7836 */ /* 0x000fca0000000000 */
[----:B------:R-:W-:Y:S01]  /*0580*/  ISETP.GE.AND P2, PT, R11, R2, PT ;  /* 0x000000020b00720c */ /* 0x000fe20003f46270 */
[----:B0-----:R-:W-:-:S04]  /*0590*/  IMAD.WIDE.U32 R6, R17, 0xc, R12 ;  /* 0x0000000c11067825 */ /* 0x001fc800078e000c */
[----:B------:R-:W-:Y:S01]  /*05a0*/  IMAD.WIDE.U32 R8, R15, 0xc, R12 ;  /* 0x0000000c0f087825 */ /* 0x000fe200078e000c */
[----:B------:R-:W-:-:S03]  /*05b0*/  LOP3.LUT R13, R3, 0x400, RZ, 0xfc, !PT ;  /* 0x00000400030d7812 */ /* 0x000fc600078efcff */
[----:B------:R-:W-:Y:S01]  /*05c0*/  VIADD R11, R3, 0x300 ;  /* 0x00000300030b7836 */ /* 0x000fe20000000000 */
[-C--:B------:R-:W-:Y:S01]  /*05d0*/  ISETP.GE.AND P4, PT, R13, R2.reuse, PT ;  /* 0x000000020d00720c */ /* 0x080fe20003f86270 */
[----:B------:R-:W-:Y:S02]  /*05e0*/  IMAD R15, R4, 0xc, RZ ;  /* 0x0000000c040f7824 */ /* 0x000fe400078e02ff */
[----:B------:R-:W-:Y:S01]  /*05f0*/  IMAD R17, R14, 0xc, RZ ;  /* 0x0000000c0e117824 */ /* 0x000fe200078e02ff */
[----:B------:R-:W-:Y:S01]  /*0600*/  ISETP.GE.AND P3, PT, R11, R2, PT ;  /* 0x000000020b00720c */ /* 0x000fe20003f66270 */
[----:B------:R-:W-:Y:S02]  /*0610*/  IMAD.IADD R7, R7, 0x1, R15 ;  /* 0x0000000107077824 */ /* 0x000fe400078e020f */
[----:B------:R-:W-:-:S03]  /*0620*/  IMAD.IADD R9, R9, 0x1, R17 ;  /* 0x0000000109097824 */ /* 0x000fc600078e0211 */
[----:B------:R0:W5:Y:S04]  /*0630*/  @!P0 LDG.E R24, desc[UR6][R6.64] ;  /* 0x0000000606188981 */ /* 0x000168000c1e1900 */
[----:B------:R0:W5:Y:S04]  /*0640*/  @!P0 LDG.E R23, desc[UR6][R6.64+0x4] ;  /* 0x0000040606178981 */ /* 0x000168000c1e1900 */
[----:B------:R0:W5:Y:S04]  /*0650*/  @!P0 LDG.E R22, desc[UR6][R6.64+0x8] ;  /* 0x0000080606168981 */ /* 0x000168000c1e1900 */
[----:B------:R0:W5:Y:S04]  /*0660*/  @P1 LDG.E R21, desc[UR6][R8.64+0xc00] ;  /* 0x000c000608151981 */ /* 0x000168000c1e1900 */
        /* <DEDUP_REMOVED lines=14> */
[----:B------:R0:W5:Y:S04]  /*0750*/  @!P1 LDG.E R21, desc[UR6][R6.64+0xc00] ;  /* 0x000c000606159981 */ /* 0x000168000c1e1900 */
        /* <DEDUP_REMOVED lines=10> */
[----:B------:R0:W5:Y:S01]  /*0800*/  @!P4 LDG.E R10, desc[UR6][R6.64+0x3008] ;  /* 0x00300806060ac981 */ /* 0x000162000c1e1900 */
[----:B------:R-:W-:Y:S05]  /*0810*/  BRA `(.L_x_2) ;  /* 0x0000000000e07947 */ /* 0x000fea0003800000 */
.L_x_1:
[----:B------:R-:W0:Y:S01]  /*0820*/  LDC.64 R12, c[0x0][0x3a0] ;  /* 0x0000e800ff0c7b82 */ /* 0x000e220000000a00 */
[----:B------:R-:W-:Y:S01]  /*0830*/  IMAD.MOV.U32 R7, RZ, RZ, R11 ;  /* 0x000000ffff077224 */ /* 0x000fe200078e000b */
[----:B------:R-:W-:Y:S01]  /*0840*/  UMOV UR4, URZ ;  /* 0x000000ff00047c82 */ /* 0x000fe20008000000 */
[----:B------:R-:W-:Y:S01]  /*0850*/  IADD3 R11, P0, PT, R8, R3, RZ ;  /* 0x00000003080b7210 */ /* 0x000fe20007f1e0ff */
[----:B------:R-:W-:Y:S02]  /*0860*/  VIADD R19, R3, 0x100 ;  /* 0x0000010003137836 */ /* 0x000fe40000000000 */
[----:B------:R-:W-:-:S03]  /*0870*/  IMAD.WIDE.U32 R6, R15, 0x500, R6 ;  /* 0x000005000f067825 */ /* 0x000fc600078e0006 */
[----:B------:R-:W-:Y:S01]  /*0880*/  ISETP.GE.AND P3, PT, R19, R2, PT ;  /* 0x000000021300720c */ /* 0x000fe20003f66270 */
[----:B------:R-:W-:Y:S02]  /*0890*/  IMAD.IADD R15, R3, 0x1, -R2 ;  /* 0x00000001030f7824 */ /* 0x000fe400078e0a02 */
[----:B------:R-:W-:Y:S02]  /*08a0*/  VIADD R7, R7, UR4 ;  /* 0x0000000407077c36 */ /* 0x000fe40008000000 */
[----:B------:R-:W-:Y:S01]  /*08b0*/  IMAD.X R4, RZ, RZ, R9, P0 ;  /* 0x000000ffff047224 */ /* 0x000fe200000e0609 */
[----:B------:R-:W-:Y:S02]  /*08c0*/  IADD3 R17, P1, P2, R15, R6, R16 ;  /* 0x000000060f117210 */ /* 0x000fe40007a3e010 */
[----:B------:R-:W-:Y:S02]  /*08d0*/  SHF.R.S32.HI R15, RZ, 0x1f, R15 ;  /* 0x0000001fff0f7819 */ /* 0x000fe4000001140f */
[----:B------:R-:W-:-:S02]  /*08e0*/  ISETP.GE.AND P0, PT, R3, R2, PT ;  /* 0x000000020300720c */ /* 0x000fc40003f06270 */
[----:B------:R-:W-:Y:S01]  /*08f0*/  IADD3.X R15, PT, PT, R15, R7, R14, P1, P2 ;  /* 0x000000070f0f7210 */ /* 0x000fe20000fe440e */
[----:B0-----:R-:W-:-:S04]  /*0900*/  IMAD.WIDE.U32 R6, R11, 0xc, R12 ;  /* 0x0000000c0b067825 */ /* 0x001fc800078e000c */
[----:B------:R-:W-:Y:S01]  /*0910*/  IMAD.WIDE.U32 R8, R17, 0xc, R12 ;  /* 0x0000000c11087825 */ /* 0x000fe200078e000c */
[----:B------:R-:W-:-:S03]  /*0920*/  LOP3.LUT R17, R3, 0x400, RZ, 0xfc, !PT ;  /* 0x0000040003117812 */ /* 0x000fc600078efcff */
[----:B------:R-:W-:Y:S01]  /*0930*/  VIADD R13, R3, 0x200 ;  /* 0x00000200030d7836 */ /* 0x000fe20000000000 */
[-C--:B------:R-:W-:Y:S01]  /*0940*/  ISETP.GE.AND P4, PT, R17, R2.reuse, PT ;  /* 0x000000021100720c */ /* 0x080fe20003f86270 */
[----:B------:R-:W-:Y:S02]  /*0950*/  IMAD R11, R4, 0xc, RZ ;  /* 0x0000000c040b7824 */ /* 0x000fe400078e02ff */
[----:B------:R-:W-:Y:S01]  /*0960*/  IMAD R15, R15, 0xc, RZ ;  /* 0x0000000c0f0f7824 */ /* 0x000fe200078e02ff */
[-C--:B------:R-:W-:Y:S01]  /*0970*/  ISETP.GE.AND P1, PT, R13, R2.reuse, PT ;  /* 0x000000020d00720c */ /* 0x080fe20003f26270 */
[----:B------:R-:W-:Y:S02]  /*0980*/  VIADD R13, R3, 0x300 ;  /* 0x00000300030d7836 */ /* 0x000fe40000000000 */
[----:B------:R-:W-:Y:S02]  /*0990*/  IMAD.IADD R7, R11, 0x1, R7 ;  /* 0x000000010b077824 */ /* 0x000fe400078e0207 */
[----:B------:R-:W-:Y:S01]  /*09a0*/  IMAD.IADD R9, R15, 0x1, R9 ;  /* 0x000000010f097824 */ /* 0x000fe200078e0209 */
[----:B------:R-:W-:-:S02]  /*09b0*/  ISETP.GE.AND P2, PT, R13, R2, PT ;  /* 0x000000020d00720c */ /* 0x000fc40003f46270 */
        /* <DEDUP_REMOVED lines=29> */
[----:B------:R1:W5:Y:S02]  /*0b90*/  @!P4 LDG.E R10, desc[UR6][R6.64+0x3008] ;  /* 0x00300806060ac981 */ /* 0x000364000c1e1900 */
.L_x_2:
[----:B01----:R-:W0:Y:S01]  /*0ba0*/  S2R R7, SR_CgaCtaId ;  /* 0x0000000000077919 */ /* 0x003e220000008800 */
[----:B------:R-:W-:-:S04]  /*0bb0*/  MOV R4, 0x400 ;  /* 0x0000040000047802 */ /* 0x000fc80000000f00 */
[----:B0-----:R-:W-:-:S05]  /*0bc0*/  LEA R4, R7, R4, 0x18 ;  /* 0x0000000407047211 */ /* 0x001fca00078ec0ff */
[----:B------:R-:W-:-:S05]  /*0bd0*/  IMAD R7, R3, 0xc, R4 ;  /* 0x0000000c03077824 */ /* 0x000fca00078e0204 */
[----:B-----5:R-:W-:Y:S04]  /*0be0*/  STS [R7], R24 ;  /* 0x0000001807007388 */ /* 0x020fe80000000800 */
[----:B------:R-:W-:Y:S04]  /*0bf0*/  STS [R7+0x4], R23 ;  /* 0x0000041707007388 */ /* 0x000fe80000000800 */
        /* <DEDUP_REMOVED lines=12> */
[----:B------:R0:W-:Y:S01]  /*0cc0*/  STS [R7+0x3008], R10 ;  /* 0x0030080a07007388 */ /* 0x0001e20000000800 */
[----:B------:R-:W-:Y:S01]  /*0cd0*/  BAR.SYNC.DEFER_BLOCKING 0x0 ;  /* 0x0000000000007b1d */ /* 0x000fe20000010000 */
[----:B------:R-:W-:-:S07]  /*0ce0*/  IMAD R6, R3, 0x5, RZ ;  /* 0x0000000503067824 */ /* 0x000fce00078e02ff */
[----:B------:R-:W-:Y:S01]  /*0cf0*/  PREEXIT ;  /* 0x000000000000782d */ /* 0x000fe20000000000 */
[----:B------:R-:W-:Y:S01]  /*0d00*/  IMAD.IADD R3, R2, 0x1, R5 ;  /* 0x0000000102037824 */ /* 0x000fe200078e0205 */
[----:B------:R-:W-:Y:S04]  /*0d10*/  BSSY.RECONVERGENT B0, `(.L_x_3) ;  /* 0x0000025000007945 */ /* 0x000fe80003800200 */
[----:B0-----:R-:W-:-:S04]  /*0d20*/  VIMNMX R7, PT, PT, R3, R6, PT ;  /* 0x0000000603077248 */ /* 0x001fc80003fe0100 */
[C---:B------:R-:W-:Y:S01]  /*0d30*/  ISETP.GE.AND P0, PT, R7.reuse, R5, PT ;  /* 0x000000050700720c */ /* 0x040fe20003f06270 */
[----:B------:R-:W-:Y:S01]  /*0d40*/  IMAD.IADD R5, R7, 0x1, -R5 ;  /* 0x0000000107057824 */ /* 0x000fe200078e0a05 */
[----:B------:R-:W-:-:S04]  /*0d50*/  VIMNMX R6, PT, PT, R2, R7, PT ;  /* 0x0000000702067248 */ /* 0x000fc80003fe0100 */
[----:B------:R-:W-:-:S04]  /*0d60*/  SEL R5, R5, RZ, P0 ;  /* 0x000000ff05057207 */ /* 0x000fc80000000000 */
[----:B------:R-:W-:-:S13]  /*0d70*/  ISETP.GE.AND P0, PT, R5, R6, PT ;  /* 0x000000060500720c */ /* 0x000fda0003f06270 */
[----:B------:R-:W-:Y:S05]  /*0d80*/  @P0 BRA `(.L_x_4) ;  /* 0x0000000000740947 */ /* 0x000fea0003800000 */
[----:B------:R-:W-:-:S07]  /*0d90*/  IMAD.IADD R8, R2, 0x1, R7 ;  /* 0x0000000102087824 */ /* 0x000fce00078e0207 */
.L_x_8:
[----:B------:R-:W-:Y:S01]  /*0da0*/  IMAD.MOV.U32 R9, RZ, RZ, R5 ;  /* 0x000000ffff097224 */ /* 0x000fe200078e0005 */
[----:B------:R-:W-:Y:S03]  /*0db0*/  BSSY.RECONVERGENT B1, `(.L_x_5) ;  /* 0x0000015000017945 */ /* 0x000fe60003800200 */
[----:B------:R-:W-:-:S05]  /*0dc0*/  IMAD.IADD R5, R6, 0x1, -R9 ;  /* 0x0000000106057824 */ /* 0x000fca00078e0a09 */
[----:B------:R-:W-:-:S04]  /*0dd0*/  LEA.HI R5, R5, R5, RZ, 0x1 ;  /* 0x0000000505057211 */ /* 0x000fc800078f08ff */
[----:B------:R-:W-:-:S04]  /*0de0*/  LEA.HI.SX32 R11, R5, R9, 0x1f ;  /* 0x00000009050b7211 */ /* 0x000fc800078ffaff */
[----:B------:R-:W-:Y:S01]  /*0df0*/  LOP3.LUT R5, RZ, R11, RZ, 0x33, !PT ;  /* 0x0000000bff057212 */ /* 0x000fe200078e33ff */
[----:B------:R-:W-:-:S04]  /*0e00*/  IMAD R12, R11, 0xc, R4 ;  /* 0x0000000c0b0c7824 */ /* 0x000fc800078e0204 */
[----:B------:R-:W-:-:S04]  /*0e10*/  IMAD.IADD R5, R8, 0x1, R5 ;  /* 0x0000000108057824 */ /* 0x000fc800078e0205 */
[----:B------:R-:W-:Y:S02]  /*0e20*/  IMAD R14, R5, 0xc, R4 ;  /* 0x0000000c050e7824 */ /* 0x000fe400078e0204 */
[----:B------:R-:W-:Y:S04]  /*0e30*/  LDS R5, [R12] ;  /* 0x000000000c057984 */ /* 0x000fe80000000800 */
[----:B------:R-:W0:Y:S02]  /*0e40*/  LDS R10, [R14] ;  /* 0x000000000e0a7984 */ /* 0x000e240000000800 */
[----:B0-----:R-:W-:-:S13]  /*0e50*/  ISETP.NE.AND P0, PT, R10, R5, PT ;  /* 0x000000050a00720c */ /* 0x001fda0003f05270 */
[----:B------:R-:W-:Y:S05]  /*0e60*/  @P0 BRA `(.L_x_6) ;  /* 0x0000000000200947 */ /* 0x000fea0003800000 */
[----:B------:R-:W-:Y:S04]  /*0e70*/  LDS R13, [R12+0x4] ;  /* 0x000004000c0d7984 */ /* 0x000fe80000000800 */
[----:B------:R-:W0:Y:S02]  /*0e80*/  LDS R16, [R14+0x4] ;  /* 0x000004000e107984 */ /* 0x000e240000000800 */
[----:B0-----:R-:W-:-:S13]  /*0e90*/  ISETP.NE.AND P1, PT, R16, R13, PT ;  /* 0x0000000d1000720c */ /* 0x001fda0003f25270 */
[----:B------:R-:W-:Y:S04]  /*0ea0*/  @!P1 LDS R5, [R12+0x8] ;  /* 0x000008000c059984 */ /* 0x000fe80000000800 */
[----:B------:R-:W0:Y:S02]  /*0eb0*/  @!P1 LDS R10, [R14+0x8] ;  /* 0x000008000e0a9984 */ /* 0x000e240000000800 */
[----:B0-----:R-:W-:Y:S02]  /*0ec0*/  @!P1 ISETP.LT.AND P0, PT, R10, R5, PT ;  /* 0x000000050a00920c */ /* 0x001fe40003f01270 */
[----:B------:R-:W-:Y:S01]  /*0ed0*/  @P1 ISETP.LT.AND P0, PT, R16, R13, PT ;  /* 0x0000000d1000120c */ /* 0x000fe20003f01270 */
[----:B------:R-:W-:-:S12]  /*0ee0*/  BRA `(.L_x_7) ;  /* 0x0000000000047947 */ /* 0x000fd80003800000 */
.L_x_6:
[----:B------:R-:W-:-:S13]  /*0ef0*/  ISETP.LT.AND P0, PT, R10, R5, PT ;  /* 0x000000050a00720c */ /* 0x000fda0003f01270 */
.L_x_7:
[----:B------:R-:W-:Y:S05]  /*0f00*/  BSYNC.RECONVERGENT B1 ;  /* 0x0000000000017941 */ /* 0x000fea0003800200 */
.L_x_5:
[C---:B------:R-:W-:Y:S01]  /*0f10*/  @!P0 VIADD R9, R11.reuse, 0x1 ;  /* 0x000000010b098836 */ /* 0x040fe20000000000 */
[----:B------:R-:W-:-:S03]  /*0f20*/  SEL R6, R11, R6, P0 ;  /* 0x000000060b067207 */ /* 0x000fc60000000000 */
[----:B------:R-:W-:Y:S01]  /*0f30*/  IMAD.MOV.U32 R5, RZ, RZ, R9 ;  /* 0x000000ffff057224 */ /* 0x000fe200078e0009 */
[----:B------:R-:W-:-:S13]  /*0f40*/  ISETP.GE.AND P0, PT, R9, R6, PT ;  /* 0x000000060900720c */ /* 0x000fda0003f06270 */
[----:B------:R-:W-:Y:S05]  /*0f50*/  @!P0 BRA `(.L_x_8) ;  /* 0xfffffffc00908947 */ /* 0x000fea000383ffff */
.L_x_4:
[----:B------:R-:W-:Y:S05]  /*0f60*/  BSYNC.RECONVERGENT B0 ;  /* 0x0000000000007941 */ /* 0x000fea0003800200 */
.L_x_3:
[----:B------:R-:W-:Y:S01]  /*0f70*/  IADD3 R7, PT, PT, R2, R7, -R5 ;  /* 0x0000000702077210 */ /* 0x000fe20007ffe805 */
[--C-:B------:R-:W-:Y:S01]  /*0f80*/  IMAD R9, R5, 0xc, R4.reuse ;  /* 0x0000000c05097824 */ /* 0x100fe200078e0204 */
[----:B------:R-:W-:Y:S01]  /*0f90*/  BSSY.RECONVERGENT B0, `(.L_x_9) ;  /* 0x0000015000007945 */ /* 0x000fe20003800200 */
[----:B------:R-:W-:Y:S02]  /*0fa0*/  PLOP3.LUT P0, PT, PT, PT, PT, 0x8, 0x80 ;  /* 0x000000000080781c */ /* 0x000fe40003f0e170 */
[C---:B------:R-:W-:Y:S01]  /*0fb0*/  IMAD R8, R7.reuse, 0xc, R4 ;  /* 0x0000000c07087824 */ /* 0x040fe200078e0204 */
[----:B------:R0:W1:Y:S01]  /*0fc0*/  LDS R21, [R9+0x8] ;  /* 0x0000080009157984 */ /* 0x0000620000000800 */
[----:B------:R-:W-:-:S03]  /*0fd0*/  ISETP.GE.AND P1, PT, R7, R3, PT ;  /* 0x000000030700720c */ /* 0x000fc60003f26270 */
[----:B------:R0:W2:Y:S04]  /*0fe0*/  LDS R19, [R9+0x4] ;  /* 0x0000040009137984 */ /* 0x0000a80000000800 */
[----:B------:R0:W3:Y:S04]  /*0ff0*/  LDS R18, [R9] ;  /* 0x0000000009127984 */ /* 0x0000e80000000800 */
[----:B------:R0:W4:Y:S04]  /*1000*/  LDS R22, [R8+0x8] ;  /* 0x0000080008167984 */ /* 0x0001280000000800 */
[----:B------:R0:W0:Y:S04]  /*1010*/  LDS R20, [R8+0x4] ;  /* 0x0000040008147984 */ /* 0x0000280000000800 */
[----:B------:R0:W0:Y:S01]  /*1020*/  LDS R17, [R8] ;  /* 0x0000000008117984 */ /* 0x0000220000000800 */
[----:B------:R-:W-:Y:S05]  /*1030*/  @P1 BRA `(.L_x_10) ;  /* 0x0000000000281947 */ /* 0x000fea0003800000 */
[----:B------:R-:W-:Y:S02]  /*1040*/  ISETP.GE.AND P1, PT, R5, R2, PT ;  /* 0x000000020500720c */ /* 0x000fe40003f26270 */
[----:B------:R-:W-:-:S11]  /*1050*/  PLOP3.LUT P0, PT, PT, PT, PT, 0x80, 0x8 ;  /* 0x000000000008781c */ /* 0x000fd60003f0f070 */
[----:B------:R-:W-:Y:S05]  /*1060*/  @P1 BRA `(.L_x_10) ;  /* 0x00000000001c1947 */ /* 0x000fea0003800000 */
[----:B0--3--:R-:W-:-:S13]  /*1070*/  ISETP.NE.AND P0, PT, R17, R18, PT ;  /* 0x000000121100720c */ /* 0x009fda0003f05270 */
[----:B------:R-:W-:Y:S05]  /*1080*/  @P0 BRA `(.L_x_11) ;  /* 0x0000000000100947 */ /* 0x000fea0003800000 */
[----:B--2---:R-:W-:-:S13]  /*1090*/  ISETP.NE.AND P1, PT, R20, R19, PT ;  /* 0x000000131400720c */ /* 0x004fda0003f25270 */
[----:B-1--4-:R-:W-:Y:S02]  /*10a0*/  @!P1 ISETP.LT.AND P0, PT, R22, R21, PT ;  /* 0x000000151600920c */ /* 0x012fe40003f01270 */
[----:B------:R-:W-:Y:S01]  /*10b0*/  @P1 ISETP.LT.AND P0, PT, R20, R19, PT ;  /* 0x000000131400120c */ /* 0x000fe20003f01270 */
[----:B------:R-:W-:-:S12]  /*10c0*/  BRA `(.L_x_10) ;  /* 0x0000000000047947 */ /* 0x000fd80003800000 */
.L_x_11:
[----:B------:R-:W-:-:S13]  /*10d0*/  ISETP.LT.AND P0, PT, R17, R18, PT ;  /* 0x000000121100720c */ /* 0x000fda0003f01270 */
.L_x_10:
[----:B------:R-:W-:Y:S05]  /*10e0*/  BSYNC.RECONVERGENT B0 ;  /* 0x0000000000007941 */ /* 0x000fea0003800200 */
.L_x_9:
[----:B0-2---:R-:W-:Y:S01]  /*10f0*/  SEL R12, R20, R19, P0 ;  /* 0x00000013140c7207 */ /* 0x005fe20000000000 */
[----:B------:R-:W-:Y:S01]  /*1100*/  VIADD R6, R7, 0x1 ;  /* 0x0000000107067836 */ /* 0x000fe20000000000 */
[----:B---3--:R-:W-:Y:S01]  /*1110*/  SEL R11, R17, R18, P0 ;  /* 0x00000012110b7207 */ /* 0x008fe20000000000 */
[----:B------:R0:W2:Y:S01]  /*1120*/  @P0 LDS R20, [R8+0x10] ;  /* 0x0000100008140984 */ /* 0x0000a20000000800 */
[----:B-1--4-:R-:W-:Y:S01]  /*1130*/  SEL R10, R22, R21, P0 ;  /* 0x00000015160a7207 */ /* 0x012fe20000000000 */
[----:B------:R-:W-:Y:S01]  /*1140*/  @!P0 IMAD.MOV R6, RZ, RZ, R7 ;  /* 0x000000ffff068224 */ /* 0x000fe200078e0207 */
[----:B------:R-:W-:Y:S01]  /*1150*/  BSSY.RECONVERGENT B0, `(.L_x_12) ;  /* 0x0000014000007945 */ /* 0x000fe20003800200 */
[----:B------:R0:W1:Y:S01]  /*1160*/  @P0 LDS R17, [R8+0xc] ;  /* 0x00000c0008110984 */ /* 0x0000620000000800 */
[----:B------:R-:W-:Y:S01]  /*1170*/  VIADD R7, R5, 0x1 ;  /* 0x0000000105077836 */ /* 0x000fe20000000000 */
[----:B------:R-:W-:Y:S01]  /*1180*/  PLOP3.LUT P1, PT, PT, PT, PT, 0x8, 0x80 ;  /* 0x000000000080781c */ /* 0x000fe20003f2e170 */
[----:B------:R-:W-:Y:S01]  /*1190*/  @P0 IMAD.MOV R7, RZ, RZ, R5 ;  /* 0x000000ffff070224 */ /* 0x000fe200078e0205 */
[----:B------:R0:W3:Y:S01]  /*11a0*/  @P0 LDS R22, [R8+0x14] ;  /* 0x0000140008160984 */ /* 0x0000e20000000800 */
[----:B------:R-:W-:-:S03]  /*11b0*/  ISETP.GE.AND P2, PT, R6, R3, PT ;  /* 0x000000030600720c */ /* 0x000fc60003f46270 */
[----:B------:R0:W4:Y:S04]  /*11c0*/  @!P0 LDS R19, [R9+0x10] ;  /* 0x0000100009138984 */ /* 0x0001280000000800 */
[----:B------:R0:W0:Y:S04]  /*11d0*/  @!P0 LDS R18, [R9+0xc] ;  /* 0x00000c0009128984 */ /* 0x0000280000000800 */
[----:B------:R0:W0:Y:S02]  /*11e0*/  @!P0 LDS R21, [R9+0x14] ;  /* 0x0000140009158984 */ /* 0x0000240000000800 */
[----:B------:R-:W-:Y:S05]  /*11f0*/  @P2 BRA `(.L_x_13) ;  /* 0x0000000000242947 */ /* 0x000fea0003800000 */
[----:B------:R-:W-:Y:S02]  /*1200*/  ISETP.GE.AND P0, PT, R7, R2, PT ;  /* 0x000000020700720c */ /* 0x000fe40003f06270 */
[----:B------:R-:W-:-:S11]  /*1210*/  PLOP3.LUT P1, PT, PT, PT, PT, 0x80, 0x8 ;  /* 0x000000000008781c */ /* 0x000fd60003f2f070 */
[----:B------:R-:W-:Y:S05]  /*1220*/  @P0 BRA `(.L_x_13) ;  /* 0x0000000000180947 */ /* 0x000fea0003800000 */
[----:B01----:R-:W-:-:S13]  /*1230*/  ISETP.NE.AND P0, PT, R17, R18, PT ;  /* 0x000000121100720c */ /* 0x003fda0003f05270 */
[----:B------:R-:W-:Y:S01]  /*1240*/  @P0 ISETP.LT.AND P1, PT, R17, R18, PT ;  /* 0x000000121100020c */ /* 0x000fe20003f21270 */
[----:B------:R-:W-:-:S12]  /*1250*/  @P0 BRA `(.L_x_13) ;  /* 0x00000000000c0947 */ /* 0x000fd80003800000 */
[----:B--2-4-:R-:W-:-:S13]  /*1260*/  ISETP.NE.AND P0, PT, R20, R19, PT ;  /* 0x000000131400720c */ /* 0x014fda0003f05270 */
[----:B------:R-:W-:Y:S02]  /*1270*/  @P0 ISETP.LT.AND P1, PT, R20, R19, PT ;  /* 0x000000131400020c */ /* 0x000fe40003f21270 */
[----:B---3--:R-:W-:-:S13]  /*1280*/  @!P0 ISETP.LT.AND P1, PT, R22, R21, PT ;  /* 0x000000151600820c */ /* 0x008fda0003f21270 */
.L_x_13:
[----:B------:R-:W-:Y:S05]  /*1290*/  BSYNC.RECONVERGENT B0 ;  /* 0x0000000000007941 */ /* 0x000fea0003800200 */
.L_x_12:
[----:B------:R-:W-:Y:S01]  /*12a0*/  VIADD R13, R7, 0x1 ;  /* 0x00000001070d7836 */ /* 0x000fe20000000000 */
[----:B01----:R-:W-:Y:S01]  /*12b0*/  SEL R9, R17, R18, P1 ;  /* 0x0000001211097207 */ /* 0x003fe20000800000 */
[----:B------:R-:W-:Y:S01]  /*12c0*/  VIADD R5, R6, 0x1 ;  /* 0x0000000106057836 */ /* 0x000fe20000000000 */
[----:B--2-4-:R-:W-:Y:S01]  /*12d0*/  SEL R8, R20, R19, P1 ;  /* 0x0000001314087207 */ /* 0x014fe20000800000 */
[----:B------:R-:W-:Y:S01]  /*12e0*/  @P1 IMAD.MOV R13, RZ, RZ, R7 ;  /* 0x000000ffff0d1224 */ /* 0x000fe200078e0207 */
[----:B---3--:R-:W-:Y:S01]  /*12f0*/  SEL R7, R22, R21, P1 ;  /* 0x0000001516077207 */ /* 0x008fe20000800000 */
[----:B------:R-:W-:Y:S01]  /*1300*/  @!P1 IMAD.MOV R5, RZ, RZ, R6 ;  /* 0x000000ffff059224 */ /* 0x000fe200078e0206 */
[----:B------:R-:W-:Y:S01]  /*1310*/  BSSY.RECONVERGENT B0, `(.L_x_14) ;  /* 0x0000015000007945 */ /* 0x000fe20003800200 */
[--C-:B------:R-:W-:Y:S01]  /*1320*/  @!P1 IMAD R6, R13, 0xc, R4.reuse ;  /* 0x0000000c0d069824 */ /* 0x100fe200078e0204 */
[----:B------:R-:W-:Y:S01]  /*1330*/  PLOP3.LUT P0, PT, PT, PT, PT, 0x8, 0x80 ;  /* 0x000000000080781c */ /* 0x000fe20003f0e170 */
[----:B------:R-:W-:-:S03]  /*1340*/  @P1 IMAD R14, R5, 0xc, R4 ;  /* 0x0000000c050e1824 */ /* 0x000fc600078e0204 */
[----:B------:R0:W1:Y:S04]  /*1350*/  @!P1 LDS R18, [R6] ;  /* 0x0000000006129984 */ /* 0x0000680000000800 */
[----:B------:R0:W2:Y:S04]  /*1360*/  @!P1 LDS R19, [R6+0x4] ;  /* 0x0000040006139984 */ /* 0x0000a80000000800 */
[----:B------:R0:W3:Y:S04]  /*1370*/  @!P1 LDS R21, [R6+0x8] ;  /* 0x0000080006159984 */ /* 0x0000e80000000800 */
[----:B------:R0:W4:Y:S04]  /*1380*/  @P1 LDS R17, [R14] ;  /* 0x000000000e111984 */ /* 0x0001280000000800 */
[----:B------:R0:W0:Y:S04]  /*1390*/  @P1 LDS R20, [R14+0x4] ;  /* 0x000004000e141984 */ /* 0x0000280000000800 */
[----:B------:R0:W0:Y:S01]  /*13a0*/  @P1 LDS R22, [R14+0x8] ;  /* 0x000008000e161984 */ /* 0x0000220000000800 */
[----:B------:R-:W-:-:S13]  /*13b0*/  ISETP.GE.AND P1, PT, R5, R3, PT ;  /* 0x000000030500720c */ /* 0x000fda0003f26270 */
[----:B------:R-:W-:Y:S05]  /*13c0*/  @P1 BRA `(.L_x_15) ;  /* 0x0000000000241947 */ /* 0x000fea0003800000 */
[----:B------:R-:W-:Y:S02]  /*13d0*/  ISETP.GE.AND P1, PT, R13, R2, PT ;  /* 0x000000020d00720c */ /* 0x000fe40003f26270 */
[----:B------:R-:W-:-:S11]  /*13e0*/  PLOP3.LUT P0, PT, PT, PT, PT, 0x80, 0x8 ;  /* 0x000000000008781c */ /* 0x000fd60003f0f070 */
[----:B------:R-:W-:Y:S05]  /*13f0*/  @P1 BRA `(.L_x_15) ;  /* 0x0000000000181947 */ /* 0x000fea0003800000 */
[----:B-1--4-:R-:W-:-:S13]  /*1400*/  ISETP.NE.AND P1, PT, R17, R18, PT ;  /* 0x000000121100720c */ /* 0x012fda0003f25270 */
[----:B------:R-:W-:Y:S01]  /*1410*/  @P1 ISETP.LT.AND P0, PT, R17, R18, PT ;  /* 0x000000121100120c */ /* 0x000fe20003f01270 */
[----:B------:R-:W-:-:S12]  /*1420*/  @P1 BRA `(.L_x_15) ;  /* 0x00000000000c1947 */ /* 0x000fd80003800000 */
[----:B0-2---:R-:W-:-:S13]  /*1430*/  ISETP.NE.AND P1, PT, R20, R19, PT ;  /* 0x000000131400720c */ /* 0x005fda0003f25270 */
[----:B------:R-:W-:Y:S02]  /*1440*/  @P1 ISETP.LT.AND P0, PT, R20, R19, PT ;  /* 0x000000131400120c */ /* 0x000fe40003f01270 */
[----:B---3--:R-:W-:-:S13]  /*1450*/  @!P1 ISETP.LT.AND P0, PT, R22, R21, PT ;  /* 0x000000151600920c */ /* 0x008fda0003f01270 */
.L_x_15:
[----:B------:R-:W-:Y:S05]  /*1460*/  BSYNC.RECONVERGENT B0 ;  /* 0x0000000000007941 */ /* 0x000fea0003800200 */
.L_x_14:
[----:B0-----:R-:W-:Y:S01]  /*1470*/  VIADD R14, R5, 0x1 ;  /* 0x00000001050e7836 */ /* 0x001fe20000000000 */
[----:B------:R-:W-:Y:S01]  /*1480*/  BSSY.RECONVERGENT B0, `(.L_x_16) ;  /* 0x000001b000007945 */ /* 0x000fe20003800200 */
[----:B------:R-:W-:Y:S01]  /*1490*/  @!P0 IMAD.MOV R14, RZ, RZ, R5 ;  /* 0x000000ffff0e8224 */ /* 0x000fe200078e0205 */
[----:B-1--4-:R-:W-:Y:S01]  /*14a0*/  SEL R6, R17, R18, P0 ;  /* 0x0000001211067207 */ /* 0x012fe20000000000 */
[----:B------:R-:W-:Y:S01]  /*14b0*/  VIADD R15, R13, 0x1 ;  /* 0x000000010d0f7836 */ /* 0x000fe20000000000 */
[----:B--2---:R-:W-:Y:S01]  /*14c0*/  SEL R5, R20, R19, P0 ;  /* 0x0000001314057207 */ /* 0x004fe20000000000 */
[----:B------:R-:W-:Y:S01]  /*14d0*/  @P0 IMAD.MOV R15, RZ, RZ, R13 ;  /* 0x000000ffff0f0224 */ /* 0x000fe200078e020d */
[----:B------:R-:W-:Y:S02]  /*14e0*/  ISETP.GE.AND P1, PT, R14, R3, PT ;  /* 0x000000030e00720c */ /* 0x000fe40003f26270 */
[----:B---3--:R-:W-:Y:S01]  /*14f0*/  SEL R16, R22, R21, P0 ;  /* 0x0000001516107207 */ /* 0x008fe20000000000 */
[----:B------:R-:W-:-:S02]  /*1500*/  @!P0 IMAD R13, R15, 0xc, R4 ;  /* 0x0000000c0f0d8824 */ /* 0x000fc400078e0204 */
[----:B------:R-:W-:-:S03]  /*1510*/  @P0 IMAD R4, R14, 0xc, R4 ;  /* 0x0000000c0e040824 */ /* 0x000fc600078e0204 */
[----:B------:R0:W1:Y:S04]  /*1520*/  @!P0 LDS R18, [R13] ;  /* 0x000000000d128984 */ /* 0x0000680000000800 */
[----:B------:R0:W2:Y:S04]  /*1530*/  @!P0 LDS R19, [R13+0x4] ;  /* 0x000004000d138984 */ /* 0x0000a80000000800 */
[----:B------:R0:W3:Y:S04]  /*1540*/  @!P0 LDS R21, [R13+0x8] ;  /* 0x000008000d158984 */ /* 0x0000e80000000800 */
[----:B------:R0:W4:Y:S04]  /*1550*/  @P0 LDS R17, [R4] ;  /* 0x0000000004110984 */ /* 0x0001280000000800 */
[----:B------:R0:W0:Y:S04]  /*1560*/  @P0 LDS R20, [R4+0x4] ;  /* 0x0000040004140984 */ /* 0x0000280000000800 */
[----:B------:R0:W0:Y:S01]  /*1570*/  @P0 LDS R22, [R4+0x8] ;  /* 0x0000080004160984 */ /* 0x0000220000000800 */
[----:B------:R-:W-:Y:S01]  /*1580*/  PLOP3.LUT P0, PT, PT, PT, PT, 0x8, 0x80 ;  /* 0x000000000080781c */ /* 0x000fe20003f0e170 */
[----:B------:R-:W-:-:S12]  /*1590*/  @P1 BRA `(.L_x_17) ;  /* 0x0000000000241947 */ /* 0x000fd80003800000 */
        /* <DEDUP_REMOVED lines=9> */
.L_x_17:
[----:B------:R-:W-:Y:S05]  /*1630*/  BSYNC.RECONVERGENT B0 ;  /* 0x0000000000007941 */ /* 0x000fea0003800200 */
.L_x_16:
[----:B------:R-:W5:Y:S01]  /*1640*/  S2UR UR5, SR_CgaCtaId ;  /* 0x00000000000579c3 */ /* 0x000f620000008800 */
[----:B------:R-:W-:Y:S01]  /*1650*/  UMOV UR4, 0x400 ;  /* 0x0000040000047882 */ /* 0x000fe20000000000 */
[----:B------:R-:W-:Y:S01]  /*1660*/  VIADD R24, R14, 0x1 ;  /* 0x000000010e187836 */ /* 0x000fe20000000000 */
[----:B------:R-:W-:Y:S01]  /*1670*/  BSSY.RECONVERGENT B0, `(.L_x_18) ;  /* 0x000001e000007945 */ /* 0x000fe20003800200 */
[----:B------:R-:W-:Y:S01]  /*1680*/  @!P0 IMAD.MOV R24, RZ, RZ, R14 ;  /* 0x000000ffff188224 */ /* 0x000fe200078e020e */
[----:B-1--4-:R-:W-:Y:S01]  /*1690*/  SEL R14, R17, R18, P0 ;  /* 0x00000012110e7207 */ /* 0x012fe20000000000 */
[----:B------:R-:W-:Y:S01]  /*16a0*/  VIADD R23, R15, 0x1 ;  /* 0x000000010f177836 */ /* 0x000fe20000000000 */
[----:B0-2---:R-:W-:Y:S01]  /*16b0*/  SEL R13, R20, R19, P0 ;  /* 0x00000013140d7207 */ /* 0x005fe20000000000 */
[----:B------:R-:W-:Y:S01]  /*16c0*/  @P0 IMAD.MOV R23, RZ, RZ, R15 ;  /* 0x000000ffff170224 */ /* 0x000fe200078e020f */
[----:B------:R-:W-:Y:S02]  /*16d0*/  ISETP.GE.AND P1, PT, R24, R3, PT ;  /* 0x000000031800720c */ /* 0x000fe40003f26270 */
[----:B---3--:R-:W-:Y:S01]  /*16e0*/  SEL R4, R22, R21, P0 ;  /* 0x0000001516047207 */ /* 0x008fe20000000000 */
[----:B-----5:R-:W-:-:S06]  /*16f0*/  ULEA UR4, UR5, UR4, 0x18 ;  /* 0x0000000405047291 */ /* 0x020fcc000f8ec0ff */
[----:B------:R-:W-:-:S04]  /*1700*/  @!P0 IMAD.U32 R15, RZ, RZ, UR4 ;  /* 0x00000004ff0f8e24 */ /* 0x000fc8000f8e00ff */
[----:B------:R-:W-:Y:S02]  /*1710*/  @!P0 IMAD R25, R23, 0xc, R15 ;  /* 0x0000000c17198824 */ /* 0x000fe400078e020f */
[----:B------:R-:W-:-:S03]  /*1720*/  @P0 IMAD.U32 R15, RZ, RZ, UR4 ;  /* 0x00000004ff0f0e24 */ /* 0x000fc6000f8e00ff */
[----:B------:R0:W1:Y:S01]  /*1730*/  @!P0 LDS R18, [R25] ;  /* 0x0000000019128984 */ /* 0x0000620000000800 */
[----:B------:R-:W-:-:S03]  /*1740*/  @P0 IMAD R26, R24, 0xc, R15 ;  /* 0x0000000c181a0824 */ /* 0x000fc600078e020f */
        /* <DEDUP_REMOVED lines=16> */
.L_x_19:
[----:B------:R-:W-:Y:S05]  /*1850*/  BSYNC.RECONVERGENT B0 ;  /* 0x0000000000007941 */ /* 0x000fea0003800200 */
.L_x_18:
[----:B------:R-:W5:Y:S01]  /*1860*/  LDCU.U8 UR4, c[0x0][0x380] ;  /* 0x00007000ff0477ac */ /* 0x000f620008000000 */
[----:B-1--4-:R-:W-:Y:S02]  /*1870*/  SEL R18, R17, R18, P0 ;  /* 0x0000001211127207 */ /* 0x012fe40000000000 */
[----:B------:R-:W1:Y:S01]  /*1880*/  S2R R17, SR_TID.X ;  /* 0x0000000000117919 */ /* 0x000e620000002100 */
[----:B0--3--:R-:W-:Y:S02]  /*1890*/  SEL R21, R22, R21, P0 ;  /* 0x0000001516157207 */ /* 0x009fe40000000000 */
[----:B--2---:R-:W-:Y:S01]  /*18a0*/  SEL R19, R20, R19, P0 ;  /* 0x0000001314137207 */ /* 0x004fe20000000000 */
[----:B-----5:R-:W-:-:S04]  /*18b0*/  UPRMT UR4, UR4, 0x8880, URZ ;  /* 0x0000888004047896 */ /* 0x020fc800080000ff */
[----:B------:R-:W-:Y:S01]  /*18c0*/  UISETP.NE.AND UP0, UPT, UR4, URZ, UPT ;  /* 0x000000ff0400728c */ /* 0x000fe2000bf05270 */
[----:B------:R-:W-:Y:S08]  /*18d0*/  BAR.SYNC.DEFER_BLOCKING 0x0 ;  /* 0x0000000000007b1d */ /* 0x000ff00000010000 */
[----:B------:R-:W-:Y:S05]  /*18e0*/  BRA.U !UP0, `(.L_x_20) ;  /* 0x0000000108fc7547 */ /* 0x000fea000b800000 */
[----:B------:R-:W0:Y:S01]  /*18f0*/  S2R R3, SR_LANEID ;  /* 0x0000000000037919 */ /* 0x000e220000000000 */
[----:B-1----:R-:W-:Y:S02]  /*1900*/  SHF.R.U32.HI R2, RZ, 0x5, R17 ;  /* 0x00000005ff027819 */ /* 0x002fe40000011611 */
[C---:B------:R-:W-:Y:S02]  /*1910*/  LOP3.LUT R20, R17.reuse, 0x1f, RZ, 0xc0, !PT ;  /* 0x0000001f11147812 */ /* 0x040fe400078ec0ff */
[----:B------:R-:W-:Y:S01]  /*1920*/  LOP3.LUT R22, R17, 0x3e0, RZ, 0xc0, !PT ;  /* 0x000003e011167812 */ /* 0x000fe200078ec0ff */
[----:B0-----:R-:W-:-:S04]  /*1930*/  IMAD R2, R2, 0x20, R3 ;  /* 0x0000002002027824 */ /* 0x001fc800078e0203 */
[----:B------:R-:W-:-:S04]  /*1940*/  IMAD R2, R2, 0x5, RZ ;  /* 0x0000000502027824 */ /* 0x000fc800078e02ff */
[----:B------:R-:W-:Y:S02]  /*1950*/  IMAD R23, R2, 0xc, R15 ;  /* 0x0000000c02177824 */ /* 0x000fe400078e020f */
[----:B------:R-:W-:-:S03]  /*1960*/  IMAD R2, R3, -0x4, R2 ;  /* 0xfffffffc03027824 */ /* 0x000fc600078e0202 */
[----:B------:R0:W-:Y:S04]  /*1970*/  STS [R23+0x8], R10 ;  /* 0x0000080a17007388 */ /* 0x0001e80000000800 */
[----:B------:R-:W-:Y:S04]  /*1980*/  STS [R23], R11 ;  /* 0x0000000b17007388 */ /* 0x000fe80000000800 */
[----:B------:R-:W-:Y:S01]  /*1990*/  STS [R23+0x4], R12 ;  /* 0x0000040c17007388 */ /* 0x000fe20000000800 */
[----:B0-----:R-:W-:-:S03]  /*19a0*/  IMAD R10, R2, 0xc, R15 ;  /* 0x0000000c020a7824 */ /* 0x001fc600078e020f */
[----:B------:R-:W-:Y:S01]  /*19b0*/  STS [R23+0xc], R9 ;  /* 0x00000c0917007388 */ /* 0x000fe20000000800 */
[----:B------:R-:W0:Y:S03]  /*19c0*/  LDC.64 R2, c[0x0][0x3a0] ;  /* 0x0000e800ff027b82 */ /* 0x000e260000000a00 */
[----:B------:R-:W-:Y:S04]  /*19d0*/  STS [R23+0x10], R8 ;  /* 0x0000100817007388 */ /* 0x000fe80000000800 */
[----:B------:R-:W-:Y:S04]  /*19e0*/  STS [R23+0x14], R7 ;  /* 0x0000140717007388 */ /* 0x000fe80000000800 */
[----:B------:R-:W-:Y:S04]  /*19f0*/  STS [R23+0x18], R6 ;  /* 0x0000180617007388 */ /* 0x000fe80000000800 */
[----:B------:R1:W-:Y:S04]  /*1a00*/  STS [R23+0x1c], R5 ;  /* 0x00001c0517007388 */ /* 0x0003e80000000800 */
[----:B------:R-:W-:Y:S04]  /*1a10*/  STS [R23+0x20], R16 ;  /* 0x0000201017007388 */ /* 0x000fe80000000800 */
[----:B------:R-:W-:Y:S01]  /*1a20*/  STS [R23+0x24], R14 ;  /* 0x0000240e17007388 */ /* 0x000fe20000000800 */
[----:B-1----:R-:W-:-:S03]  /*1a30*/  IMAD.MOV.U32 R5, RZ, RZ, RZ ;  /* 0x000000ffff057224 */ /* 0x002fc600078e00ff */
[----:B------:R-:W-:Y:S04]  /*1a40*/  STS [R23+0x28], R13 ;  /* 0x0000280d17007388 */ /* 0x000fe80000000800 */
[----:B------:R1:W-:Y:S04]  /*1a50*/  STS [R23+0x2c], R4 ;  /* 0x00002c0417007388 */ /* 0x0003e80000000800 */
[----:B------:R-:W-:Y:S04]  /*1a60*/  STS [R23+0x30], R18 ;  /* 0x0000301217007388 */ /* 0x000fe80000000800 */
[----:B------:R-:W-:Y:S01]  /*1a70*/  STS [R23+0x34], R19 ;  /* 0x0000341317007388 */ /* 0x000fe20000000800 */
[----:B-1----:R-:W-:-:S03]  /*1a80*/  IMAD R4, R22, 0x5, R20 ;  /* 0x0000000516047824 */ /* 0x002fc600078e0214 */
[----:B------:R-:W-:Y:S01]  /*1a90*/  STS [R23+0x38], R21 ;  /* 0x0000381517007388 */ /* 0x000fe20000000800 */
[----:B------:R-:W-:-:S03]  /*1aa0*/  NOP ;  /* 0x0000000000007918 */ /* 0x000fc60000000000 */
[----:B------:R-:W1:Y:S01]  /*1ab0*/  LDS R7, [R10] ;  /* 0x000000000a077984 */ /* 0x000e620000000800 */
[----:B------:R-:W-:-:S03]  /*1ac0*/  IMAD.WIDE.U32 R4, R0, 0x500, R4 ;  /* 0x0000050000047825 */ /* 0x000fc600078e0004 */
[----:B------:R-:W2:Y:S01]  /*1ad0*/  LDS R8, [R10+0x4] ;  /* 0x000004000a087984 */ /* 0x000ea20000000800 */
[----:B------:R-:W-:Y:S02]  /*1ae0*/  IMAD R5, R5, 0xc, RZ ;  /* 0x0000000c05057824 */ /* 0x000fe400078e02ff */
[----:B0-----:R-:W-:Y:S01]  /*1af0*/  IMAD.WIDE.U32 R2, R4, 0xc, R2 ;  /* 0x0000000c04027825 */ /* 0x001fe200078e0002 */
[----:B------:R-:W0:Y:S03]  /*1b00*/  LDS R6, [R10+0x8] ;  /* 0x000008000a067984 */ /* 0x000e260000000800 */
[----:B------:R-:W-:Y:S01]  /*1b10*/  IMAD.IADD R3, R3, 0x1, R5 ;  /* 0x0000000103037824 */ /* 0x000fe200078e0205 */
[----:B------:R-:W3:Y:S04]  /*1b20*/  LDS R29, [R10+0x180] ;  /* 0x000180000a1d7984 */ /* 0x000ee80000000800 */
[----:B------:R-:W4:Y:S04]  /*1b30*/  LDS R27, [R10+0x184] ;  /* 0x000184000a1b7984 */ /* 0x000f280000000800 */
[----:B------:R-:W5:Y:S04]  /*1b40*/  LDS R25, [R10+0x188] ;  /* 0x000188000a197984 */ /* 0x000f680000000800 */
        /* <DEDUP_REMOVED lines=9> */
[----:B-1----:R-:W-:Y:S04]  /*1be0*/  STG.E desc[UR6][R2.64], R7 ;  /* 0x0000000702007986 */ /* 0x002fe8000c101906 */
[----:B--2---:R-:W-:Y:S04]  /*1bf0*/  STG.E desc[UR6][R2.64+0x4], R8 ;  /* 0x0000040802007986 */ /* 0x004fe8000c101906 */
[----:B0-----:R-:W-:Y:S04]  /*1c00*/  STG.E desc[UR6][R2.64+0x8], R6 ;  /* 0x0000080602007986 */ /* 0x001fe8000c101906 */
[----:B---3--:R-:W-:Y:S04]  /*1c10*/  STG.E desc[UR6][R2.64+0x180], R29 ;  /* 0x0001801d02007986 */ /* 0x008fe8000c101906 */
[----:B----4-:R-:W-:Y:S04]  /*1c20*/  STG.E desc[UR6][R2.64+0x184], R27 ;  /* 0x0001841b02007986 */ /* 0x010fe8000c101906 */
[----:B-----5:R-:W-:Y:S04]  /*1c30*/  STG.E desc[UR6][R2.64+0x188], R25 ;  /* 0x0001881902007986 */ /* 0x020fe8000c101906 */
[----:B------:R-:W-:Y:S04]  /*1c40*/  STG.E desc[UR6][R2.64+0x300], R23 ;  /* 0x0003001702007986 */ /* 0x000fe8000c101906 */
[----:B------:R-:W-:Y:S04]  /*1c50*/  STG.E desc[UR6][R2.64+0x304], R21 ;  /* 0x0003041502007986 */ /* 0x000fe8000c101906 */
[----:B------:R-:W-:Y:S04]  /*1c60*/  STG.E desc[UR6][R2.64+0x308], R19 ;  /* 0x0003081302007986 */ /* 0x000fe8000c101906 */
[----:B------:R-:W-:Y:S04]  /*1c70*/  STG.E desc[UR6][R2.64+0x480], R17 ;  /* 0x0004801102007986 */ /* 0x000fe8000c101906 */
[----:B------:R-:W-:Y:S04]  /*1c80*/  STG.E desc[UR6][R2.64+0x484], R15 ;  /* 0x0004840f02007986 */ /* 0x000fe8000c101906 */
[----:B------:R-:W-:Y:S04]  /*1c90*/  STG.E desc[UR6][R2.64+0x488], R13 ;  /* 0x0004880d02007986 */ /* 0x000fe8000c101906 */
[----:B------:R-:W-:Y:S04]  /*1ca0*/  STG.E desc[UR6][R2.64+0x600], R11 ;  /* 0x0006000b02007986 */ /* 0x000fe8000c101906 */
[----:B------:R-:W-:Y:S04]  /*1cb0*/  STG.E desc[UR6][R2.64+0x604], R9 ;  /* 0x0006040902007986 */ /* 0x000fe8000c101906 */
[----:B------:R-:W-:Y:S01]  /*1cc0*/  STG.E desc[UR6][R2.64+0x608], R12 ;  /* 0x0006080c02007986 */ /* 0x000fe2000c101906 */
[----:B------:R-:W-:Y:S05]  /*1cd0*/  EXIT ;  /* 0x000000000000794d */ /* 0x000fea0003800000 */
.L_x_20:
[----:B------:R-:W0:Y:S01]  /*1ce0*/  S2R R20, SR_LANEID ;  /* 0x0000000000147919 */ /* 0x000e220000000000 */
[----:B-1----:R-:W-:Y:S02]  /*1cf0*/  SHF.R.U32.HI R3, RZ, 0x5, R17 ;  /* 0x00000005ff037819 */ /* 0x002fe40000011611 */
[----:B------:R-:W-:-:S03]  /*1d00*/  LOP3.LUT R2, R17, 0x1f, RZ, 0xc0, !PT ;  /* 0x0000001f11027812 */ /* 0x000fc600078ec0ff */
[----:B0-----:R-:W-:-:S04]  /*1d10*/  IMAD R3, R3, 0x20, R20 ;  /* 0x0000002003037824 */ /* 0x001fc800078e0214 */
[----:B------:R-:W-:Y:S02]  /*1d20*/  IMAD R22, R3, 0x5, RZ ;  /* 0x0000000503167824 */ /* 0x000fe400078e02ff */
[----:B------:R-:W-:Y:S02]  /*1d30*/  IMAD.MOV.U32 R3, RZ, RZ, RZ ;  /* 0x000000ffff037224 */ /* 0x000fe400078e00ff */
[----:B------:R-:W-:Y:S02]  /*1d40*/  IMAD R20, R20, -0x4, R22 ;  /* 0xfffffffc14147824 */ /* 0x000fe400078e0216 */
[--C-:B------:R-:W-:Y:S02]  /*1d50*/  IMAD R23, R22, 0xc, R15.reuse ;  /* 0x0000000c16177824 */ /* 0x100fe400078e020f */
[----:B------:R-:W-:Y:S02]  /*1d60*/  IMAD R20, R20, 0xc, R15 ;  /* 0x0000000c14147824 */ /* 0x000fe400078e020f */
[----:B------:R-:W-:Y:S01]  /*1d70*/  IMAD.WIDE.U32 R2, R0, 0x500, R2 ;  /* 0x0000050000027825 */ /* 0x000fe200078e0002 */
[----:B------:R-:W-:Y:S04]  /*1d80*/  STS [R23], R11 ;  /* 0x0000000b17007388 */ /* 0x000fe80000000800 */
[----:B------:R-:W-:Y:S04]  /*1d90*/  STS [R23+0x4], R12 ;  /* 0x0000040c17007388 */ /* 0x000fe80000000800 */
[----:B------:R0:W-:Y:S04]  /*1da0*/  STS [R23+0x8], R10 ;  /* 0x0000080a17007388 */ /* 0x0001e80000000800 */
[----:B------:R-:W-:Y:S04]  /*1db0*/  STS [R23+0xc], R9 ;  /* 0x00000c0917007388 */ /* 0x000fe80000000800 */
[----:B------:R-:W-:Y:S01]  /*1dc0*/  STS [R23+0x10], R8 ;  /* 0x0000100817007388 */ /* 0x000fe20000000800 */
[----:B0-----:R-:W-:-:S03]  /*1dd0*/  LOP3.LUT R10, R17, 0x3e0, RZ, 0xc0, !PT ;  /* 0x000003e0110a7812 */ /* 0x001fc600078ec0ff */
[----:B------:R-:W-:Y:S02]  /*1de0*/  STS [R23+0x14], R7 ;  /* 0x0000140717007388 */ /* 0x000fe40000000800 */
[----:B------:R-:W-:Y:S02]  /*1df0*/  IMAD R10, R10, 0x5, RZ ;  /* 0x000000050a0a7824 */ /* 0x000fe400078e02ff */
[----:B------:R0:W-:Y:S04]  /*1e00*/  STS [R23+0x18], R6 ;  /* 0x0000180617007388 */ /* 0x0001e80000000800 */
[----:B------:R-:W-:Y:S01]  /*1e10*/  STS [R23+0x1c], R5 ;  /* 0x00001c0517007388 */ /* 0x000fe20000000800 */
[----:B------:R-:W-:-:S03]  /*1e20*/  IADD3 R2, P0, PT, R10, R2, RZ ;  /* 0x000000020a027210 */ /* 0x000fc60007f1e0ff */
[----:B------:R-:W-:Y:S01]  /*1e30*/  STS [R23+0x20], R16 ;  /* 0x0000201017007388 */ /* 0x000fe20000000800 */
[----:B0-----:R-:W0:Y:S01]  /*1e40*/  LDC.64 R6, c[0x0][0x388] ;  /* 0x0000e200ff067b82 */ /* 0x001e220000000a00 */
[----:B------:R-:W-:Y:S02]  /*1e50*/  IMAD.X R3, RZ, RZ, R3, P0 ;  /* 0x000000ffff037224 */ /* 0x000fe400000e0603 */
[----:B------:R-:W-:Y:S02]  /*1e60*/  STS [R23+0x24], R14 ;  /* 0x0000240e17007388 */ /* 0x000fe40000000800 */
[----:B------:R-:W-:Y:S02]  /*1e70*/  IMAD R3, R3, 0xc, RZ ;  /* 0x0000000c03037824 */ /* 0x000fe400078e02ff */
[----:B------:R-:W-:Y:S04]  /*1e80*/  STS [R23+0x28], R13 ;  /* 0x0000280d17007388 */ /* 0x000fe80000000800 */
[----:B------:R-:W-:Y:S04]  /*1e90*/  STS [R23+0x2c], R4 ;  /* 0x00002c0417007388 */ /* 0x000fe80000000800 */
[----:B------:R-:W-:Y:S04]  /*1ea0*/  STS [R23+0x30], R18 ;  /* 0x0000301217007388 */ /* 0x000fe80000000800 */
[----:B------:R-:W-:Y:S04]  /*1eb0*/  STS [R23+0x34], R19 ;  /* 0x0000341317007388 */ /* 0x000fe80000000800 */
[----:B------:R-:W-:Y:S01]  /*1ec0*/  STS [R23+0x38], R21 ;  /* 0x0000381517007388 */ /* 0x000fe20000000800 */
[----:B------:R-:W-:-:S03]  /*1ed0*/  NOP ;  /* 0x0000000000007918 */ /* 0x000fc60000000000 */
[----:B------:R-:W1:Y:S01]  /*1ee0*/  LDS R5, [R20] ;  /* 0x0000000014057984 */ /* 0x000e620000000800 */
[----:B0-----:R-:W-:-:S03]  /*1ef0*/  IMAD.WIDE.U32 R6, R2, 0xc, R6 ;  /* 0x0000000c02067825 */ /* 0x001fc600078e0006 */
[----:B------:R-:W0:Y:S01]  /*1f00*/  LDS R9, [R20+0x4] ;  /* 0x0000040014097984 */ /* 0x000e220000000800 */
[----:B------:R-:W-:-:S03]  /*1f10*/  IMAD.IADD R7, R7, 0x1, R3 ;  /* 0x0000000107077824 */ /* 0x000fc600078e0203 */
[----:B------:R-:W2:Y:S04]  /*1f20*/  LDS R11, [R20+0x8] ;  /* 0x00000800140b7984 */ /* 0x000ea80000000800 */
        /* <DEDUP_REMOVED lines=13> */
[----:B0-----:R-:W-:Y:S04]  /*2000*/  STG.E desc[UR6][R6.64+0x4], R9 ;  /* 0x0000040906007986 */ /* 0x001fe8000c101906 */
[----:B--2---:R-:W-:Y:S04]  /*2010*/  STG.E desc[UR6][R6.64+0x8], R11 ;  /* 0x0000080b06007986 */ /* 0x004fe8000c101906 */
        /* <DEDUP_REMOVED lines=13> */
.L_x_0:
        /* <DEDUP_REMOVED lines=10> */
[----:B------:R-:W-:Y:S01]  /*2190*/  BSSY.RECONVERGENT B0, `(.L_x_21) ;  /* 0x00000d0000007945 */ /* 0x000fe20003800200 */
[----:B------:R-:W-:Y:S01]  /*21a0*/  ACQBULK ;  /* 0x000000000000782e */ /* 0x000fe20000000000 */
[CC--:B------:R-:W-:Y:S01]  /*21b0*/  LOP3.LUT R13, R9.reuse, R0.reuse, RZ, 0xc0, !PT ;  /* 0x00000000090d7212 */ /* 0x0c0fe200078ec0ff */
[----:B------:R-:W-:Y:S01]  /*21c0*/  UISETP.NE.AND UP0, UPT, UR4, URZ, UPT ;  /* 0x000000ff0400728c */ /* 0x000fe2000bf05270 */
[----:B------:R-:W-:-:S02]  /*21d0*/  LOP3.LUT R9, R9, R0, RZ, 0xfc, !PT ;  /* 0x0000000009097212 */ /* 0x000fc400078efcff */
[----:B------:R-:W-:Y:S01]  /*21e0*/  IADD3 R8, P1, PT, R0, -R13, RZ ;  /* 0x8000000d00087210 */ /* 0x000fe20007f3e0ff */
[----:B---3--:R-:W-:Y:S01]  /*21f0*/  IMAD.WIDE.U32 R2, R13, -0x500, R2 ;  /* 0xfffffb000d027825 */ /* 0x008fe200078e0002 */
[--C-:B0-----:R-:W-:Y:S02]  /*2200*/  SHF.R.U32.HI R5, RZ, 0x1, R11.reuse ;  /* 0x00000001ff057819 */ /* 0x101fe4000001160b */
[----:B------:R-:W-:Y:S01]  /*2210*/  SHF.R.U64 R4, R10, 0x1, R11 ;  /* 0x000000010a047819 */ /* 0x000fe2000000120b */
[----:B------:R-:W-:Y:S01]  /*2220*/  IMAD.X R12, RZ, RZ, -0x1, P1 ;  /* 0xffffffffff0c7424 */ /* 0x000fe200008e06ff */
[----:B------:R-:W-:Y:S01]  /*2230*/  ISETP.NE.U32.AND P1, PT, R9, -0x1, PT ;  /* 0xffffffff0900780c */ /* 0x000fe20003f25070 */
[----:B------:R-:W-:-:S04]  /*2240*/  IMAD.WIDE.U32 R8, R8, 0x500, RZ ;  /* 0x0000050008087825 */ /* 0x000fc800078e00ff */
[----:B------:R-:W-:Y:S02]  /*2250*/  IMAD R17, R12, 0x500, RZ ;  /* 0x000005000c117824 */ /* 0x000fe400078e02ff */
[----:B------:R-:W-:Y:S01]  /*2260*/  IMAD.X R11, RZ, RZ, ~R11, P0 ;  /* 0x000000ffff0b7224 */ /* 0x000fe200000e0e0b */
[----:B------:R-:W-:Y:S01]  /*2270*/  ISETP.GT.U32.AND P0, PT, R8, -0x501, PT ;  /* 0xfffffaff0800780c */ /* 0x000fe20003f04070 */
[----:B------:R-:W-:Y:S02]  /*2280*/  IMAD.IADD R12, R9, 0x1, R17 ;  /* 0x00000001090c7824 */ /* 0x000fe400078e0211 */
[----:B------:R-:W-:Y:S01]  /*2290*/  IMAD R9, R5, 0x500, RZ ;  /* 0x0000050005097824 */ /* 0x000fe200078e02ff */
[----:B------:R-:W-:Y:S01]  /*22a0*/  ISETP.NE.AND.EX P1, PT, R11, -0x1, PT, P1 ;  /* 0xffffffff0b00780c */ /* 0x000fe20003f25310 */
[----:B------:R-:W-:Y:S01]  /*22b0*/  IMAD.WIDE.U32 R4, R4, 0x500, RZ ;  /* 0x0000050004047825 */ /* 0x000fe200078e00ff */
[----:B------:R-:W-:-:S03]  /*22c0*/  ISETP.GT.U32.AND.EX P0, PT, R12, -0x1, PT, P0 ;  /* 0xffffffff0c00780c */ /* 0x000fc60003f04100 */
[----:B------:R-:W-:Y:S01]  /*22d0*/  IMAD.IADD R9, R5, 0x1, R9 ;  /* 0x0000000105097824 */ /* 0x000fe200078e0209 */
[----:B------:R-:W-:Y:S01]  /*22e0*/  ISETP.GT.U32.AND P2, PT, R2, R4, PT ;  /* 0x000000040200720c */ /* 0x000fe20003f44070 */
[----:B------:R-:W-:Y:S01]  /*22f0*/  IMAD.IADD R23, R3, 0x1, -R13 ;  /* 0x0000000103177824 */ /* 0x000fe200078e0a0d */
[----:B------:R-:W-:Y:S01]  /*2300*/  SEL R16, R8, 0xfffffaff, P0 ;  /* 0xfffffaff08107807 */ /* 0x000fe20000000000 */
[----:B------:R-:W0:Y:S01]  /*2310*/  S2R R3, SR_TID.X ;  /* 0x0000000000037919 */ /* 0x000e220000002100 */
[----:B------:R-:W-:Y:S02]  /*2320*/  SEL R18, R12, 0xffffffff, P0 ;  /* 0xffffffff0c127807 */ /* 0x000fe40000000000 */
[----:B------:R-:W-:Y:S02]  /*2330*/  ISETP.GT.U32.AND.EX P2, PT, R23, R9, PT, P2 ;  /* 0x000000091700720c */ /* 0x000fe40003f44120 */
[----:B------:R-:W-:Y:S02]  /*2340*/  LOP3.LUT R17, RZ, R16, RZ, 0x33, !PT ;  /* 0x00000010ff117212 */ /* 0x000fe400078e33ff */
[----:B------:R-:W-:-:S02]  /*2350*/  ISETP.LT.U32.AND P3, PT, R4, R2, PT ;  /* 0x000000020400720c */ /* 0x000fc40003f61070 */
[----:B------:R-:W-:Y:S02]  /*2360*/  SEL R25, R2, R4, P2 ;  /* 0x0000000402197207 */ /* 0x000fe40001000000 */
[----:B------:R-:W-:Y:S02]  /*2370*/  LOP3.LUT R18, RZ, R18, RZ, 0x33, !PT ;  /* 0x00000012ff127212 */ /* 0x000fe400078e33ff */
[----:B------:R-:W-:Y:S02]  /*2380*/  ISETP.LT.U32.AND.EX P3, PT, R9, R23, PT, P3 ;  /* 0x000000170900720c */ /* 0x000fe40003f61130 */
[----:B------:R-:W-:Y:S01]  /*2390*/  SEL R23, R23, R9, P2 ;  /* 0x0000000917177207 */ /* 0x000fe20001000000 */
[----:B----4-:R-:W-:-:S04]  /*23a0*/  IMAD.WIDE.U32 R10, R13, -0x500, R6 ;  /* 0xfffffb000d0a7825 */ /* 0x010fc800078e0006 */
[----:B-----5:R-:W-:Y:S01]  /*23b0*/  IMAD.WIDE.U32 R14, R13, -0x500, R14 ;  /* 0xfffffb000d0e7825 */ /* 0x020fe200078e000e */
[----:B------:R-:W-:-:S03]  /*23c0*/  IADD3 R16, P4, PT, R8, -R10, RZ ;  /* 0x8000000a08107210 */ /* 0x000fc60007f9e0ff */
[----:B------:R-:W-:Y:S01]  /*23d0*/  IMAD.IADD R19, R15, 0x1, -R13 ;  /* 0x000000010f137824 */ /* 0x000fe200078e0a0d */
[----:B------:R-:W-:Y:S01]  /*23e0*/  IADD3 R17, P5, P6, -R14, R8, R17 ;  /* 0x000000080e117210 */ /* 0x000fe20007ebe111 */
[----:B------:R-:W-:Y:S01]  /*23f0*/  IMAD.IADD R21, R11, 0x1, -R13 ;  /* 0x000000010b157824 */ /* 0x000fe200078e0a0d */
[----:B------:R-:W-:Y:S02]  /*2400*/  IADD3 R11, P0, PT, R25, -R4, RZ ;  /* 0x80000004190b7210 */ /* 0x000fe40007f1e0ff */
[----:B------:R-:W-:Y:S01]  /*2410*/  IADD3.X R19, PT, PT, ~R19, R12, R18, P5, P6 ;  /* 0x0000000c13137210 */ /* 0x000fe20002fec512 */
[----:B------:R-:W-:Y:S01]  /*2420*/  IMAD.X R15, R12, 0x1, ~R21, P4 ;  /* 0x000000010c0f7824 */ /* 0x000fe200020e0e15 */
[----:B------:R-:W-:Y:S01]  /*2430*/  SEL R12, R4, R17, !P1 ;  /* 0x00000011040c7207 */ /* 0x000fe20004800000 */
[----:B------:R-:W-:Y:S01]  /*2440*/  IMAD.X R18, R23, 0x1, ~R9, P0 ;  /* 0x0000000117127824 */ /* 0x000fe200000e0e09 */
[----:B------:R-:W-:Y:S02]  /*2450*/  ISETP.LT.U32.AND P0, PT, R16, R11, PT ;  /* 0x0000000b1000720c */ /* 0x000fe40003f01070 */
[----:B------:R-:W-:-:S02]  /*2460*/  SEL R17, R9, R19, !P1 ;  /* 0x0000001309117207 */ /* 0x000fc40004800000 */
[-C--:B------:R-:W-:Y:S02]  /*2470*/  ISETP.LT.U32.AND P2, PT, R12, R11.reuse, PT ;  /* 0x0000000b0c00720c */ /* 0x080fe40003f41070 */
[----:B------:R-:W-:Y:S02]  /*2480*/  ISETP.LT.U32.AND.EX P0, PT, R15, R18, PT, P0 ;  /* 0x000000120f00720c */ /* 0x000fe40003f01100 */
[----:B------:R-:W-:Y:S02]  /*2490*/  SEL R19, R4, R2, P3 ;  /* 0x0000000204137207 */ /* 0x000fe40001800000 */
[----:B------:R-:W-:Y:S02]  /*24a0*/  ISETP.LT.U32.AND.EX P2, PT, R17, R18, PT, P2 ;  /* 0x000000121100720c */ /* 0x000fe40003f41120 */
[----:B------:R-:W-:Y:S02]  /*24b0*/  SEL R16, R16, R11, P0 ;  /* 0x0000000b10107207 */ /* 0x000fe40000000000 */
[----:B------:R-:W-:-:S02]  /*24c0*/  SEL R17, R19, R14, !P1 ;  /* 0x0000000e13117207 */ /* 0x000fc40004800000 */
[----:B------:R-:W-:Y:S02]  /*24d0*/  SEL R11, R12, R11, P2 ;  /* 0x0000000b0c0b7207 */ /* 0x000fe40001000000 */
[----:B------:R-:W-:Y:S01]  /*24e0*/  SEL R12, R15, R18, P0 ;  /* 0x000000120f0c7207 */ /* 0x000fe20000000000 */
[----:B------:R-:W-:Y:S02]  /*24f0*/  IMAD.IADD R2, R17, 0x1, -R10 ;  /* 0x0000000111027824 */ /* 0x000fe400078e0a0a */
[----:B------:R-:W-:Y:S01]  /*2500*/  IMAD.IADD R11, R11, 0x1, -R16 ;  /* 0x000000010b0b7824 */ /* 0x000fe200078e0a10 */
[----:B0-----:R-:W-:Y:S06]  /*2510*/  BRA.U !UP0, `(.L_x_22) ;  /* 0x0000000508307547 */ /* 0x001fec000b800000 */
[----:B------:R-:W0:Y:S01]  /*2520*/  LDC.64 R14, c[0x0][0x388] ;  /* 0x0000e200ff0e7b82 */ /* 0x000e220000000a00 */
[----:B------:R-:W-:Y:S01]  /*2530*/  IMAD.MOV.U32 R8, RZ, RZ, R4 ;  /* 0x000000ffff087224 */ /* 0x000fe200078e0004 */
[----:B------:R-:W-:Y:S01]  /*2540*/  UMOV UR4, URZ ;  /* 0x000000ff00047c82 */ /* 0x000fe20008000000 */
[----:B------:R-:W-:Y:S01]  /*2550*/  IMAD.IADD R5, R3, 0x1, -R2 ;  /* 0x0000000103057824 */ /* 0x000fe200078e0a02 */
[----:B------:R-:W-:Y:S01]  /*2560*/  BSSY.RECONVERGENT B1, `(.L_x_23) ;  /* 0x0000018000017945 */ /* 0x000fe20003800200 */
[----:B------:R-:W-:-:S04]  /*2570*/  IMAD.WIDE.U32 R8, R13, 0x500, R8 ;  /* 0x000005000d087825 */ /* 0x000fc800078e0008 */
[----:B------:R-:W-:Y:S01]  /*2580*/  VIADD R4, R9, UR4 ;  /* 0x0000000409047c36 */ /* 0x000fe20008000000 */
[----:B------:R-:W-:Y:S02]  /*2590*/  IADD3 R9, P0, PT, R6, R3, RZ ;  /* 0x0000000306097210 */ /* 0x000fe40007f1e0ff */
[----:B------:R-:W-:Y:S02]  /*25a0*/  IADD3 R13, P1, P2, R5, R8, R16 ;  /* 0x00000008050d7210 */ /* 0x000fe40007a3e010 */
[----:B------:R-:W-:Y:S01]  /*25b0*/  SHF.R.S32.HI R5, RZ, 0x1f, R5 ;  /* 0x0000001fff057819 */ /* 0x000fe20000011405 */
[----:B------:R-:W-:-:S03]  /*25c0*/  IMAD.X R8, RZ, RZ, R7, P0 ;  /* 0x000000ffff087224 */ /* 0x000fc600000e0607 */
[----:B------:R-:W-:Y:S01]  /*25d0*/  IADD3.X R12, PT, PT, R5, R4, R12, P1, P2 ;  /* 0x00000004050c7210 */ /* 0x000fe20000fe440c */
[----:B0-----:R-:W-:-:S04]  /*25e0*/  IMAD.WIDE.U32 R6, R9, 0xc, R14 ;  /* 0x0000000c09067825 */ /* 0x001fc800078e000e */
[----:B------:R-:W-:Y:S02]  /*25f0*/  IMAD.IADD R9, R2, 0x1, R11 ;  /* 0x0000000102097824 */ /* 0x000fe400078e020b */
[----:B------:R-:W-:-:S03]  /*2600*/  IMAD.WIDE.U32 R4, R13, 0xc, R14 ;  /* 0x0000000c0d047825 */ /* 0x000fc600078e000e */
[----:B------:R-:W-:Y:S01]  /*2610*/  ISETP.GE.AND P0, PT, R3, R9, PT ;  /* 0x000000090300720c */ /* 0x000fe20003f06270 */
[----:B------:R-:W-:Y:S02]  /*2620*/  IMAD R13, R8, 0xc, RZ ;  /* 0x0000000c080d7824 */ /* 0x000fe400078e02ff */
[----:B------:R-:W-:Y:S02]  /*2630*/  IMAD R15, R12, 0xc, RZ ;  /* 0x0000000c0c0f7824 */ /* 0x000fe400078e02ff */
[----:B------:R-:W-:Y:S02]  /*2640*/  IMAD.IADD R7, R7, 0x1, R13 ;  /* 0x0000000107077824 */ /* 0x000fe400078e020d */
[----:B------:R-:W-:-:S06]  /*2650*/  IMAD.IADD R5, R5, 0x1, R15 ;  /* 0x0000000105057824 */ /* 0x000fcc00078e020f */
[----:B------:R-:W-:Y:S05]  /*2660*/  @P0 BRA `(.L_x_24) ;  /* 0x00000000001c0947 */ /* 0x000fea0003800000 */
[----:B------:R-:W-:-:S13]  /*2670*/  ISETP.GE.AND P0, PT, R3, R2, PT ;  /* 0x000000020300720c */ /* 0x000fda0003f06270 */
[----:B------:R0:W5:Y:S04]  /*2680*/  @!P0 LDG.E R12, desc[UR6][R6.64] ;  /* 0x00000006060c8981 */ /* 0x000168000c1e1900 */
[----:B------:R0:W5:Y:S04]  /*2690*/  @!P0 LDG.E R10, desc[UR6][R6.64+0x4] ;  /* 0x00000406060a8981 */ /* 0x000168000c1e1900 */
[----:B------:R0:W5:Y:S04]  /*26a0*/  @!P0 LDG.E R8, desc[UR6][R6.64+0x8] ;  /* 0x0000080606088981 */ /* 0x000168000c1e1900 */
[----:B------:R0:W5:Y:S04]  /*26b0*/  @P0 LDG.E R12, desc[UR6][R4.64] ;  /* 0x00000006040c0981 */ /* 0x000168000c1e1900 */
[----:B------:R0:W5:Y:S04]  /*26c0*/  @P0 LDG.E R10, desc[UR6][R4.64+0x4] ;  /* 0x00000406040a0981 */ /* 0x000168000c1e1900 */
[----:B------:R0:W5:Y:S02]  /*26d0*/  @P0 LDG.E R8, desc[UR6][R4.64+0x8] ;  /* 0x0000080604080981 */ /* 0x000164000c1e1900 */
.L_x_24:
[----:B------:R-:W-:Y:S05]  /*26e0*/  BSYNC.RECONVERGENT B1 ;  /* 0x0000000000017941 */ /* 0x000fea0003800200 */
.L_x_23:
[----:B------:R-:W-:Y:S01]  /*26f0*/  VIADD R13, R3, 0x100 ;  /* 0x00000100030d7836 */ /* 0x000fe20000000000 */
[----:B------:R-:W-:Y:S04]  /*2700*/  BSSY.RECONVERGENT B1, `(.L_x_25) ;  /* 0x000000a000017945 */ /* 0x000fe80003800200 */
[----:B------:R-:W-:-:S13]  /*2710*/  ISETP.GE.AND P0, PT, R13, R9, PT ;  /* 0x000000090d00720c */ /* 0x000fda0003f06270 */
[----:B------:R-:W-:Y:S05]  /*2720*/  @P0 BRA `(.L_x_26) ;  /* 0x00000000001c0947 */ /* 0x000fea0003800000 */
[----:B------:R-:W-:-:S13]  /*2730*/  ISETP.GE.AND P0, PT, R13, R2, PT ;  /* 0x000000020d00720c */ /* 0x000fda0003f06270 */
[----:B------:R1:W5:Y:S04]  /*2740*/  @P0 LDG.E R15, desc[UR6][R4.64+0xc00] ;  /* 0x000c0006040f0981 */ /* 0x000368000c1e1900 */
[----:B------:R1:W5:Y:S04]  /*2750*/  @P0 LDG.E R14, desc[UR6][R4.64+0xc04] ;  /* 0x000c0406040e0981 */ /* 0x000368000c1e1900 */
[----:B------:R1:W5:Y:S04]  /*2760*/  @P0 LDG.E R13, desc[UR6][R4.64+0xc08] ;  /* 0x000c0806040d0981 */ /* 0x000368000c1e1900 */
[----:B------:R1:W5:Y:S04]  /*2770*/  @!P0 LDG.E R15, desc[UR6][R6.64+0xc00] ;  /* 0x000c0006060f8981 */ /* 0x000368000c1e1900 */
[----:B------:R1:W5:Y:S04]  /*2780*/  @!P0 LDG.E R14, desc[UR6][R6.64+0xc04] ;  /* 0x000c0406060e8981 */ /* 0x000368000c1e1900 */
[----:B------:R1:W5:Y:S02]  /*2790*/  @!P0 LDG.E R13, desc[UR6][R6.64+0xc08] ;  /* 0x000c0806060d8981 */ /* 0x000364000c1e1900 */
.L_x_26:
[----:B------:R-:W-:Y:S05]  /*27a0*/  BSYNC.RECONVERGENT B1 ;  /* 0x0000000000017941 */ /* 0x000fea0003800200 */
.L_x_25:
        /* <DEDUP_REMOVED lines=11> */
.L_x_28:
[----:B------:R-:W-:Y:S05]  /*2860*/  BSYNC.RECONVERGENT B1 ;  /* 0x0000000000017941 */ /* 0x000fea0003800200 */
.L_x_27:
        /* <DEDUP_REMOVED lines=11> */
.L_x_30:
[----:B------:R-:W-:Y:S05]  /*2920*/  BSYNC.RECONVERGENT B1 ;  /* 0x0000000000017941 */ /* 0x000fea0003800200 */
.L_x_29:
[----:B------:R-:W-:-:S04]  /*2930*/  LOP3.LUT R22, R3, 0x400, RZ, 0xfc, !PT ;  /* 0x0000040003167812 */ /* 0x000fc800078efcff */
        /* <DEDUP_REMOVED lines=8> */
[----:B------:R4:W5:Y:S01]  /*29c0*/  @!P0 LDG.E R24, desc[UR6][R6.64+0x3008] ;  /* 0x0030080606188981 */ /* 0x000962000c1e1900 */
[----:B------:R-:W-:Y:S05]  /*29d0*/  BRA `(.L_x_31) ;  /* 0x00000004002c7947 */ /* 0x000fea0003800000 */
.L_x_22:
[----:B------:R-:W0:Y:S01]  /*29e0*/  LDC.64 R14, c[0x0][0x3a0] ;  /* 0x0000e800ff0e7b82 */ /* 0x000e220000000a00 */
[----:B------:R-:W-:Y:S01]  /*29f0*/  IMAD.MOV.U32 R5, RZ, RZ, R9 ;  /* 0x000000ffff057224 */ /* 0x000fe200078e0009 */
[----:B------:R-:W-:Y:S01]  /*2a00*/  UMOV UR4, URZ ;  /* 0x000000ff00047c82 */ /* 0x000fe20008000000 */
[----:B------:R-:W-:Y:S01]  /*2a10*/  IADD3 R9, P0, PT, R6, R3, RZ ;  /* 0x0000000306097210 */ /* 0x000fe20007f1e0ff */
[----:B------:R-:W-:Y:S01]  /*2a20*/  BSSY.RECONVERGENT B1, `(.L_x_32) ;  /* 0x0000018000017945 */ /* 0x000fe20003800200 */
[----:B------:R-:W-:-:S04]  /*2a30*/  IMAD.WIDE.U32 R4, R13, 0x500, R4 ;  /* 0x000005000d047825 */ /* 0x000fc800078e0004 */
[----:B------:R-:W-:Y:S02]  /*2a40*/  IMAD.IADD R13, R3, 0x1, -R2 ;  /* 0x00000001030d7824 */ /* 0x000fe400078e0a02 */
[----:B------:R-:W-:Y:S02]  /*2a50*/  VIADD R5, R5, UR4 ;  /* 0x0000000405057c36 */ /* 0x000fe40008000000 */
[----:B------:R-:W-:Y:S01]  /*2a60*/  IMAD.X R8, RZ, RZ, R7, P0 ;  /* 0x000000ffff087224 */ /* 0x000fe200000e0607 */
[----:B------:R-:W-:Y:S02]  /*2a70*/  IADD3 R17, P1, P2, R13, R4, R16 ;  /* 0x000000040d117210 */ /* 0x000fe40007a3e010 */
[----:B------:R-:W-:-:S04]  /*2a80*/  SHF.R.S32.HI R13, RZ, 0x1f, R13 ;  /* 0x0000001fff0d7819 */ /* 0x000fc8000001140d */
[----:B------:R-:W-:Y:S01]  /*2a90*/  IADD3.X R12, PT, PT, R13, R5, R12, P1, P2 ;  /* 0x000000050d0c7210 */ /* 0x000fe20000fe440c */
[----:B------:R-:W-:Y:S02]  /*2aa0*/  IMAD R13, R8, 0xc, RZ ;  /* 0x0000000c080d7824 */ /* 0x000fe400078e02ff */
[----:B0-----:R-:W-:-:S04]  /*2ab0*/  IMAD.WIDE.U32 R4, R9, 0xc, R14 ;  /* 0x0000000c09047825 */ /* 0x001fc800078e000e */
[----:B------:R-:W-:Y:S02]  /*2ac0*/  IMAD.IADD R9, R2, 0x1, R11 ;  /* 0x0000000102097824 */ /* 0x000fe400078e020b */
[----:B------:R-:W-:-:S03]  /*2ad0*/  IMAD.WIDE.U32 R6, R17, 0xc, R14 ;  /* 0x0000000c11067825 */ /* 0x000fc600078e000e */
[----:B------:R-:W-:Y:S01]  /*2ae0*/  ISETP.GE.AND P0, PT, R3, R9, PT ;  /* 0x000000090300720c */ /* 0x000fe20003f06270 */
[----:B------:R-:W-:Y:S02]  /*2af0*/  IMAD R15, R12, 0xc, RZ ;  /* 0x0000000c0c0f7824 */ /* 0x000fe400078e02ff */
[----:B------:R-:W-:Y:S02]  /*2b00*/  IMAD.IADD R5, R13, 0x1, R5 ;  /* 0x000000010d057824 */ /* 0x000fe400078e0205 */
[----:B------:R-:W-:-:S08]  /*2b10*/  IMAD.IADD R7, R15, 0x1, R7 ;  /* 0x000000010f077824 */ /* 0x000fd000078e0207 */
        /* <DEDUP_REMOVED lines=8> */
.L_x_33:
[----:B------:R-:W-:Y:S05]  /*2ba0*/  BSYNC.RECONVERGENT B1 ;  /* 0x0000000000017941 */ /* 0x000fea0003800200 */
.L_x_32:
        /* <DEDUP_REMOVED lines=11> */
.L_x_35:
[----:B------:R-:W-:Y:S05]  /*2c60*/  BSYNC.RECONVERGENT B1 ;  /* 0x0000000000017941 */ /* 0x000fea0003800200 */
.L_x_34:
        /* <DEDUP_REMOVED lines=11> */
.L_x_37:
[----:B------:R-:W-:Y:S05]  /*2d20*/  BSYNC.RECONVERGENT B1 ;  /* 0x0000000000017941 */ /* 0x000fea0003800200 */
.L_x_36:
        /* <DEDUP_REMOVED lines=11> */
.L_x_39:
[----:B------:R-:W-:Y:S05]  /*2de0*/  BSYNC.RECONVERGENT B1 ;  /* 0x0000000000017941 */ /* 0x000fea0003800200 */
.L_x_38:
        /* <DEDUP_REMOVED lines=10> */
.L_x_31:
[----:B------:R-:W-:Y:S05]  /*2e90*/  BSYNC.RECONVERGENT B0 ;  /* 0x0000000000007941 */ /* 0x000fea0003800200 */
.L_x_21:
[----:B01234-:R-:W0:Y:S01]  /*2ea0*/  S2R R5, SR_CgaCtaId ;  /* 0x0000000000057919 */ /* 0x01fe220000008800 */
        /* <DEDUP_REMOVED lines=21> */
[----:B------:R-:W-:Y:S01]  /*3000*/  BSSY.RECONVERGENT B0, `(.L_x_40) ;  /* 0x0000023000007945 */ /* 0x000fe20003800200 */
[----:B------:R-:W-:-:S04]  /*3010*/  VIMNMX R3, PT, PT, R6, R9, PT ;  /* 0x0000000906037248 */ /* 0x000fc80003fe0100 */
[C---:B------:R-:W-:Y:S01]  /*3020*/  ISETP.GE.AND P0, PT, R3.reuse, R11, PT ;  /* 0x0000000b0300720c */ /* 0x040fe20003f06270 */
[----:B------:R-:W-:Y:S01]  /*3030*/  IMAD.IADD R11, R3, 0x1, -R11 ;  /* 0x00000001030b7824 */ /* 0x000fe200078e0a0b */
[----:B0-----:R-:W-:-:S04]  /*3040*/  VIMNMX R5, PT, PT, R2, R3, PT ;  /* 0x0000000302057248 */ /* 0x001fc80003fe0100 */
[----:B------:R-:W-:-:S04]  /*3050*/  SEL R13, R11, RZ, P0 ;  /* 0x000000ff0b0d7207 */ /* 0x000fc80000000000 */
[----:B------:R-:W-:-:S13]  /*3060*/  ISETP.GE.AND P0, PT, R13, R5, PT ;  /* 0x000000050d00720c */ /* 0x000fda0003f06270 */
[----:B------:R-:W-:Y:S05]  /*3070*/  @P0 BRA `(.L_x_41) ;  /* 0x00000000006c0947 */ /* 0x000fea0003800000 */
[----:B------:R-:W-:-:S07]  /*3080*/  IMAD.IADD R6, R2, 0x1, R3 ;  /* 0x0000000102067824 */ /* 0x000fce00078e0203 */
.L_x_45:
[----:B------:R-:W-:Y:S01]  /*3090*/  IMAD.IADD R7, R5, 0x1, -R13 ;  /* 0x0000000105077824 */ /* 0x000fe200078e0a0d */
[----:B------:R-:W-:Y:S04]  /*30a0*/  BSSY.RECONVERGENT B1, `(.L_x_42) ;  /* 0x0000014000017945 */ /* 0x000fe80003800200 */
        /* <DEDUP_REMOVED lines=18> */
.L_x_43:
[----:B------:R-:W-:-:S13]  /*31d0*/  ISETP.LT.AND P0, PT, R8, R7, PT ;  /* 0x000000070800720c */ /* 0x000fda0003f01270 */
.L_x_44:
[----:B------:R-:W-:Y:S05]  /*31e0*/  BSYNC.RECONVERGENT B1 ;  /* 0x0000000000017941 */ /* 0x000fea0003800200 */
.L_x_42:
[C---:B------:R-:W-:Y:S01]  /*31f0*/  @!P0 VIADD R13, R10.reuse, 0x1 ;  /* 0x000000010a0d8836 */ /* 0x040fe20000000000 */
[----:B------:R-:W-:-:S04]  /*3200*/  SEL R5, R10, R5, P0 ;  /* 0x000000050a057207 */ /* 0x000fc80000000000 */
[----:B------:R-:W-:-:S13]  /*3210*/  ISETP.GE.AND P0, PT, R13, R5, PT ;  /* 0x000000050d00720c */ /* 0x000fda0003f06270 */
[----:B------:R-:W-:Y:S05]  /*3220*/  @!P0 BRA `(.L_x_45) ;  /* 0xfffffffc00988947 */ /* 0x000fea000383ffff */
.L_x_41:
[----:B------:R-:W-:Y:S05]  /*3230*/  BSYNC.RECONVERGENT B0 ;  /* 0x0000000000007941 */ /* 0x000fea0003800200 */
.L_x_40:
        /* <DEDUP_REMOVED lines=22> */
.L_x_48:
[----:B------:R-:W-:-:S13]  /*33a0*/  ISETP.LT.AND P0, PT, R7, R10, PT ;  /* 0x0000000a0700720c */ /* 0x000fda0003f01270 */
.L_x_47:
[----:B------:R-:W-:Y:S05]  /*33b0*/  BSYNC.RECONVERGENT B0 ;  /* 0x0000000000007941 */ /* 0x000fea0003800200 */
.L_x_46:
        /* <DEDUP_REMOVED lines=26> */
.L_x_50:
[----:B------:R-:W-:Y:S05]  /*3560*/  BSYNC.RECONVERGENT B0 ;  /* 0x0000000000007941 */ /* 0x000fea0003800200 */
.L_x_49:
        /* <DEDUP_REMOVED lines=28> */
.L_x_52:
[----:B------:R-:W-:Y:S05]  /*3730*/  BSYNC.RECONVERGENT B0 ;  /* 0x0000000000007941 */ /* 0x000fea0003800200 */
.L_x_51:
[----:B------:R-:W-:Y:S01]  /*3740*/  VIADD R20, R19, 0x1 ;  /* 0x0000000113147836 */ /* 0x000fe20000000000 */
[----:B------:R-:W-:Y:S01]  /*3750*/  BSSY.RECONVERGENT B0, `(.L_x_53) ;  /* 0x000001b000007945 */ /* 0x000fe20003800200 */
[----:B------:R-:W-:Y:S01]  /*3760*/  @!P0 IMAD.MOV R20, RZ, RZ, R19 ;  /* 0x000000ffff148224 */ /* 0x000fe200078e0213 */
[----:B-1--4-:R-:W-:Y:S01]  /*3770*/  SEL R19, R7, R10, P0 ;  /* 0x0000000a07137207 */ /* 0x012fe20000000000 */
[----:B------:R-:W-:Y:S01]  /*3780*/  VIADD R23, R21, 0x1 ;  /* 0x0000000115177836 */ /* 0x000fe20000000000 */
[----:B0-2---:R-:W-:Y:S01]  /*3790*/  SEL R17, R16, R11, P0 ;  /* 0x0000000b10117207 */ /* 0x005fe20000000000 */
[----:B------:R-:W-:Y:S01]  /*37a0*/  @P0 IMAD.MOV R23, RZ, RZ, R21 ;  /* 0x000000ffff170224 */ /* 0x000fe200078e0215 */
[C---:B------:R-:W-:Y:S01]  /*37b0*/  ISETP.GE.AND P1, PT, R20.reuse, R9, PT ;  /* 0x000000091400720c */ /* 0x040fe20003f26270 */
[--C-:B------:R-:W-:Y:S02]  /*37c0*/  @P0 IMAD R21, R20, 0xc, R4.reuse ;  /* 0x0000000c14150824 */ /* 0x100fe400078e0204 */
[----:B------:R-:W-:Y:S01]  /*37d0*/  @!P0 IMAD R8, R23, 0xc, R4 ;  /* 0x0000000c17088824 */ /* 0x000fe200078e0204 */
[----:B---3--:R-:W-:-:S02]  /*37e0*/  SEL R4, R18, R15, P0 ;  /* 0x0000000f12047207 */ /* 0x008fc40000000000 */
[----:B------:R0:W1:Y:S04]  /*37f0*/  @P0 LDS R7, [R21] ;  /* 0x0000000015070984 */ /* 0x0000680000000800 */
[----:B------:R0:W2:Y:S04]  /*3800*/  @!P0 LDS R10, [R8] ;  /* 0x00000000080a8984 */ /* 0x0000a80000000800 */
[----:B------:R0:W3:Y:S04]  /*3810*/  @!P0 LDS R11, [R8+0x4] ;  /* 0x00000400080b8984 */ /* 0x0000e80000000800 */
[----:B------:R0:W4:Y:S04]  /*3820*/  @!P0 LDS R15, [R8+0x8] ;  /* 0x00000800080f8984 */ /* 0x0001280000000800 */
[----:B------:R0:W0:Y:S04]  /*3830*/  @P0 LDS R16, [R21+0x4] ;  /* 0x0000040015100984 */ /* 0x0000280000000800 */
[----:B------:R0:W0:Y:S01]  /*3840*/  @P0 LDS R18, [R21+0x8] ;  /* 0x0000080015120984 */ /* 0x0000220000000800 */
[----:B------:R-:W-:Y:S01]  /*3850*/  PLOP3.LUT P0, PT, PT, PT, PT, 0x8, 0x80 ;  /* 0x000000000080781c */ /* 0x000fe20003f0e170 */
[----:B------:R-:W-:-:S12]  /*3860*/  @P1 BRA `(.L_x_54) ;  /* 0x0000000000241947 */ /* 0x000fd80003800000 */
[----:B------:R-:W-:Y:S02]  /*3870*/  ISETP.GE.AND P1, PT, R23, R2, PT ;  /* 0x000000021700720c */ /* 0x000fe40003f26270 */
[----:B------:R-:W-:-:S11]  /*3880*/  PLOP3.LUT P0, PT, PT, PT, PT, 0x80, 0x8 ;  /* 0x000000000008781c */ /* 0x000fd60003f0f070 */
[----:B------:R-:W-:Y:S05]  /*3890*/  @P1 BRA `(.L_x_54) ;  /* 0x0000000000181947 */ /* 0x000fea0003800000 */
[----:B-12---:R-:W-:-:S13]  /*38a0*/  ISETP.NE.AND P1, PT, R7, R10, PT ;  /* 0x0000000a0700720c */ /* 0x006fda0003f25270 */
[----:B------:R-:W-:Y:S01]  /*38b0*/  @P1 ISETP.LT.AND P0, PT, R7, R10, PT ;  /* 0x0000000a0700120c */ /* 0x000fe20003f01270 */
[----:B------:R-:W-:-:S12]  /*38c0*/  @P1 BRA `(.L_x_54) ;  /* 0x00000000000c1947 */ /* 0x000fd80003800000 */
[----:B0--3--:R-:W-:-:S13]  /*38d0*/  ISETP.NE.AND P1, PT, R16, R11, PT ;  /* 0x0000000b1000720c */ /* 0x009fda0003f25270 */
[----:B------:R-:W-:Y:S02]  /*38e0*/  @P1 ISETP.LT.AND P0, PT, R16, R11, PT ;  /* 0x0000000b1000120c */ /* 0x000fe40003f01270 */
[----:B----4-:R-:W-:-:S13]  /*38f0*/  @!P1 ISETP.LT.AND P0, PT, R18, R15, PT ;  /* 0x0000000f1200920c */ /* 0x010fda0003f01270 */
.L_x_54:
[----:B------:R-:W-:Y:S05]  /*3900*/  BSYNC.RECONVERGENT B0 ;  /* 0x0000000000007941 */ /* 0x000fea0003800200 */
.L_x_53:
[----:B------:R-:W5:Y:S01]  /*3910*/  S2UR UR5, SR_CgaCtaId ;  /* 0x00000000000579c3 */ /* 0x000f620000008800 */
[----:B------:R-:W-:Y:S01]  /*3920*/  UMOV UR4, 0x400 ;  /* 0x0000040000047882 */ /* 0x000fe20000000000 */
[----:B------:R-:W-:Y:S01]  /*3930*/  VIADD R24, R20, 0x1 ;  /* 0x0000000114187836 */ /* 0x000fe20000000000 */
[----:B------:R-:W-:Y:S01]  /*3940*/  BSSY.RECONVERGENT B0, `(.L_x_55) ;  /* 0x000001e000007945 */ /* 0x000fe20003800200 */
[----:B------:R-:W-:Y:S01]  /*3950*/  @!P0 IMAD.MOV R24, RZ, RZ, R20 ;  /* 0x000000ffff188224 */ /* 0x000fe200078e0214 */
[----:B-12---:R-:W-:Y:S01]  /*3960*/  SEL R22, R7, R10, P0 ;  /* 0x0000000a07167207 */ /* 0x006fe20000000000 */
[----:B------:R-:W-:Y:S01]  /*3970*/  VIADD R25, R23, 0x1 ;  /* 0x0000000117197836 */ /* 0x000fe20000000000 */
[----:B0--3--:R-:W-:Y:S01]  /*3980*/  SEL R21, R16, R11, P0 ;  /* 0x0000000b10157207 */ /* 0x009fe20000000000 */
[----:B------:R-:W-:Y:S01]  /*3990*/  @P0 IMAD.MOV R25, RZ, RZ, R23 ;  /* 0x000000ffff190224 */ /* 0x000fe200078e0217 */
[----:B------:R-:W-:Y:S02]  /*39a0*/  ISETP.GE.AND P1, PT, R24, R9, PT ;  /* 0x000000091800720c */ /* 0x000fe40003f26270 */
[----:B----4-:R-:W-:Y:S01]  /*39b0*/  SEL R20, R18, R15, P0 ;  /* 0x0000000f12147207 */ /* 0x010fe20000000000 */
        /* <DEDUP_REMOVED lines=22> */
.L_x_56:
[----:B------:R-:W-:Y:S05]  /*3b20*/  BSYNC.RECONVERGENT B0 ;  /* 0x0000000000007941 */ /* 0x000fea0003800200 */
.L_x_55:
[----:B------:R-:W5:Y:S01]  /*3b30*/  LDCU.U8 UR4, c[0x0][0x380] ;  /* 0x00007000ff0477ac */ /* 0x000f620008000000 */
[----:B------:R-:W5:Y:S01]  /*3b40*/  S2R R2, SR_TID.X ;  /* 0x0000000000027919 */ /* 0x000f620000002100 */
[----:B0--3--:R-:W-:Y:S02]  /*3b50*/  SEL R15, R18, R15, P0 ;  /* 0x0000000f120f7207 */ /* 0x009fe40000000000 */
[----:B--2---:R-:W-:Y:S02]  /*3b60*/  SEL R11, R16, R11, P0 ;  /* 0x0000000b100b7207 */ /* 0x004fe40000000000 */
[----:B-1--4-:R-:W-:Y:S01]  /*3b70*/  SEL R7, R7, R10, P0 ;  /* 0x0000000a07077207 */ /* 0x012fe20000000000 */
[----:B-----5:R-:W-:-:S04]  /*3b80*/  UPRMT UR4, UR4, 0x8880, URZ ;  /* 0x0000888004047896 */ /* 0x020fc800080000ff */
[----:B------:R-:W-:Y:S01]  /*3b90*/  UISETP.NE.AND UP0, UPT, UR4, URZ, UPT ;  /* 0x000000ff0400728c */ /* 0x000fe2000bf05270 */
[----:B------:R-:W-:Y:S08]  /*3ba0*/  BAR.SYNC.DEFER_BLOCKING 0x0 ;  /* 0x0000000000007b1d */ /* 0x000ff00000010000 */
[----:B------:R-:W-:Y:S05]  /*3bb0*/  BRA.U !UP0, `(.L_x_57) ;  /* 0x0000000508347547 */ /* 0x000fea000b800000 */
[----:B------:R-:W0:Y:S01]  /*3bc0*/  S2R R10, SR_LANEID ;  /* 0x00000000000a7919 */ /* 0x000e220000000000 */
[----:B------:R-:W-:Y:S02]  /*3bd0*/  SHF.R.U32.HI R23, RZ, 0x5, R2 ;  /* 0x00000005ff177819 */ /* 0x000fe40000011602 */
[----:B------:R-:W-:-:S03]  /*3be0*/  ISETP.NE.AND P0, PT, R2, RZ, PT ;  /* 0x000000ff0200720c */ /* 0x000fc60003f05270 */
[----:B0-----:R-:W-:-:S04]  /*3bf0*/  IMAD R23, R23, 0x20, R10 ;  /* 0x0000002017177824 */ /* 0x001fc800078e020a */
[----:B------:R-:W-:-:S04]  /*3c00*/  IMAD R23, R23, 0x5, RZ ;  /* 0x0000000517177824 */ /* 0x000fc800078e02ff */
[----:B------:R-:W-:Y:S02]  /*3c10*/  IMAD R24, R23, 0xc, R8 ;  /* 0x0000000c17187824 */ /* 0x000fe400078e0208 */
[----:B------:R-:W-:-:S03]  /*3c20*/  IMAD R23, R10, -0x4, R23 ;  /* 0xfffffffc0a177824 */ /* 0x000fc600078e0217 */
[----:B------:R-:W-:Y:S01]  /*3c30*/  STS [R24], R5 ;  /* 0x0000000518007388 */ /* 0x000fe20000000800 */
[----:B------:R-:W-:-:S03]  /*3c40*/  IMAD R26, R23, 0xc, R8 ;  /* 0x0000000c171a7824 */ /* 0x000fc600078e0208 */
[----:B------:R-:W-:Y:S04]  /*3c50*/  STS [R24+0x4], R6 ;  /* 0x0000040618007388 */ /* 0x000fe80000000800 */
[----:B------:R0:W-:Y:S04]  /*3c60*/  STS [R24+0x8], R3 ;  /* 0x0000080318007388 */ /* 0x0001e80000000800 */
[----:B------:R-:W-:Y:S04]  /*3c70*/  STS [R24+0xc], R14 ;  /* 0x00000c0e18007388 */ /* 0x000fe80000000800 */
[----:B------:R-:W-:Y:S01]  /*3c80*/  STS [R24+0x10], R13 ;  /* 0x0000100d18007388 */ /* 0x000fe20000000800 */
[----:B0-----:R-:W-:-:S03]  /*3c90*/  LOP3.LUT R3, R2, 0x1f, RZ, 0xc0, !PT ;  /* 0x0000001f02037812 */ /* 0x001fc600078ec0ff */
[----:B------:R-:W-:Y:S01]  /*3ca0*/  STS [R24+0x14], R12 ;  /* 0x0000140c18007388 */ /* 0x000fe20000000800 */
[----:B------:R-:W-:-:S03]  /*3cb0*/  LOP3.LUT R2, R2, 0x3e0, RZ, 0xc0, !PT ;  /* 0x000003e002027812 */ /* 0x000fc600078ec0ff */
[----:B------:R-:W-:Y:S02]  /*3cc0*/  STS [R24+0x18], R19 ;  /* 0x0000181318007388 */ /* 0x000fe40000000800 */
[----:B------:R-:W-:Y:S02]  /*3cd0*/  IMAD R2, R2, 0x5, R3 ;  /* 0x0000000502027824 */ /* 0x000fe400078e0203 */
[----:B------:R-:W-:Y:S01]  /*3ce0*/  STS [R24+0x1c], R17 ;  /* 0x00001c1118007388 */ /* 0x000fe20000000800 */
[----:B------:R-:W-:-:S03]  /*3cf0*/  IMAD.MOV.U32 R3, RZ, RZ, RZ ;  /* 0x000000ffff037224 */ /* 0x000fc600078e00ff */
[----:B------:R0:W-:Y:S04]  /*3d00*/  STS [R24+0x20], R4 ;  /* 0x0000200418007388 */ /* 0x0001e80000000800 */
[----:B------:R-:W-:Y:S04]  /*3d10*/  STS [R24+0x24], R22 ;  /* 0x0000241618007388 */ /* 0x000fe80000000800 */
[----:B------:R-:W-:Y:S01]  /*3d20*/  STS [R24+0x28], R21 ;  /* 0x0000281518007388 */ /* 0x000fe20000000800 */
[----:B0-----:R-:W0:Y:S03]  /*3d30*/  LDC.64 R4, c[0x0][0x3a0] ;  /* 0x0000e800ff047b82 */ /* 0x001e260000000a00 */
[----:B------:R-:W-:Y:S04]  /*3d40*/  STS [R24+0x2c], R20 ;  /* 0x00002c1418007388 */ /* 0x000fe80000000800 */
[----:B------:R1:W-:Y:S04]  /*3d50*/  STS [R24+0x30], R7 ;  /* 0x0000300718007388 */ /* 0x0003e80000000800 */
[----:B------:R-:W-:Y:S04]  /*3d60*/  STS [R24+0x34], R11 ;  /* 0x0000340b18007388 */ /* 0x000fe80000000800 */
[----:B------:R-:W-:Y:S01]  /*3d70*/  STS [R24+0x38], R15 ;  /* 0x0000380f18007388 */ /* 0x000fe20000000800 */
[----:B------:R-:W-:-:S03]  /*3d80*/  NOP ;  /* 0x0000000000007918 */ /* 0x000fc60000000000 */
[----:B------:R-:W-:Y:S01]  /*3d90*/  LDS R17, [R26] ;  /* 0x000000001a117984 */ /* 0x000fe20000000800 */
[----:B-1----:R-:W-:-:S03]  /*3da0*/  IMAD.WIDE.U32 R6, R0, 0x500, R2 ;  /* 0x0000050000067825 */ /* 0x002fc600078e0002 */
[----:B------:R-:W-:Y:S01]  /*3db0*/  LDS R18, [R26+0x4] ;  /* 0x000004001a127984 */ /* 0x000fe20000000800 */
[----:B------:R-:W-:Y:S02]  /*3dc0*/  VIADD R3, R2, 0x20 ;  /* 0x0000002002037836 */ /* 0x000fe40000000000 */
[----:B------:R-:W-:Y:S01]  /*3dd0*/  IMAD R0, R7, 0xc, RZ ;  /* 0x0000000c07007824 */ /* 0x000fe200078e02ff */
[----:B------:R-:W-:Y:S01]  /*3de0*/  LDS R16, [R26+0x8] ;  /* 0x000008001a107984 */ /* 0x000fe20000000800 */
[----:B0-----:R-:W-:-:S03]  /*3df0*/  IMAD.WIDE.U32 R4, R6, 0xc, R4 ;  /* 0x0000000c06047825 */ /* 0x001fc600078e0004 */
[----:B------:R-:W-:Y:S01]  /*3e00*/  LDS R14, [R26+0x180] ;  /* 0x000180001a0e7984 */ /* 0x000fe20000000800 */
[C---:B------:R-:W-:Y:S02]  /*3e10*/  VIADD R7, R2.reuse, 0x40 ;  /* 0x0000004002077836 */ /* 0x040fe40000000000 */
[----:B------:R-:W-:Y:S01]  /*3e20*/  IMAD.IADD R5, R5, 0x1, R0 ;  /* 0x0000000105057824 */ /* 0x000fe200078e0200 */
[----:B------:R-:W-:Y:S04]  /*3e30*/  LDS R12, [R26+0x184] ;  /* 0x000184001a0c7984 */ /* 0x000fe80000000800 */
        /* <DEDUP_REMOVED lines=10> */
[----:B------:R-:W-:Y:S01]  /*3ee0*/  @!P0 STS [R8+0x3c00], R9 ;  /* 0x003c000908008388 */ /* 0x000fe20000000800 */
[----:B------:R-:W-:Y:S06]  /*3ef0*/  BAR.SYNC.DEFER_BLOCKING 0x0 ;  /* 0x0000000000007b1d */ /* 0x000fec0000010000 */
[----:B------:R-:W0:Y:S02]  /*3f00*/  LDS R20, [R8+0x3c00] ;  /* 0x003c000008147984 */ /* 0x000e240000000800 */
[----:B0-----:R-:W-:-:S02]  /*3f10*/  ISETP.GE.AND P0, PT, R2, R20, PT ;  /* 0x000000140200720c */ /* 0x001fc40003f06270 */
[-C--:B------:R-:W-:Y:S01]  /*3f20*/  ISETP.GE.AND P1, PT, R3, R20.reuse, PT ;  /* 0x000000140300720c */ /* 0x080fe20003f26270 */
[----:B------:R-:W-:Y:S01]  /*3f30*/  VIADD R3, R2, 0x60 ;  /* 0x0000006002037836 */ /* 0x000fe20000000000 */
[----:B------:R-:W-:-:S04]  /*3f40*/  ISETP.GE.AND P2, PT, R7, R20, PT ;  /* 0x000000140700720c */ /* 0x000fc80003f46270 */
[----:B------:R-:W-:Y:S01]  /*3f50*/  ISETP.GE.AND P3, PT, R3, R20, PT ;  /* 0x000000140300720c */ /* 0x000fe20003f66270 */
[----:B------:R-:W-:-:S04]  /*3f60*/  VIADD R3, R2, 0x80 ;  /* 0x0000008002037836 */ /* 0x000fc80000000000 */
[----:B------:R0:W-:Y:S04]  /*3f70*/  @!P0 STG.E desc[UR6][R4.64], R17 ;  /* 0x0000001104008986 */ /* 0x0001e8000c101906 */
[----:B------:R0:W-:Y:S04]  /*3f80*/  @!P0 STG.E desc[UR6][R4.64+0x4], R18 ;  /* 0x0000041204008986 */ /* 0x0001e8000c101906 */
[----:B------:R0:W-:Y:S01]  /*3f90*/  @!P0 STG.E desc[UR6][R4.64+0x8], R16 ;  /* 0x0000081004008986 */ /* 0x0001e2000c101906 */
[----:B------:R-:W-:-:S03]  /*3fa0*/  ISETP.GE.AND P0, PT, R3, R20, PT ;  /* 0x000000140300720c */ /* 0x000fc60003f06270 */
[----:B------:R0:W-:Y:S04]  /*3fb0*/  @!P1 STG.E desc[UR6][R4.64+0x180], R14 ;  /* 0x0001800e04009986 */ /* 0x0001e8000c101906 */
[----:B------:R0:W-:Y:S04]  /*3fc0*/  @!P1 STG.E desc[UR6][R4.64+0x184], R12 ;  /* 0x0001840c04009986 */ /* 0x0001e8000c101906 */
[----:B------:R0:W-:Y:S04]  /*3fd0*/  @!P1 STG.E desc[UR6][R4.64+0x188], R10 ;  /* 0x0001880a04009986 */ /* 0x0001e8000c101906 */
[----:B------:R0:W-:Y:S04]  /*3fe0*/  @!P2 STG.E desc[UR6][R4.64+0x300], R29 ;  /* 0x0003001d0400a986 */ /* 0x0001e8000c101906 */
[----:B------:R0:W-:Y:S04]  /*3ff0*/  @!P2 STG.E desc[UR6][R4.64+0x304], R27 ;  /* 0x0003041b0400a986 */ /* 0x0001e8000c101906 */
[----:B------:R0:W-:Y:S04]  /*4000*/  @!P2 STG.E desc[UR6][R4.64+0x308], R25 ;  /* 0x000308190400a986 */ /* 0x0001e8000c101906 */
[----:B------:R0:W-:Y:S04]  /*4010*/  @!P3 STG.E desc[UR6][R4.64+0x480], R23 ;  /* 0x000480170400b986 */ /* 0x0001e8000c101906 */
[----:B------:R0:W-:Y:S04]  /*4020*/  @!P3 STG.E desc[UR6][R4.64+0x484], R21 ;  /* 0x000484150400b986 */ /* 0x0001e8000c101906 */
[----:B------:R0:W-:Y:S01]  /*4030*/  @!P3 STG.E desc[UR6][R4.64+0x488], R19 ;  /* 0x000488130400b986 */ /* 0x0001e2000c101906 */
[----:B------:R-:W-:Y:S05]  /*4040*/  @P0 EXIT ;  /* 0x000000000000094d */ /* 0x000fea0003800000 */
[----:B------:R-:W-:Y:S04]  /*4050*/  STG.E desc[UR6][R4.64+0x600], R11 ;  /* 0x0006000b04007986 */ /* 0x000fe8000c101906 */
[----:B------:R-:W-:Y:S04]  /*4060*/  STG.E desc[UR6][R4.64+0x604], R13 ;  /* 0x0006040d04007986 */ /* 0x000fe8000c101906 */
[----:B------:R-:W-:Y:S01]  /*4070*/  STG.E desc[UR6][R4.64+0x608], R15 ;  /* 0x0006080f04007986 */ /* 0x000fe2000c101906 */
[----:B------:R-:W-:Y:S05]  /*4080*/  EXIT ;  /* 0x000000000000794d */ /* 0x000fea0003800000 */
.L_x_57:
[----:B------:R-:W0:Y:S01]  /*4090*/  S2R R10, SR_LANEID ;  /* 0x00000000000a7919 */ /* 0x000e220000000000 */
[----:B------:R-:W-:Y:S02]  /*40a0*/  SHF.R.U32.HI R23, RZ, 0x5, R2 ;  /* 0x00000005ff177819 */ /* 0x000fe40000011602 */
[----:B------:R-:W-:-:S03]  /*40b0*/  ISETP.NE.AND P0, PT, R2, RZ, PT ;  /* 0x000000ff0200720c */ /* 0x000fc60003f05270 */
[----:B0-----:R-:W-:-:S04]  /*40c0*/  IMAD R23, R23, 0x20, R10 ;  /* 0x0000002017177824 */ /* 0x001fc800078e020a */
[----:B------:R-:W-:-:S04]  /*40d0*/  IMAD R23, R23, 0x5, RZ ;  /* 0x0000000517177824 */ /* 0x000fc800078e02ff */
[----:B------:R-:W-:Y:S02]  /*40e0*/  IMAD R24, R23, 0xc, R8 ;  /* 0x0000000c17187824 */ /* 0x000fe400078e0208 */
[----:B------:R-:W-:-:S03]  /*40f0*/  IMAD R23, R10, -0x4, R23 ;  /* 0xfffffffc0a177824 */ /* 0x000fc600078e0217 */
[----:B------:R0:W-:Y:S04]  /*4100*/  STS [R24+0x8], R3 ;  /* 0x0000080318007388 */ /* 0x0001e80000000800 */
[----:B------:R-:W-:Y:S04]  /*4110*/  STS [R24], R5 ;  /* 0x0000000518007388 */ /* 0x000fe80000000800 */
[----:B------:R1:W-:Y:S01]  /*4120*/  STS [R24+0x4], R6 ;  /* 0x0000040618007388 */ /* 0x0003e20000000800 */
[----:B0-----:R-:W-:-:S03]  /*4130*/  IMAD R3, R23, 0xc, R8 ;  /* 0x0000000c17037824 */ /* 0x001fc600078e0208 */
[----:B------:R-:W-:Y:S04]  /*4140*/  STS [R24+0xc], R14 ;  /* 0x00000c0e18007388 */ /* 0x000fe80000000800 */
[----:B------:R-:W-:Y:S01]  /*4150*/  STS [R24+0x10], R13 ;  /* 0x0000100d18007388 */ /* 0x000fe20000000800 */
[----:B-1----:R-:W-:-:S03]  /*4160*/  LOP3.LUT R6, R2, 0x1f, RZ, 0xc0, !PT ;  /* 0x0000001f02067812 */ /* 0x002fc600078ec0ff */
[----:B------:R-:W-:Y:S04]  /*4170*/  STS [R24+0x14], R12 ;  /* 0x0000140c18007388 */ /* 0x000fe80000000800 */
[----:B------:R-:W-:Y:S04]  /*4180*/  STS [R24+0x18], R19 ;  /* 0x0000181318007388 */ /* 0x000fe80000000800 */
[----:B------:R-:W-:Y:S04]  /*4190*/  STS [R24+0x1c], R17 ;  /* 0x00001c1118007388 */ /* 0x000fe80000000800 */
[----:B------:R0:W-:Y:S04]  /*41a0*/  STS [R24+0x20], R4 ;  /* 0x0000200418007388 */ /* 0x0001e80000000800 */
[----:B------:R1:W-:Y:S04]  /*41b0*/  STS [R24+0x24], R22 ;  /* 0x0000241618007388 */ /* 0x0003e80000000800 */
[----:B------:R-:W-:Y:S01]  /*41c0*/  STS [R24+0x28], R21 ;  /* 0x0000281518007388 */ /* 0x000fe20000000800 */
[----:B0-----:R-:W0:Y:S03]  /*41d0*/  LDC.64 R4, c[0x0][0x388] ;  /* 0x0000e200ff047b82 */ /* 0x001e260000000a00 */
[----:B------:R-:W-:Y:S01]  /*41e0*/  STS [R24+0x2c], R20 ;  /* 0x00002c1418007388 */ /* 0x000fe20000000800 */
[----:B-1----:R-:W-:-:S03]  /*41f0*/  LOP3.LUT R22, R2, 0x3e0, RZ, 0xc0, !PT ;  /* 0x000003e002167812 */ /* 0x002fc600078ec0ff */
[----:B------:R1:W-:Y:S02]  /*4200*/  STS [R24+0x30], R7 ;  /* 0x0000300718007388 */ /* 0x0003e40000000800 */
[----:B------:R-:W-:Y:S02]  /*4210*/  IMAD R22, R22, 0x5, RZ ;  /* 0x0000000516167824 */ /* 0x000fe400078e02ff */
[----:B------:R-:W-:Y:S04]  /*4220*/  STS [R24+0x34], R11 ;  /* 0x0000340b18007388 */ /* 0x000fe80000000800 */
[----:B------:R-:W-:Y:S01]  /*4230*/  STS [R24+0x38], R15 ;  /* 0x0000380f18007388 */ /* 0x000fe20000000800 */
[----:B------:R-:W-:-:S03]  /*4240*/  NOP ;  /* 0x0000000000007918 */ /* 0x000fc60000000000 */
[----:B------:R-:W-:Y:S01]  /*4250*/  LDS R18, [R3] ;  /* 0x0000000003127984 */ /* 0x000fe20000000800 */
[----:B-1----:R-:W-:-:S03]  /*4260*/  IMAD.MOV.U32 R7, RZ, RZ, RZ ;  /* 0x000000ffff077224 */ /* 0x002fc600078e00ff */
[----:B------:R-:W-:Y:S01]  /*4270*/  LDS R16, [R3+0x4] ;  /* 0x0000040003107984 */ /* 0x000fe20000000800 */
[----:B------:R-:W-:Y:S01]  /*4280*/  IMAD.WIDE.U32 R6, R0, 0x500, R6 ;  /* 0x0000050000067825 */ /* 0x000fe200078e0006 */
[C---:B------:R-:W-:Y:S02]  /*4290*/  LOP3.LUT R0, R22.reuse, 0x1f, R2, 0xf8, !PT ;  /* 0x0000001f16007812 */ /* 0x040fe400078ef802 */
        /* <DEDUP_REMOVED lines=12> */
[----:B------:R0:W-:Y:S04]  /*4360*/  LDS R15, [R3+0x608] ;  /* 0x00060800030f7984 */ /* 0x0001e80000000800 */
[----:B------:R1:W-:Y:S01]  /*4370*/  @!P0 STS [R8+0x3c00], R9 ;  /* 0x003c000908008388 */ /* 0x0003e20000000800 */
[----:B------:R-:W-:Y:S01]  /*4380*/  BAR.SYNC.DEFER_BLOCKING 0x0 ;  /* 0x0000000000007b1d */ /* 0x000fe20000010000 */
[----:B------:R-:W-:-:S05]  /*4390*/  IADD3 R6, P0, PT, R22, R6, RZ ;  /* 0x0000000616067210 */ /* 0x000fca0007f1e0ff */
[----:B0-----:R-:W-:-:S04]  /*43a0*/  IMAD.WIDE.U32 R2, R6, 0xc, R4 ;  /* 0x0000000c06027825 */ /* 0x001fc800078e0004 */
[----:B-1----:R-:W-:Y:S02]  /*43b0*/  IMAD.X R9, RZ, RZ, R7, P0 ;  /* 0x000000ffff097224 */ /* 0x002fe400000e0607 */
[C---:B------:R-:W-:Y:S02]  /*43c0*/  VIADD R5, R0.reuse, 0x20 ;  /* 0x0000002000057836 */ /* 0x040fe40000000000 */
[----:B------:R-:W-:Y:S02]  /*43d0*/  VIADD R7, R0, 0x40 ;  /* 0x0000004000077836 */ /* 0x000fe40000000000 */
[----:B------:R-:W-:-:S04]  /*43e0*/  IMAD R9, R9, 0xc, RZ ;  /* 0x0000000c09097824 */ /* 0x000fc800078e02ff */
[----:B------:R-:W-:Y:S01]  /*43f0*/  IMAD.IADD R3, R3, 0x1, R9 ;  /* 0x0000000103037824 */ /* 0x000fe200078e0209 */
[----:B------:R-:W0:Y:S02]  /*4400*/  LDS R20, [R8+0x3c00] ;  /* 0x003c000008147984 */ /* 0x000e240000000800 */
[-C--:B0-----:R-:W-:Y:S01]  /*4410*/  ISETP.GE.AND P1, PT, R5, R20.reuse, PT ;  /* 0x000000140500720c */ /* 0x081fe20003f26270 */
[C---:B------:R-:W-:Y:S01]  /*4420*/  VIADD R5, R0.reuse, 0x60 ;  /* 0x0000006000057836 */ /* 0x040fe20000000000 */
[-C--:B------:R-:W-:Y:S01]  /*4430*/  ISETP.GE.AND P2, PT, R7, R20.reuse, PT ;  /* 0x000000140700720c */ /* 0x080fe20003f46270 */
[C---:B------:R-:W-:Y:S01]  /*4440*/  VIADD R7, R0.reuse, 0x80 ;  /* 0x0000008000077836 */ /* 0x040fe20000000000 */
[-C--:B------:R-:W-:Y:S02]  /*4450*/  ISETP.GE.AND P0, PT, R0, R20.reuse, PT ;  /* 0x000000140000720c */ /* 0x080fe40003f06270 */
[-C--:B------:R-:W-:Y:S02]  /*4460*/  ISETP.GE.AND P3, PT, R5, R20.reuse, PT ;  /* 0x000000140500720c */ /* 0x080fe40003f66270 */
[----:B------:R-:W-:-:S05]  /*4470*/  ISETP.GE.AND P4, PT, R7, R20, PT ;  /* 0x000000140700720c */ /* 0x000fca0003f86270 */
        /* <DEDUP_REMOVED lines=17> */
.L_x_58:
[----:B------:R-:W-:-:S00]  /*4590*/  BRA `(.L_x_58) ;  /* 0xfffffffc00fc7947 */ /* 0x000fc0000383ffff */
[----:B------:R-:W-:-:S00]  /*45a0*/  NOP ;  /* 0x0000000000007918 */ /* 0x000fc00000000000 */
        /* <DEDUP_REMOVED lines=13> */
.L_x_342:


//--------------------- .text._ZN3cub18CUB_300001_SM_10006detail10merge_sort30DeviceMergeSortPartitionKernelIN6thrust24THRUST_300001_SM_1000_NS6detail15normal_iteratorINS5_10device_ptrI10borderlandEEEEm10bordersortS9_EEvbT_PT2_T0_SG_PSG_T1_SG_i --------------------------
	.section	.text._ZN3cub18CUB_300001_SM_10006detail10merge_sort30DeviceMergeSortPartitionKernelIN6thrust24THRUST_300001_SM_1000_NS6detail15normal_iteratorINS5_10device_ptrI10borderlandEEEEm10bordersortS9_EEvbT_PT2_T0_SG_PSG_T1_SG_i,"ax",@progbits
	.align	128
        .global         _ZN3cub18CUB_300001_SM_10006detail10merge_sort30DeviceMergeSortPartitionKernelIN6thrust24THRUST_300001_SM_1000_NS6detail15normal_iteratorINS5_10device_ptrI10borderlandEEEEm10bordersortS9_EEvbT_PT2_T0_SG_PSG_T1_SG_i
        .type           _ZN3cub18CUB_300001_SM_10006detail10merge_sort30DeviceMergeSortPartitionKernelIN6thrust24THRUST_300001_SM_1000_NS6detail15normal_iteratorINS5_10device_ptrI10borderlandEEEEm10bordersortS9_EEvbT_PT2_T0_SG_PSG_T1_SG_i,@function
        .size           _ZN3cub18CUB_300001_SM_10006detail10merge_sort30DeviceMergeSortPartitionKernelIN6thrust24THRUST_300001_SM_1000_NS6detail15normal_iteratorINS5_10device_ptrI10borderlandEEEEm10bordersortS9_EEvbT_PT2_T0_SG_PSG_T1_SG_i,(.L_x_343 - _ZN3cub18CUB_300001_SM_10006detail10merge_sort30DeviceMergeSortPartitionKernelIN6thrust24THRUST_300001_SM_1000_NS6detail15normal_iteratorINS5_10device_ptrI10borderlandEEEEm10bordersortS9_EEvbT_PT2_T0_SG_PSG_T1_SG_i)
        .other          _ZN3cub18CUB_300001_SM_10006detail10merge_sort30DeviceMergeSortPartitionKernelIN6thrust24THRUST_300001_SM_1000_NS6detail15normal_iteratorINS5_10device_ptrI10borderlandEEEEm10bordersortS9_EEvbT_PT2_T0_SG_PSG_T1_SG_i,@"STO_CUDA_ENTRY STV_DEFAULT"
_ZN3cub18CUB_300001_SM_10006detail10merge_sort30DeviceMergeSortPartitionKernelIN6thrust24THRUST_300001_SM_1000_NS6detail15normal_iteratorINS5_10device_ptrI10borderlandEEEEm10bordersortS9_EEvbT_PT2_T0_SG_PSG_T1_SG_i:
.text._ZN3cub18CUB_300001_SM_10006detail10merge_sort30DeviceMergeSortPartitionKernelIN6thrust24THRUST_300001_SM_1000_NS6detail15normal_iteratorINS5_10device_ptrI10borderlandEEEEm10bordersortS9_EEvbT_PT2_T0_SG_PSG_T1_SG_i:
[----:B------:R-:W-:Y:S01]  /*0000*/  LDC R1, c[0x0][0x37c] ;  /* 0x0000df00ff017b82 */ /* 0x000fe20000000800 */
[----:B------:R-:W0:Y:S01]  /*0010*/  S2R R6, SR_CTAID.X ;  /* 0x0000000000067919 */ /* 0x000e220000002500 */
[----:B------:R-:W0:Y:S01]  /*0020*/  LDCU UR4, c[0x0][0x360] ;  /* 0x00006c00ff0477ac */ /* 0x000e220008000800 */
[----:B------:R-:W0:Y:S01]  /*0030*/  S2R R3, SR_TID.X ;  /* 0x0000000000037919 */ /* 0x000e220000002100 */
[----:B------:R-:W1:Y:S01]  /*0040*/  LDCU.64 UR10, c[0x0][0x3a0] ;  /* 0x00007400ff0a77ac */ /* 0x000e620008000a00 */
[----:B0-----:R-:W-:-:S05]  /*0050*/  IMAD R6, R6, UR4, R3 ;  /* 0x0000000406067c24 */ /* 0x001fca000f8e0203 */
[----:B-1----:R-:W-:-:S04]  /*0060*/  ISETP.GE.U32.AND P0, PT, R6, UR10, PT ;  /* 0x0000000a06007c0c */ /* 0x002fc8000bf06070 */
[----:B------:R-:W-:-:S13]  /*0070*/  ISETP.GE.U32.AND.EX P0, PT, RZ, UR11, PT, P0 ;  /* 0x0000000bff007c0c */ /* 0x000fda000bf06100 */
[----:B------:R-:W-:Y:S05]  /*0080*/  @P0 EXIT ;  /* 0x000000000000094d */ /* 0x000fea0003800000 */
[----:B------:R-:W0:Y:S01]  /*0090*/  LDCU.64 UR6, c[0x0][0x3b8] ;  /* 0x00007700ff0677ac */ /* 0x000e220008000a00 */
[----:B------:R-:W1:Y:S01]  /*00a0*/  LDC R0, c[0x0][0x3c0] ;  /* 0x0000f000ff007b82 */ /* 0x000e620000000800 */
[----:B------:R-:W-:Y:S01]  /*00b0*/  IADD3 R8, P2, PT, R6, 0x1, RZ ;  /* 0x0000000106087810 */ /* 0x000fe20007f5e0ff */
[----:B------:R-:W-:Y:S01]  /*00c0*/  ACQBULK ;  /* 0x000000000000782e */ /* 0x000fe20000000000 */
[----:B------:R-:W2:Y:S02]  /*00d0*/  LDCU.64 UR8, c[0x0][0x358] ;  /* 0x00006b00ff0877ac */ /* 0x000ea40008000a00 */
[----:B------:R-:W-:Y:S01]  /*00e0*/  ISETP.NE.U32.AND P0, PT, R8, UR10, PT ;  /* 0x0000000a08007c0c */ /* 0x000fe2000bf05070 */
[----:B0-----:R-:W-:Y:S02]  /*00f0*/  UIADD3 UR4, UPT, UPT, -UR6, URZ, URZ ;  /* 0x000000ff06047290 */ /* 0x001fe4000fffe1ff */
[----:B------:R-:W-:-:S04]  /*0100*/  USHF.R.U32.HI UR5, URZ, 0x1, UR7 ;  /* 0x00000001ff057899 */ /* 0x000fc80008011607 */
[----:B------:R-:W-:Y:S01]  /*0110*/  LOP3.LUT R5, R6, UR4, RZ, 0xc0, !PT ;  /* 0x0000000406057c12 */ /* 0x000fe2000f8ec0ff */
[----:B------:R-:W-:Y:S01]  /*0120*/  USHF.R.U64 UR4, UR6, 0x1, UR7 ;  /* 0x0000000106047899 */ /* 0x000fe20008001207 */
[----:B-1----:R-:W-:Y:S01]  /*0130*/  SHF.R.S32.HI R11, RZ, 0x1f, R0 ;  /* 0x0000001fff0b7819 */ /* 0x002fe20000011400 */
[----:B------:R-:W-:Y:S02]  /*0140*/  IMAD R4, R0, UR5, RZ ;  /* 0x0000000500047c24 */ /* 0x000fe4000f8e02ff */
[----:B------:R-:W-:-:S04]  /*0150*/  IMAD.WIDE.U32 R2, R5, R0, RZ ;  /* 0x0000000005027225 */ /* 0x000fc800078e00ff */
[----:B------:R-:W-:-:S04]  /*0160*/  IMAD.WIDE.U32 R12, R0, UR4, RZ ;  /* 0x00000004000c7c25 */ /* 0x000fc8000f8e00ff */
[C---:B------:R-:W-:Y:S01]  /*0170*/  IMAD R7, R11.reuse, UR4, R4 ;  /* 0x000000040b077c24 */ /* 0x040fe2000f8e0204 */
[----:B------:R-:W0:Y:S01]  /*0180*/  LDCU.64 UR4, c[0x0][0x398] ;  /* 0x00007300ff0477ac */ /* 0x000e220008000a00 */
[----:B------:R-:W-:Y:S01]  /*0190*/  IMAD R3, R11, R5, R3 ;  /* 0x000000050b037224 */ /* 0x000fe200078e0203 */
[----:B------:R-:W-:Y:S01]  /*01a0*/  LOP3.LUT R5, RZ, R2, RZ, 0x33, !PT ;  /* 0x00000002ff057212 */ /* 0x000fe200078e33ff */
[----:B------:R-:W-:Y:S02]  /*01b0*/  IMAD.IADD R10, R13, 0x1, R7 ;  /* 0x000000010d0a7824 */ /* 0x000fe400078e0207 */
[----:B------:R-:W-:Y:S01]  /*01c0*/  IMAD.X R7, RZ, RZ, RZ, P2 ;  /* 0x000000ffff077224 */ /* 0x000fe200010e06ff */
[----:B------:R-:W-:Y:S02]  /*01d0*/  ISETP.LT.U32.AND P1, PT, R12, R5, PT ;  /* 0x000000050c00720c */ /* 0x000fe40003f21070 */
[----:B------:R-:W-:Y:S02]  /*01e0*/  LOP3.LUT R4, RZ, R3, RZ, 0x33, !PT ;  /* 0x00000003ff047212 */ /* 0x000fe400078e33ff */
[----:B------:R-:W-:-:S02]  /*01f0*/  ISETP.NE.AND.EX P0, PT, R7, UR11, PT, P0 ;  /* 0x0000000b07007c0c */ /* 0x000fc4000bf05300 */
[----:B------:R-:W-:-:S04]  /*0200*/  ISETP.LT.U32.AND.EX P1, PT, R10, R4, PT, P1 ;  /* 0x000000040a00720c */ /* 0x000fc80003f21110 */
[----:B------:R-:W-:Y:S02]  /*0210*/  SEL R5, R12, R5, P1 ;  /* 0x000000050c057207 */ /* 0x000fe40000800000 */
[----:B------:R-:W-:Y:S02]  /*0220*/  SEL R4, R10, R4, P1 ;  /* 0x000000040a047207 */ /* 0x000fe40000800000 */
[----:B------:R-:W-:-:S05]  /*0230*/  IADD3 R8, P1, PT, R5, R2, RZ ;  /* 0x0000000205087210 */ /* 0x000fca0007f3e0ff */
[----:B------:R-:W-:Y:S01]  /*0240*/  IMAD.X R7, R4, 0x1, R3, P1 ;  /* 0x0000000104077824 */ /* 0x000fe200008e0603 */
[----:B0-----:R-:W-:Y:S01]  /*0250*/  ISETP.LT.U32.AND P1, PT, R8, UR4, PT ;  /* 0x0000000408007c0c */ /* 0x001fe2000bf21070 */
[----:B------:R-:W0:Y:S03]  /*0260*/  @!P0 LDC.64 R4, c[0x0][0x3a8] ;  /* 0x0000ea00ff048b82 */ /* 0x000e260000000a00 */
[----:B------:R-:W-:-:S04]  /*0270*/  ISETP.LT.U32.AND.EX P1, PT, R7, UR5, PT, P1 ;  /* 0x0000000507007c0c */ /* 0x000fc8000bf21110 */
[----:B------:R-:W-:Y:S02]  /*0280*/  SEL R8, R8, UR4, P1 ;  /* 0x0000000408087c07 */ /* 0x000fe40008800000 */
[----:B------:R-:W-:Y:S02]  /*0290*/  SEL R9, R7, UR5, P1 ;  /* 0x0000000507097c07 */ /* 0x000fe40008800000 */
[----:B------:R-:W-:Y:S02]  /*02a0*/  LOP3.LUT R17, RZ, R8, RZ, 0x33, !PT ;  /* 0x00000008ff117212 */ /* 0x000fe400078e33ff */
[----:B------:R-:W-:Y:S02]  /*02b0*/  LOP3.LUT R19, RZ, R9, RZ, 0x33, !PT ;  /* 0x00000009ff137212 */ /* 0x000fe400078e33ff */
[----:B------:R-:W-:-:S04]  /*02c0*/  ISETP.LT.U32.AND P1, PT, R12, R17, PT ;  /* 0x000000110c00720c */ /* 0x000fc80003f21070 */
[----:B------:R-:W-:-:S04]  /*02d0*/  ISETP.LT.U32.AND.EX P1, PT, R10, R19, PT, P1 ;  /* 0x000000130a00720c */ /* 0x000fc80003f21110 */
[----:B------:R-:W-:Y:S02]  /*02e0*/  SEL R17, R12, R17, P1 ;  /* 0x000000110c117207 */ /* 0x000fe40000800000 */
[----:B------:R-:W-:Y:S02]  /*02f0*/  SEL R19, R10, R19, P1 ;  /* 0x000000130a137207 */ /* 0x000fe40000800000 */
[----:B------:R-:W-:Y:S02]  /*0300*/  IADD3 R17, P3, PT, R17, R8, RZ ;  /* 0x0000000811117210 */ /* 0x000fe40007f7e0ff */
[----:B0-----:R-:W-:Y:S02]  /*0310*/  @!P0 LEA R12, P2, R6, R4, 0x3 ;  /* 0x00000004060c8211 */ /* 0x001fe400078418ff */
[----:B------:R-:W-:Y:S01]  /*0320*/  ISETP.LT.U32.AND P1, PT, R2, UR4, PT ;  /* 0x0000000402007c0c */ /* 0x000fe2000bf21070 */
[----:B------:R-:W-:Y:S01]  /*0330*/  IMAD.X R19, R19, 0x1, R9, P3 ;  /* 0x0000000113137824 */ /* 0x000fe200018e0609 */
[----:B------:R-:W-:-:S02]  /*0340*/  @!P0 LEA.HI.X R13, R6, R5, RZ, 0x3, P2 ;  /* 0x00000005060d8211 */ /* 0x000fc400010f1cff */
[----:B------:R-:W-:Y:S02]  /*0350*/  ISETP.LT.U32.AND P2, PT, R17, UR4, PT ;  /* 0x0000000411007c0c */ /* 0x000fe4000bf41070 */
[----:B------:R-:W-:Y:S01]  /*0360*/  ISETP.LT.U32.AND.EX P1, PT, R3, UR5, PT, P1 ;  /* 0x0000000503007c0c */ /* 0x000fe2000bf21110 */
[----:B--2---:R0:W-:Y:S01]  /*0370*/  @!P0 STG.E.64 desc[UR8][R12.64], R8 ;  /* 0x000000080c008986 */ /* 0x0041e2000c101b08 */
[----:B------:R-:W-:Y:S02]  /*0380*/  ISETP.LT.U32.AND.EX P2, PT, R19, UR5, PT, P2 ;  /* 0x0000000513007c0c */ /* 0x000fe4000bf41120 */
[----:B------:R-:W-:Y:S02]  /*0390*/  SEL R7, R2, UR4, P1 ;  /* 0x0000000402077c07 */ /* 0x000fe40008800000 */
[----:B------:R-:W-:Y:S02]  /*03a0*/  SEL R5, R3, UR5, P1 ;  /* 0x0000000503057c07 */ /* 0x000fe40008800000 */
[----:B------:R-:W-:-:S02]  /*03b0*/  SEL R17, R17, UR4, P2 ;  /* 0x0000000411117c07 */ /* 0x000fc40009000000 */
[----:B------:R-:W-:Y:S01]  /*03c0*/  SEL R19, R19, UR5, P2 ;  /* 0x0000000513137c07 */ /* 0x000fe20009000000 */
[----:B------:R-:W-:Y:S06]  /*03d0*/  @!P0 EXIT ;  /* 0x000000000000894d */ /* 0x000fec0003800000 */
[----:B------:R-:W1:Y:S01]  /*03e0*/  LDCU.U8 UR5, c[0x0][0x380] ;  /* 0x00007000ff0577ac */ /* 0x000e620008000000 */
[----:B------:R-:W-:Y:S01]  /*03f0*/  IADD3 R15, P0, PT, R17, -R7, RZ ;  /* 0x80000007110f7210 */ /* 0x000fe20007f1e0ff */
[----:B------:R-:W-:Y:S01]  /*0400*/  BSSY.RECONVERGENT B0, `(.L_x_59) ;  /* 0x0000090000007945 */ /* 0x000fe20003800200 */
[----:B------:R-:W-:-:S06]  /*0410*/  UIADD3 UR4, UPT, UPT, UR6, -0x1, URZ ;  /* 0xffffffff06047890 */ /* 0x000fcc000fffe0ff */
[----:B0-----:R-:W-:-:S05]  /*0420*/  LOP3.LUT R13, R6, UR4, RZ, 0xc0, !PT ;  /* 0x00000004060d7c12 */ /* 0x001fca000f8ec0ff */
[----:B------:R-:W-:Y:S01]  /*0430*/  IMAD.WIDE.U32 R2, R13, R0, RZ ;  /* 0x000000000d027225 */ /* 0x000fe200078e00ff */
[----:B-1----:R-:W-:-:S03]  /*0440*/  UPRMT UR4, UR5, 0x8880, URZ ;  /* 0x0000888005047896 */ /* 0x002fc600080000ff */
[----:B------:R-:W-:Y:S01]  /*0450*/  IMAD.X R0, R19, 0x1, ~R5, P0 ;  /* 0x0000000113007824 */ /* 0x000fe200000e0e05 */
[----:B------:R-:W-:Y:S01]  /*0460*/  ISETP.LT.U32.AND P0, PT, R2, R15, PT ;  /* 0x0000000f0200720c */ /* 0x000fe20003f01070 */
[----:B------:R-:W-:Y:S01]  /*0470*/  IMAD R11, R11, R13, R3 ;  /* 0x0000000d0b0b7224 */ /* 0x000fe200078e0203 */
[----:B------:R-:W-:-:S04]  /*0480*/  UISETP.NE.AND UP0, UPT, UR4, URZ, UPT ;  /* 0x000000ff0400728c */ /* 0x000fc8000bf05270 */
[----:B------:R-:W-:-:S04]  /*0490*/  ISETP.LT.U32.AND.EX P0, PT, R11, R0, PT, P0 ;  /* 0x000000000b00720c */ /* 0x000fc80003f01100 */
[----:B------:R-:W-:Y:S02]  /*04a0*/  SEL R13, R2, R15, P0 ;  /* 0x0000000f020d7207 */ /* 0x000fe40000000000 */
[----:B------:R-:W-:Y:S01]  /*04b0*/  SEL R11, R11, R0, P0 ;  /* 0x000000000b0b7207 */ /* 0x000fe20000000000 */
[----:B------:R-:W-:Y:S06]  /*04c0*/  BRA.U !UP0, `(.L_x_60) ;  /* 0x00000005080c7547 */ /* 0x000fec000b800000 */
[----:B------:R-:W-:Y:S01]  /*04d0*/  IADD3 R2, P0, PT, R17, -R8, RZ ;  /* 0x8000000811027210 */ /* 0x000fe20007f1e0ff */
[----:B------:R-:W-:Y:S01]  /*04e0*/  BSSY.RECONVERGENT B1, `(.L_x_61) ;  /* 0x0000040000017945 */ /* 0x000fe20003800200 */
[----:B------:R-:W-:-:S03]  /*04f0*/  IADD3 R12, P2, PT, R8, -R7, RZ ;  /* 0x80000007080c7210 */ /* 0x000fc60007f5e0ff */
[----:B------:R-:W-:Y:S01]  /*0500*/  IMAD.X R10, R19, 0x1, ~R9, P0 ;  /* 0x00000001130a7824 */ /* 0x000fe200000e0e09 */
[----:B------:R-:W-:Y:S01]  /*0510*/  ISETP.GT.U32.AND P0, PT, R13, R2, PT ;  /* 0x000000020d00720c */ /* 0x000fe20003f04070 */
[----:B------:R-:W-:Y:S01]  /*0520*/  IMAD.X R14, R9, 0x1, ~R5, P2 ;  /* 0x00000001090e7824 */ /* 0x000fe200010e0e05 */
[----:B------:R-:W-:Y:S02]  /*0530*/  ISETP.LT.U32.AND P1, PT, R12, R13, PT ;  /* 0x0000000d0c00720c */ /* 0x000fe40003f21070 */
[----:B------:R-:W-:Y:S02]  /*0540*/  ISETP.GT.U32.AND.EX P0, PT, R11, R10, PT, P0 ;  /* 0x0000000a0b00720c */ /* 0x000fe40003f04100 */
[----:B------:R-:W-:Y:S02]  /*0550*/  ISETP.LT.U32.AND.EX P1, PT, R14, R11, PT, P1 ;  /* 0x0000000b0e00720c */ /* 0x000fe40003f21110 */
[----:B------:R-:W-:Y:S02]  /*0560*/  SEL R4, R13, R2, P0 ;  /* 0x000000020d047207 */ /* 0x000fe40000000000 */
[----:B------:R-:W-:-:S02]  /*0570*/  SEL R0, R11, R10, P0 ;  /* 0x0000000a0b007207 */ /* 0x000fc40000000000 */
[----:B------:R-:W-:Y:S02]  /*0580*/  IADD3 R4, P0, PT, R4, -R2, RZ ;  /* 0x8000000204047210 */ /* 0x000fe40007f1e0ff */
[----:B------:R-:W-:Y:S02]  /*0590*/  SEL R15, R12, R13, P1 ;  /* 0x0000000d0c0f7207 */ /* 0x000fe40000800000 */
[----:B------:R-:W-:Y:S01]  /*05a0*/  SEL R17, R14, R11, P1 ;  /* 0x0000000b0e117207 */ /* 0x000fe20000800000 */
[----:B------:R-:W-:Y:S01]  /*05b0*/  IMAD.X R0, R0, 0x1, ~R10, P0 ;  /* 0x0000000100007824 */ /* 0x000fe200000e0e0a */
[----:B------:R-:W-:-:S04]  /*05c0*/  ISETP.GE.U32.AND P0, PT, R4, R15, PT ;  /* 0x0000000f0400720c */ /* 0x000fc80003f06070 */
[----:B------:R-:W-:-:S13]  /*05d0*/  ISETP.GE.U32.AND.EX P0, PT, R0, R17, PT, P0 ;  /* 0x000000110000720c */ /* 0x000fda0003f06100 */
[----:B------:R-:W-:Y:S05]  /*05e0*/  @P0 BRA `(.L_x_62) ;  /* 0x0000000000bc0947 */ /* 0x000fea0003800000 */
[----:B------:R-:W0:Y:S01]  /*05f0*/  LDC.64 R2, c[0x0][0x388] ;  /* 0x0000e200ff027b82 */ /* 0x000e220000000a00 */
[----:B------:R-:W-:Y:S01]  /*0600*/  IADD3 R12, P0, PT, R13, R8, RZ ;  /* 0x000000080d0c7210 */ /* 0x000fe20007f1e0ff */
[----:B------:R-:W-:Y:S02]  /*0610*/  IMAD.MOV.U32 R13, RZ, RZ, R15 ;  /* 0x000000ffff0d7224 */ /* 0x000fe400078e000f */
[----:B------:R-:W-:Y:S02]  /*0620*/  IMAD.MOV.U32 R15, RZ, RZ, R17 ;  /* 0x000000ffff0f7224 */ /* 0x000fe400078e0011 */
[----:B------:R-:W-:-:S08]  /*0630*/  IMAD.X R14, R11, 0x1, R9, P0 ;  /* 0x000000010b0e7824 */ /* 0x000fd000000e0609 */
.L_x_66:
[----:B------:R-:W-:-:S05]  /*0640*/  IADD3 R9, P0, PT, -R4, R13, RZ ;  /* 0x0000000d04097210 */ /* 0x000fca0007f1e1ff */
[----:B------:R-:W-:-:S05]  /*0650*/  IMAD.X R8, R15, 0x1, ~R0, P0 ;  /* 0x000000010f087824 */ /* 0x000fca00000e0e00 */
[--C-:B------:R-:W-:Y:S02]  /*0660*/  SHF.R.U64 R9, R9, 0x1, R8.reuse ;  /* 0x0000000109097819 */ /* 0x100fe40000001208 */
[----:B------:R-:W-:Y:S02]  /*0670*/  SHF.R.U32.HI R11, RZ, 0x1, R8 ;  /* 0x00000001ff0b7819 */ /* 0x000fe40000011608 */
[----:B------:R-:W-:-:S04]  /*0680*/  IADD3 R16, P0, PT, R4, R9, RZ ;  /* 0x0000000904107210 */ /* 0x000fc80007f1e0ff */
[----:B------:R-:W-:Y:S01]  /*0690*/  LOP3.LUT R9, RZ, R16, RZ, 0x33, !PT ;  /* 0x00000010ff097212 */ /* 0x000fe200078e33ff */
[----:B------:R-:W-:Y:S01]  /*06a0*/  IMAD.X R18, R0, 0x1, R11, P0 ;  /* 0x0000000100127824 */ /* 0x000fe200000e060b */
[----:B------:R-:W-:Y:S02]  /*06b0*/  IADD3 R11, P0, PT, R16, R7, RZ ;  /* 0x00000007100b7210 */ /* 0x000fe40007f1e0ff */
[----:B------:R-:W-:Y:S02]  /*06c0*/  IADD3 R9, P1, PT, R9, R12, RZ ;  /* 0x0000000c09097210 */ /* 0x000fe40007f3e0ff */
[----:B------:R-:W-:Y:S01]  /*06d0*/  LOP3.LUT R17, RZ, R18, RZ, 0x33, !PT ;  /* 0x00000012ff117212 */ /* 0x000fe200078e33ff */
[----:B------:R-:W-:Y:S02]  /*06e0*/  IMAD.X R8, R18, 0x1, R5, P0 ;  /* 0x0000000112087824 */ /* 0x000fe400000e0605 */
[----:B0-----:R-:W-:-:S04]  /*06f0*/  IMAD.WIDE.U32 R10, R11, 0xc, R2 ;  /* 0x0000000c0b0a7825 */ /* 0x001fc800078e0002 */
[----:B------:R-:W-:Y:S02]  /*0700*/  IMAD.X R17, R17, 0x1, R14, P1 ;  /* 0x0000000111117824 */ /* 0x000fe400008e060e */
[----:B------:R-:W-:Y:S02]  /*0710*/  IMAD R19, R8, 0xc, RZ ;  /* 0x0000000c08137824 */ /* 0x000fe400078e02ff */
[----:B------:R-:W-:-:S04]  /*0720*/  IMAD.WIDE.U32 R8, R9, 0xc, R2 ;  /* 0x0000000c09087825 */ /* 0x000fc800078e0002 */
[----:B------:R-:W-:Y:S02]  /*0730*/  IMAD R17, R17, 0xc, RZ ;  /* 0x0000000c11117824 */ /* 0x000fe400078e02ff */
[----:B------:R-:W-:Y:S02]  /*0740*/  IMAD.IADD R11, R11, 0x1, R19 ;  /* 0x000000010b0b7824 */ /* 0x000fe400078e0213 */
[----:B------:R-:W-:-:S03]  /*0750*/  IMAD.IADD R9, R9, 0x1, R17 ;  /* 0x0000000109097824 */ /* 0x000fc600078e0211 */
[----:B------:R-:W2:Y:S04]  /*0760*/  LDG.E R17, desc[UR8][R10.64] ;  /* 0x000000080a117981 */ /* 0x000ea8000c1e1900 */
[----:B------:R-:W2:Y:S01]  /*0770*/  LDG.E R20, desc[UR8][R8.64] ;  /* 0x0000000808147981 */ /* 0x000ea2000c1e1900 */
[----:B------:R-:W-:Y:S01]  /*0780*/  BSSY.RECONVERGENT B2, `(.L_x_63) ;  /* 0x000000c000027945 */ /* 0x000fe20003800200 */
[----:B--2---:R-:W-:-:S13]  /*0790*/  ISETP.NE.AND P0, PT, R20, R17, PT ;  /* 0x000000111400720c */ /* 0x004fda0003f05270 */
[----:B------:R-:W-:Y:S05]  /*07a0*/  @P0 BRA `(.L_x_64) ;  /* 0x0000000000200947 */ /* 0x000fea0003800000 */
[----:B------:R-:W2:Y:S04]  /*07b0*/  LDG.E R17, desc[UR8][R10.64+0x4] ;  /* 0x000004080a117981 */ /* 0x000ea8000c1e1900 */
[----:B------:R-:W2:Y:S04]  /*07c0*/  LDG.E R20, desc[UR8][R8.64+0x4] ;  /* 0x0000040808147981 */ /* 0x000ea8000c1e1900 */
[----:B------:R-:W3:Y:S04]  /*07d0*/  LDG.E R19, desc[UR8][R10.64+0x8] ;  /* 0x000008080a137981 */ /* 0x000ee8000c1e1900 */
[----:B------:R-:W3:Y:S01]  /*07e0*/  LDG.E R22, desc[UR8][R8.64+0x8] ;  /* 0x0000080808167981 */ /* 0x000ee2000c1e1900 */
[----:B--2---:R-:W-:-:S13]  /*07f0*/  ISETP.NE.AND P1, PT, R20, R17, PT ;  /* 0x000000111400720c */ /* 0x004fda0003f25270 */
[----:B---3--:R-:W-:Y:S02]  /*0800*/  @!P1 ISETP.LT.AND P0, PT, R22, R19, PT ;  /* 0x000000131600920c */ /* 0x008fe40003f01270 */
[----:B------:R-:W-:Y:S01]  /*0810*/  @P1 ISETP.LT.AND P0, PT, R20, R17, PT ;  /* 0x000000111400120c */ /* 0x000fe20003f01270 */
[----:B------:R-:W-:-:S12]  /*0820*/  BRA `(.L_x_65) ;  /* 0x0000000000047947 */ /* 0x000fd80003800000 */
.L_x_64:
[----:B------:R-:W-:-:S13]  /*0830*/  ISETP.LT.AND P0, PT, R20, R17, PT ;  /* 0x000000111400720c */ /* 0x000fda0003f01270 */
.L_x_65:
[----:B------:R-:W-:Y:S05]  /*0840*/  BSYNC.RECONVERGENT B2 ;  /* 0x0000000000027941 */ /* 0x000fea0003800200 */
.L_x_63:
[C---:B------:R-:W-:Y:S02]  /*0850*/  IADD3 R9, P1, PT, R16.reuse, 0x1, RZ ;  /* 0x0000000110097810 */ /* 0x040fe40007f3e0ff */
[----:B------:R-:W-:Y:S02]  /*0860*/  SEL R13, R16, R13, P0 ;  /* 0x0000000d100d7207 */ /* 0x000fe40000000000 */
[----:B------:R-:W-:Y:S01]  /*0870*/  SEL R4, R4, R9, P0 ;  /* 0x0000000904047207 */ /* 0x000fe20000000000 */
[----:B------:R-:W-:Y:S01]  /*0880*/  IMAD.X R11, RZ, RZ, R18, P1 ;  /* 0x000000ffff0b7224 */ /* 0x000fe200008e0612 */
[----:B------:R-:W-:-:S04]  /*0890*/  SEL R15, R18, R15, P0 ;  /* 0x0000000f120f7207 */ /* 0x000fc80000000000 */
[----:B------:R-:W-:Y:S02]  /*08a0*/  SEL R0, R0, R11, P0 ;  /* 0x0000000b00007207 */ /* 0x000fe40000000000 */
[----:B------:R-:W-:-:S04]  /*08b0*/  ISETP.GE.U32.AND P0, PT, R4, R13, PT ;  /* 0x0000000d0400720c */ /* 0x000fc80003f06070 */
[----:B------:R-:W-:-:S13]  /*08c0*/  ISETP.GE.U32.AND.EX P0, PT, R0, R15, PT, P0 ;  /* 0x0000000f0000720c */ /* 0x000fda0003f06100 */
[----:B------:R-:W-:Y:S05]  /*08d0*/  @!P0 BRA `(.L_x_66) ;  /* 0xfffffffc00588947 */ /* 0x000fea000383ffff */
.L_x_62:
[----:B------:R-:W-:Y:S05]  /*08e0*/  BSYNC.RECONVERGENT B1 ;  /* 0x0000000000017941 */ /* 0x000fea0003800200 */
.L_x_61:
[----:B------:R-:W-:Y:S05]  /*08f0*/  BRA `(.L_x_67) ;  /* 0x0000000400007947 */ /* 0x000fea0003800000 */
.L_x_60:
[----:B------:R-:W-:Y:S02]  /*0900*/  IADD3 R4, P0, PT, R17, -R8, RZ ;  /* 0x8000000811047210 */ /* 0x000fe40007f1e0ff */
        /* <DEDUP_REMOVED lines=21> */
.L_x_71:
        /* <DEDUP_REMOVED lines=31> */
.L_x_69:
[----:B------:R-:W-:-:S13]  /*0c50*/  ISETP.LT.AND P0, PT, R20, R17, PT ;  /* 0x000000111400720c */ /* 0x000fda0003f01270 */
.L_x_70:
[----:B------:R-:W-:Y:S05]  /*0c60*/  BSYNC.RECONVERGENT B1 ;  /* 0x0000000000017941 */ /* 0x000fea0003800200 */
.L_x_68:
        /* <DEDUP_REMOVED lines=9> */
.L_x_67:
[----:B------:R-:W-:Y:S05]  /*0d00*/  BSYNC.RECONVERGENT B0 ;  /* 0x0000000000007941 */ /* 0x000fea0003800200 */
.L_x_59:
[----:B------:R-:W0:Y:S01]  /*0d10*/  LDCU.64 UR4, c[0x0][0x3a8] ;  /* 0x00007500ff0477ac */ /* 0x000e220008000a00 */
[----:B------:R-:W-:-:S05]  /*0d20*/  IADD3 R4, P0, PT, R7, R4, RZ ;  /* 0x0000000407047210 */ /* 0x000fca0007f1e0ff */
[----:B------:R-:W-:Y:S01]  /*0d30*/  IMAD.X R5, R5, 0x1, R0, P0 ;  /* 0x0000000105057824 */ /* 0x000fe200000e0600 */
[----:B0-----:R-:W-:-:S04]  /*0d40*/  LEA R2, P1, R6, UR4, 0x3 ;  /* 0x0000000406027c11 */ /* 0x001fc8000f8218ff */
[----:B------:R-:W-:-:S05]  /*0d50*/  LEA.HI.X R3, R6, UR5, RZ, 0x3, P1 ;  /* 0x0000000506037c11 */ /* 0x000fca00088f1cff */
[----:B------:R-:W-:Y:S01]  /*0d60*/  STG.E.64 desc[UR8][R2.64], R4 ;  /* 0x0000000402007986 */ /* 0x000fe2000c101b08 */
[----:B------:R-:W-:Y:S05]  /*0d70*/  EXIT ;  /* 0x000000000000794d */ /* 0x000fea0003800000 */
.L_x_72:
        /* <DEDUP_REMOVED lines=16> */
.L_x_343:


//--------------------- .text._ZN3cub18CUB_300001_SM_10006detail10merge_sort30DeviceMergeSortBlockSortKernelINS2_10policy_hubIN6thrust24THRUST_300001_SM_1000_NS6detail15normal_iteratorINS6_10device_ptrI10borderlandEEEEE9Policy600ESC_PNS0_8NullTypeESC_SG_m10bordersortSA_SF_EEvbT0_T1_T2_T3_T4_PT6_PT7_T5_NS1_7vsmem_tE --------------------------
	.section	.text._ZN3cub18CUB_300001_SM_10006detail10merge_sort30DeviceMergeSortBlockSortKernelINS2_10policy_hubIN6thrust24THRUST_300001_SM_1000_NS6detail15normal_iteratorINS6_10device_ptrI10borderlandEEEEE9Policy600ESC_PNS0_8NullTypeESC_SG_m10bordersortSA_SF_EEvbT0_T1_T2_T3_T4_PT6_PT7_T5_NS1_7vsmem_tE,"ax",@progbits
	.align	128
        .global         _ZN3cub18CUB_300001_SM_10006detail10merge_sort30DeviceMergeSortBlockSortKernelINS2_10policy_hubIN6thrust24THRUST_300001_SM_1000_NS6detail15normal_iteratorINS6_10device_ptrI10borderlandEEEEE9Policy600ESC_PNS0_8NullTypeESC_SG_m10bordersortSA_SF_EEvbT0_T1_T2_T3_T4_PT6_PT7_T5_NS1_7vsmem_tE
        .type           _ZN3cub18CUB_300001_SM_10006detail10merge_sort30DeviceMergeSortBlockSortKernelINS2_10policy_hubIN6thrust24THRUST_300001_SM_1000_NS6detail15normal_iteratorINS6_10device_ptrI10borderlandEEEEE9Policy600ESC_PNS0_8NullTypeESC_SG_m10bordersortSA_SF_EEvbT0_T1_T2_T3_T4_PT6_PT7_T5_NS1_7vsmem_tE,@function
        .size           _ZN3cub18CUB_300001_SM_10006detail10merge_sort30DeviceMergeSortBlockSortKernelINS2_10policy_hubIN6thrust24THRUST_300001_SM_1000_NS6detail15normal_iteratorINS6_10device_ptrI10borderlandEEEEE9Policy600ESC_PNS0_8NullTypeESC_SG_m10bordersortSA_SF_EEvbT0_T1_T2_T3_T4_PT6_PT7_T5_NS1_7vsmem_tE,(.L_x_344 - _ZN3cub18CUB_300001_SM_10006detail10merge_sort30DeviceMergeSortBlockSortKernelINS2_10policy_hubIN6thrust24THRUST_300001_SM_1000_NS6detail15normal_iteratorINS6_10device_ptrI10borderlandEEEEE9Policy600ESC_PNS0_8NullTypeESC_SG_m10bordersortSA_SF_EEvbT0_T1_T2_T3_T4_PT6_PT7_T5_NS1_7vsmem_tE)
        .other          _ZN3cub18CUB_300001_SM_10006detail10merge_sort30DeviceMergeSortBlockSortKernelINS2_10policy_hubIN6thrust24THRUST_300001_SM_1000_NS6detail15normal_iteratorINS6_10device_ptrI10borderlandEEEEE9Policy600ESC_PNS0_8NullTypeESC_SG_m10bordersortSA_SF_EEvbT0_T1_T2_T3_T4_PT6_PT7_T5_NS1_7vsmem_tE,@"STO_CUDA_ENTRY STV_DEFAULT"
_ZN3cub18CUB_300001_SM_10006detail10merge_sort30DeviceMergeSortBlockSortKernelINS2_10policy_hubIN6thrust24THRUST_300001_SM_1000_NS6detail15normal_iteratorINS6_10device_ptrI10borderlandEEEEE9Policy600ESC_PNS0_8NullTypeESC_SG_m10bordersortSA_SF_EEvbT0_T1_T2_T3_T4_PT6_PT7_T5_NS1_7vsmem_tE:
.text._ZN3cub18CUB_300001_SM_10006detail10merge_sort30DeviceMergeSortBlockSortKernelINS2_10policy_hubIN6thrust24THRUST_300001_SM_1000_NS6detail15normal_iteratorINS6_10device_ptrI10borderlandEEEEE9Policy600ESC_PNS0_8NullTypeESC_SG_m10bordersortSA_SF_EEvbT0_T1_T2_T3_T4_PT6_PT7_T5_NS1_7vsmem_tE:
[----:B------:R-:W-:Y:S01]  /*0000*/  LDC R1, c[0x0][0x37c] ;  /* 0x0000df00ff017b82 */ /* 0x000fe20000000800 */
[----:B------:R-:W0:Y:S01]  /*0010*/  S2R R0, SR_CTAID.X ;  /* 0x0000000000007919 */ /* 0x000e220000002500 */
[----:B------:R-:W1:Y:S01]  /*0020*/  LDCU UR4, c[0x0][0x370] ;  /* 0x00006e00ff0477ac */ /* 0x000e620008000800 */
[----:B------:R-:W2:Y:S01]  /*0030*/  LDCU.64 UR6, c[0x0][0x358] ;  /* 0x00006b00ff0677ac */ /* 0x000ea20008000a00 */
[----:B-1----:R-:W-:-:S04]  /*0040*/  UIADD3 UR4, UP0, UPT, UR4, -0x1, URZ ;  /* 0xffffffff04047890 */ /* 0x002fc8000ff1e0ff */
[----:B------:R-:W-:-:S06]  /*0050*/  UIADD3.X UR5, UPT, UPT, URZ, -0x1, URZ, UP0, !UPT ;  /* 0xffffffffff057890 */ /* 0x000fcc00087fe4ff */
[----:B------:R-:W-:Y:S01]  /*0060*/  IMAD.U32 R2, RZ, RZ, UR5 ;  /* 0x00000005ff027e24 */ /* 0x000fe2000f8e00ff */
[C---:B0-----:R-:W-:Y:S01]  /*0070*/  ISETP.LT.U32.AND P0, PT, R0.reuse, UR4, PT ;  /* 0x0000000400007c0c */ /* 0x041fe2000bf01070 */
[----:B------:R-:W-:-:S03]  /*0080*/  IMAD.WIDE.U32 R6, R0, 0x500, RZ ;  /* 0x0000050000067825 */ /* 0x000fc600078e00ff */
[----:B------:R-:W-:-:S13]  /*0090*/  ISETP.GT.U32.AND.EX P0, PT, R2, RZ, PT, P0 ;  /* 0x000000ff0200720c */ /* 0x000fda0003f04100 */
[----:B--2---:R-:W-:Y:S05]  /*00a0*/  @!P0 BRA `(.L_x_73) ;  /* 0x00000024001c8947 */ /* 0x004fea0003800000 */
[----:B------:R-:W0:Y:S01]  /*00b0*/  S2R R4, SR_TID.X ;  /* 0x0000000000047919 */ /* 0x000e220000002100 */
[----:B------:R-:W1:Y:S01]  /*00c0*/  LDC.64 R8, c[0x0][0x388] ;  /* 0x0000e200ff087b82 */ /* 0x000e620000000a00 */
[----:B------:R-:W-:Y:S01]  /*00d0*/  ACQBULK ;  /* 0x000000000000782e */ /* 0x000fe20000000000 */
[----:B0-----:R-:W-:-:S05]  /*00e0*/  LOP3.LUT R2, R4, 0x3e0, RZ, 0xc0, !PT ;  /* 0x000003e004027812 */ /* 0x001fca00078ec0ff */
[----:B------:R-:W-:-:S05]  /*00f0*/  IMAD R3, R2, 0x5, RZ ;  /* 0x0000000502037824 */ /* 0x000fca00078e02ff */
[----:B------:R-:W-:-:S04]  /*0100*/  LOP3.LUT R3, R3, 0x1f, R4, 0xf8, !PT ;  /* 0x0000001f03037812 */ /* 0x000fc800078ef804 */
[----:B------:R-:W-:-:S05]  /*0110*/  IADD3 R3, P0, PT, R6, R3, RZ ;  /* 0x0000000306037210 */ /* 0x000fca0007f1e0ff */
[----:B------:R-:W-:Y:S02]  /*0120*/  IMAD.X R2, RZ, RZ, R7, P0 ;  /* 0x000000ffff027224 */ /* 0x000fe400000e0607 */
[----:B-1----:R-:W-:-:S04]  /*0130*/  IMAD.WIDE.U32 R6, R3, 0xc, R8 ;  /* 0x0000000c03067825 */ /* 0x002fc800078e0008 */
[----:B------:R-:W-:-:S04]  /*0140*/  IMAD R5, R2, 0xc, RZ ;  /* 0x0000000c02057824 */ /* 0x000fc800078e02ff */
[----:B------:R-:W-:-:S05]  /*0150*/  IMAD.IADD R7, R7, 0x1, R5 ;  /* 0x0000000107077824 */ /* 0x000fca00078e0205 */
[----:B------:R-:W2:Y:S04]  /*0160*/  LDG.E R9, desc[UR6][R6.64+0x4] ;  /* 0x0000040606097981 */ /* 0x000ea8000c1e1900 */
[----:B------:R-:W3:Y:S04]  /*0170*/  LDG.E R8, desc[UR6][R6.64] ;  /* 0x0000000606087981 */ /* 0x000ee8000c1e1900 */
[----:B------:R-:W4:Y:S04]  /*0180*/  LDG.E R10, desc[UR6][R6.64+0x8] ;  /* 0x00000806060a7981 */ /* 0x000f28000c1e1900 */
[----:B------:R-:W5:Y:S04]  /*0190*/  LDG.E R11, desc[UR6][R6.64+0x180] ;  /* 0x00018006060b7981 */ /* 0x000f68000c1e1900 */
        /* <DEDUP_REMOVED lines=10> */
[----:B------:R-:W5:Y:S01]  /*0240*/  LDG.E R22, desc[UR6][R6.64+0x608] ;  /* 0x0006080606167981 */ /* 0x000f62000c1e1900 */
[----:B------:R-:W0:Y:S01]  /*0250*/  S2R R24, SR_CgaCtaId ;  /* 0x0000000000187919 */ /* 0x000e220000008800 */
[----:B------:R-:W1:Y:S01]  /*0260*/  S2R R26, SR_LANEID ;  /* 0x00000000001a7919 */ /* 0x000e620000000000 */
[----:B------:R-:W-:-:S02]  /*0270*/  MOV R5, 0x400 ;  /* 0x0000040000057802 */ /* 0x000fc40000000f00 */
[----:B------:R-:W-:Y:S02]  /*0280*/  SHF.R.U32.HI R23, RZ, 0x5, R4 ;  /* 0x00000005ff177819 */ /* 0x000fe40000011604 */
[----:B0-----:R-:W-:-:S03]  /*0290*/  LEA R5, R24, R5, 0x18 ;  /* 0x0000000518057211 */ /* 0x001fc600078ec0ff */
[----:B-1----:R-:W-:-:S04]  /*02a0*/  IMAD R24, R23, 0xa0, R26 ;  /* 0x000000a017187824 */ /* 0x002fc800078e021a */
[----:B------:R-:W-:-:S05]  /*02b0*/  IMAD R23, R24, 0xc, R5 ;  /* 0x0000000c18177824 */ /* 0x000fca00078e0205 */
[----:B--2---:R0:W-:Y:S04]  /*02c0*/  STS [R23+0x4], R9 ;  /* 0x0000040917007388 */ /* 0x0041e80000000800 */
[----:B---3--:R-:W-:Y:S01]  /*02d0*/  STS [R23], R8 ;  /* 0x0000000817007388 */ /* 0x008fe20000000800 */
[----:B0-----:R-:W-:-:S03]  /*02e0*/  IMAD R9, R26, 0x30, R23 ;  /* 0x000000301a097824 */ /* 0x001fc600078e0217 */
[----:B----4-:R-:W-:Y:S04]  /*02f0*/  STS [R23+0x8], R10 ;  /* 0x0000080a17007388 */ /* 0x010fe80000000800 */
[----:B-----5:R-:W-:Y:S04]  /*0300*/  STS [R23+0x180], R11 ;  /* 0x0001800b17007388 */ /* 0x020fe80000000800 */
        /* <DEDUP_REMOVED lines=10> */
[----:B------:R-:W-:Y:S01]  /*03b0*/  STS [R23+0x608], R22 ;  /* 0x0006081617007388 */ /* 0x000fe20000000800 */
[----:B------:R-:W-:-:S03]  /*03c0*/  NOP ;  /* 0x0000000000007918 */ /* 0x000fc60000000000 */
[----:B------:R-:W-:Y:S04]  /*03d0*/  LDS R8, [R9] ;  /* 0x0000000009087984 */ /* 0x000fe80000000800 */
[----:B------:R-:W-:Y:S04]  /*03e0*/  LDS R7, [R9+0x4] ;  /* 0x0000040009077984 */ /* 0x000fe80000000800 */
[----:B------:R-:W-:Y:S04]  /*03f0*/  LDS R6, [R9+0x8] ;  /* 0x0000080009067984 */ /* 0x000fe80000000800 */
[----:B------:R-:W0:Y:S04]  /*0400*/  LDS R11, [R9+0xc] ;  /* 0x00000c00090b7984 */ /* 0x000e280000000800 */
[----:B------:R1:W2:Y:S04]  /*0410*/  LDS R10, [R9+0x10] ;  /* 0x00001000090a7984 */ /* 0x0002a80000000800 */
[----:B------:R1:W3:Y:S04]  /*0420*/  LDS R13, [R9+0x14] ;  /* 0x00001400090d7984 */ /* 0x0002e80000000800 */
[----:B------:R1:W4:Y:S04]  /*0430*/  LDS R19, [R9+0x18] ;  /* 0x0000180009137984 */ /* 0x0003280000000800 */
[----:B------:R1:W1:Y:S04]  /*0440*/  LDS R21, [R9+0x1c] ;  /* 0x00001c0009157984 */ /* 0x0002680000000800 */
[----:B------:R0:W1:Y:S04]  /*0450*/  LDS R20, [R9+0x20] ;  /* 0x0000200009147984 */ /* 0x0000680000000800 */
[----:B------:R0:W1:Y:S04]  /*0460*/  LDS R12, [R9+0x24] ;  /* 0x00002400090c7984 */ /* 0x0000680000000800 */
[----:B------:R0:W1:Y:S04]  /*0470*/  LDS R14, [R9+0x28] ;  /* 0x00002800090e7984 */ /* 0x0000680000000800 */
[----:B------:R0:W1:Y:S04]  /*0480*/  LDS R15, [R9+0x2c] ;  /* 0x00002c00090f7984 */ /* 0x0000680000000800 */
[----:B------:R0:W1:Y:S04]  /*0490*/  LDS R16, [R9+0x30] ;  /* 0x0000300009107984 */ /* 0x0000680000000800 */
[----:B------:R1:W1:Y:S04]  /*04a0*/  LDS R17, [R9+0x34] ;  /* 0x0000340009117984 */ /* 0x0002680000000800 */
[----:B------:R1:W1:Y:S01]  /*04b0*/  LDS R18, [R9+0x38] ;  /* 0x0000380009127984 */ /* 0x0002620000000800 */
[----:B------:R-:W-:Y:S01]  /*04c0*/  BAR.SYNC.DEFER_BLOCKING 0x0 ;  /* 0x0000000000007b1d */ /* 0x000fe20000010000 */
[----:B0-----:R-:W-:-:S07]  /*04d0*/  ISETP.NE.AND P0, PT, R11, R8, PT ;  /* 0x000000080b00720c */ /* 0x001fce0003f05270 */
[----:B------:R-:W-:Y:S01]  /*04e0*/  PREEXIT ;  /* 0x000000000000782d */ /* 0x000fe20000000000 */
[----:B------:R-:W-:Y:S05]  /*04f0*/  BSSY.RECONVERGENT B0, `(.L_x_74) ;  /* 0x0000007000007945 */ /* 0x000fea0003800200 */
[----:B--234-:R-:W-:Y:S05]  /*0500*/  @P0 BRA `(.L_x_75) ;  /* 0x0000000000100947 */ /* 0x01cfea0003800000 */
[----:B------:R-:W-:-:S13]  /*0510*/  ISETP.NE.AND P1, PT, R10, R7, PT ;  /* 0x000000070a00720c */ /* 0x000fda0003f25270 */
[----:B------:R-:W-:Y:S02]  /*0520*/  @!P1 ISETP.LT.AND P0, PT, R13, R6, PT ;  /* 0x000000060d00920c */ /* 0x000fe40003f01270 */
[----:B------:R-:W-:Y:S01]  /*0530*/  @P1 ISETP.LT.AND P0, PT, R10, R7, PT ;  /* 0x000000070a00120c */ /* 0x000fe20003f01270 */
[----:B------:R-:W-:-:S12]  /*0540*/  BRA `(.L_x_76) ;  /* 0x0000000000047947 */ /* 0x000fd80003800000 */
.L_x_75:
[----:B------:R-:W-:-:S13]  /*0550*/  ISETP.LT.AND P0, PT, R11, R8, PT ;  /* 0x000000080b00720c */ /* 0x000fda0003f01270 */
.L_x_76:
[----:B------:R-:W-:Y:S05]  /*0560*/  BSYNC.RECONVERGENT B0 ;  /* 0x0000000000007941 */ /* 0x000fea0003800200 */
.L_x_74:
[----:B-1----:R-:W-:Y:S01]  /*0570*/  ISETP.NE.AND P1, PT, R12, R19, PT ;  /* 0x000000130c00720c */ /* 0x002fe20003f25270 */
[----:B------:R-:W-:Y:S01]  /*0580*/  BSSY.RECONVERGENT B0, `(.L_x_77) ;  /* 0x000000a000007945 */ /* 0x000fe20003800200 */
[----:B------:R-:W-:Y:S02]  /*0590*/  IMAD.MOV.U32 R9, RZ, RZ, R11 ;  /* 0x000000ffff097224 */ /* 0x000fe400078e000b */
[----:B------:R-:W-:Y:S02]  /*05a0*/  IMAD.MOV.U32 R23, RZ, RZ, R13 ;  /* 0x000000ffff177224 */ /* 0x000fe400078e000d */
[----:B------:R-:W-:Y:S02]  /*05b0*/  IMAD.MOV.U32 R25, RZ, RZ, R12 ;  /* 0x000000ffff197224 */ /* 0x000fe400078e000c */
[----:B------:R-:W-:-:S05]  /*05c0*/  @P0 IMAD.MOV.U32 R9, RZ, RZ, R8 ;  /* 0x000000ffff090224 */ /* 0x000fca00078e0008 */
[----:B------:R-:W-:Y:S01]  /*05d0*/  @P1 ISETP.LT.AND P2, PT, R12, R19, PT ;  /* 0x000000130c00120c */ /* 0x000fe20003f41270 */
[----:B------:R-:W-:-:S12]  /*05e0*/  @P1 BRA `(.L_x_78) ;  /* 0x00000000000c1947 */ /* 0x000fd80003800000 */
[----:B------:R-:W-:-:S13]  /*05f0*/  ISETP.NE.AND P1, PT, R14, R21, PT ;  /* 0x000000150e00720c */ /* 0x000fda0003f25270 */
[----:B------:R-:W-:Y:S02]  /*0600*/  @P1 ISETP.LT.AND P2, PT, R14, R21, PT ;  /* 0x000000150e00120c */ /* 0x000fe40003f41270 */
[----:B------:R-:W-:-:S13]  /*0610*/  @!P1 ISETP.LT.AND P2, PT, R15, R20, PT ;  /* 0x000000140f00920c */ /* 0x000fda0003f41270 */
.L_x_78:
[----:B------:R-:W-:Y:S05]  /*0620*/  BSYNC.RECONVERGENT B0 ;  /* 0x0000000000007941 */ /* 0x000fea0003800200 */
.L_x_77:
[----:B------:R-:W-:Y:S01]  /*0630*/  @P2 IMAD.MOV.U32 R25, RZ, RZ, R19 ;  /* 0x000000ffff192224 */ /* 0x000fe200078e0013 */
[----:B------:R-:W-:Y:S01]  /*0640*/  BSSY.RECONVERGENT B0, `(.L_x_79) ;  /* 0x0000017000007945 */ /* 0x000fe20003800200 */
[----:B------:R-:W-:Y:S02]  /*0650*/  @P2 IMAD.MOV.U32 R19, RZ, RZ, R12 ;  /* 0x000000ffff132224 */ /* 0x000fe400078e000c */
[----:B------:R-:W-:Y:S01]  /*0660*/  @P0 IMAD.MOV.U32 R23, RZ, RZ, R6 ;  /* 0x000000ffff170224 */ /* 0x000fe200078e0006 */
[----:B------:R-:W-:Y:S01]  /*0670*/  ISETP.NE.AND P1, PT, R16, R25, PT ;  /* 0x000000191000720c */ /* 0x000fe20003f25270 */
[----:B------:R-:W-:Y:S01]  /*0680*/  @P0 IMAD.MOV.U32 R6, RZ, RZ, R13 ;  /* 0x000000ffff060224 */ /* 0x000fe200078e000d */
[----:B------:R-:W-:Y:S01]  /*0690*/  ISETP.NE.AND P3, PT, R19, R9, PT ;  /* 0x000000091300720c */ /* 0x000fe20003f65270 */
[----:B------:R-:W-:Y:S02]  /*06a0*/  IMAD.MOV.U32 R12, RZ, RZ, R10 ;  /* 0x000000ffff0c7224 */ /* 0x000fe400078e000a */
[----:B------:R-:W-:-:S02]  /*06b0*/  IMAD.MOV.U32 R13, RZ, RZ, R15 ;  /* 0x000000ffff0d7224 */ /* 0x000fc400078e000f */
[----:B------:R-:W-:Y:S02]  /*06c0*/  @P0 IMAD.MOV.U32 R12, RZ, RZ, R7 ;  /* 0x000000ffff0c0224 */ /* 0x000fe400078e0007 */
[----:B------:R-:W-:Y:S02]  /*06d0*/  @P2 IMAD.MOV.U32 R13, RZ, RZ, R20 ;  /* 0x000000ffff0d2224 */ /* 0x000fe400078e0014 */
[----:B------:R-:W-:Y:S02]  /*06e0*/  @P0 IMAD.MOV.U32 R7, RZ, RZ, R10 ;  /* 0x000000ffff070224 */ /* 0x000fe400078e000a */
[----:B------:R-:W-:Y:S02]  /*06f0*/  @P2 IMAD.MOV.U32 R20, RZ, RZ, R15 ;  /* 0x000000ffff142224 */ /* 0x000fe400078e000f */
[----:B------:R-:W-:Y:S02]  /*0700*/  IMAD.MOV.U32 R10, RZ, RZ, R14 ;  /* 0x000000ffff0a7224 */ /* 0x000fe400078e000e */
[----:B------:R-:W-:-:S02]  /*0710*/  @P2 IMAD.MOV.U32 R10, RZ, RZ, R21 ;  /* 0x000000ffff0a2224 */ /* 0x000fc400078e0015 */
[----:B------:R-:W-:Y:S01]  /*0720*/  @P0 IMAD.MOV.U32 R8, RZ, RZ, R11 ;  /* 0x000000ffff080224 */ /* 0x000fe200078e000b */
[----:B------:R-:W-:Y:S01]  /*0730*/  @P3 ISETP.LT.AND P0, PT, R19, R9, PT ;  /* 0x000000091300320c */ /* 0x000fe20003f01270 */
[----:B------:R-:W-:Y:S02]  /*0740*/  @P2 IMAD.MOV.U32 R21, RZ, RZ, R14 ;  /* 0x000000ffff152224 */ /* 0x000fe400078e000e */
[----:B------:R-:W-:Y:S02]  /*0750*/  IMAD.MOV.U32 R14, RZ, RZ, R20 ;  /* 0x000000ffff0e7224 */ /* 0x000fe400078e0014 */
[----:B------:R-:W-:Y:S01]  /*0760*/  IMAD.MOV.U32 R22, RZ, RZ, R19 ;  /* 0x000000ffff167224 */ /* 0x000fe200078e0013 */
[----:B------:R-:W-:Y:S07]  /*0770*/  @P3 BRA `(.L_x_80) ;  /* 0x00000000000c3947 */ /* 0x000fee0003800000 */
[----:B------:R-:W-:-:S13]  /*0780*/  ISETP.NE.AND P2, PT, R21, R12, PT ;  /* 0x0000000c1500720c */ /* 0x000fda0003f45270 */
[----:B------:R-:W-:Y:S02]  /*0790*/  @P2 ISETP.LT.AND P0, PT, R21, R12, PT ;  /* 0x0000000c1500220c */ /* 0x000fe40003f01270 */
[----:B------:R-:W-:-:S13]  /*07a0*/  @!P2 ISETP.LT.AND P0, PT, R20, R23, PT ;  /* 0x000000171400a20c */ /* 0x000fda0003f01270 */
.L_x_80:
[----:B------:R-:W-:Y:S05]  /*07b0*/  BSYNC.RECONVERGENT B0 ;  /* 0x0000000000007941 */ /* 0x000fea0003800200 */
.L_x_79:
[----:B------:R-:W-:Y:S01]  /*07c0*/  BSSY.RECONVERGENT B0, `(.L_x_81) ;  /* 0x000000c000007945 */ /* 0x000fe20003800200 */
[----:B------:R-:W-:Y:S01]  /*07d0*/  @P0 IMAD.MOV.U32 R14, RZ, RZ, R23 ;  /* 0x000000ffff0e0224 */ /* 0x000fe200078e0017 */
[----:B------:R-:W-:Y:S01]  /*07e0*/  @P1 ISETP.LT.AND P2, PT, R16, R25, PT ;  /* 0x000000191000120c */ /* 0x000fe20003f41270 */
[----:B------:R-:W-:Y:S02]  /*07f0*/  @P0 IMAD.MOV.U32 R22, RZ, RZ, R9 ;  /* 0x000000ffff160224 */ /* 0x000fe400078e0009 */
[----:B------:R-:W-:Y:S02]  /*0800*/  @P0 IMAD.MOV.U32 R23, RZ, RZ, R20 ;  /* 0x000000ffff170224 */ /* 0x000fe400078e0014 */
[----:B------:R-:W-:Y:S02]  /*0810*/  @P0 IMAD.MOV.U32 R9, RZ, RZ, R19 ;  /* 0x000000ffff090224 */ /* 0x000fe400078e0013 */
[----:B------:R-:W-:Y:S02]  /*0820*/  IMAD.MOV.U32 R24, RZ, RZ, R16 ;  /* 0x000000ffff187224 */ /* 0x000fe400078e0010 */
[----:B------:R-:W-:Y:S01]  /*0830*/  IMAD.MOV.U32 R15, RZ, RZ, R21 ;  /* 0x000000ffff0f7224 */ /* 0x000fe200078e0015 */
[----:B------:R-:W-:Y:S06]  /*0840*/  @P1 BRA `(.L_x_82) ;  /* 0x00000000000c1947 */ /* 0x000fec0003800000 */
[----:B------:R-:W-:-:S13]  /*0850*/  ISETP.NE.AND P1, PT, R17, R10, PT ;  /* 0x0000000a1100720c */ /* 0x000fda0003f25270 */
[----:B------:R-:W-:Y:S02]  /*0860*/  @P1 ISETP.LT.AND P2, PT, R17, R10, PT ;  /* 0x0000000a1100120c */ /* 0x000fe40003f41270 */
[----:B------:R-:W-:-:S13]  /*0870*/  @!P1 ISETP.LT.AND P2, PT, R18, R13, PT ;  /* 0x0000000d1200920c */ /* 0x000fda0003f41270 */
.L_x_82:
[----:B------:R-:W-:Y:S05]  /*0880*/  BSYNC.RECONVERGENT B0 ;  /* 0x0000000000007941 */ /* 0x000fea0003800200 */
.L_x_81:
[----:B------:R-:W-:Y:S01]  /*0890*/  ISETP.NE.AND P1, PT, R9, R8, PT ;  /* 0x000000080900720c */ /* 0x000fe20003f25270 */
[----:B------:R-:W-:Y:S01]  /*08a0*/  @P2 IMAD.MOV.U32 R24, RZ, RZ, R25 ;  /* 0x000000ffff182224 */ /* 0x000fe200078e0019 */
[----:B------:R-:W-:Y:S01]  /*08b0*/  BSSY.RECONVERGENT B0, `(.L_x_83) ;  /* 0x0000013000007945 */ /* 0x000fe20003800200 */
[----:B------:R-:W-:Y:S02]  /*08c0*/  @P2 IMAD.MOV.U32 R25, RZ, RZ, R16 ;  /* 0x000000ffff192224 */ /* 0x000fe400078e0010 */
[----:B------:R-:W-:Y:S01]  /*08d0*/  IMAD.MOV.U32 R20, RZ, RZ, R17 ;  /* 0x000000ffff147224 */ /* 0x000fe200078e0011 */
[----:B------:R-:W-:Y:S01]  /*08e0*/  @P2 MOV R20, R10 ;  /* 0x0000000a00142202 */ /* 0x000fe20000000f00 */
[----:B------:R-:W-:Y:S01]  /*08f0*/  IMAD.MOV.U32 R19, RZ, RZ, R18 ;  /* 0x000000ffff137224 */ /* 0x000fe200078e0012 */
[----:B------:R-:W-:Y:S01]  /*0900*/  ISETP.NE.AND P3, PT, R25, R22, PT ;  /* 0x000000161900720c */ /* 0x000fe20003f65270 */
[----:B------:R-:W-:Y:S02]  /*0910*/  @P0 IMAD.MOV.U32 R15, RZ, RZ, R12 ;  /* 0x000000ffff0f0224 */ /* 0x000fe400078e000c */
[----:B------:R-:W-:-:S02]  /*0920*/  @P0 IMAD.MOV.U32 R12, RZ, RZ, R21 ;  /* 0x000000ffff0c0224 */ /* 0x000fc400078e0015 */
[----:B------:R-:W-:Y:S01]  /*0930*/  @P2 IMAD.MOV.U32 R19, RZ, RZ, R13 ;  /* 0x000000ffff132224 */ /* 0x000fe200078e000d */
[----:B------:R-:W-:Y:S01]  /*0940*/  @P1 ISETP.LT.AND P0, PT, R9, R8, PT ;  /* 0x000000080900120c */ /* 0x000fe20003f01270 */
[----:B------:R-:W-:Y:S02]  /*0950*/  @P2 IMAD.MOV.U32 R10, RZ, RZ, R17 ;  /* 0x000000ffff0a2224 */ /* 0x000fe400078e0011 */
[----:B------:R-:W-:Y:S02]  /*0960*/  @P2 IMAD.MOV.U32 R13, RZ, RZ, R18 ;  /* 0x000000ffff0d2224 */ /* 0x000fe400078e0012 */
[----:B------:R-:W-:Y:S02]  /*0970*/  IMAD.MOV.U32 R21, RZ, RZ, R23 ;  /* 0x000000ffff157224 */ /* 0x000fe400078e0017 */
[----:B------:R-:W-:Y:S02]  /*0980*/  IMAD.MOV.U32 R27, RZ, RZ, R9 ;  /* 0x000000ffff1b7224 */ /* 0x000fe400078e0009 */
[----:B------:R-:W-:Y:S01]  /*0990*/  IMAD.MOV.U32 R17, RZ, RZ, R25 ;  /* 0x000000ffff117224 */ /* 0x000fe200078e0019 */
[----:B------:R-:W-:Y:S06]  /*09a0*/  @P1 BRA `(.L_x_84) ;  /* 0x00000000000c1947 */ /* 0x000fec0003800000 */
[----:B------:R-:W-:-:S13]  /*09b0*/  ISETP.NE.AND P1, PT, R12, R7, PT ;  /* 0x000000070c00720c */ /* 0x000fda0003f25270 */
[----:B------:R-:W-:Y:S02]  /*09c0*/  @P1 ISETP.LT.AND P0, PT, R12, R7, PT ;  /* 0x000000070c00120c */ /* 0x000fe40003f01270 */
[----:B------:R-:W-:-:S13]  /*09d0*/  @!P1 ISETP.LT.AND P0, PT, R23, R6, PT ;  /* 0x000000061700920c */ /* 0x000fda0003f01270 */
.L_x_84:
[----:B------:R-:W-:Y:S05]  /*09e0*/  BSYNC.RECONVERGENT B0 ;  /* 0x0000000000007941 */ /* 0x000fea0003800200 */
.L_x_83:
[----:B------:R-:W-:Y:S01]  /*09f0*/  BSSY.RECONVERGENT B0, `(.L_x_85) ;  /* 0x0000007000007945 */ /* 0x000fe20003800200 */
[----:B------:R-:W-:Y:S01]  /*0a00*/  @P0 IMAD.MOV.U32 R27, RZ, RZ, R8 ;  /* 0x000000ffff1b0224 */ /* 0x000fe200078e0008 */
[----:B------:R-:W-:Y:S02]  /*0a10*/  @P3 ISETP.LT.AND P2, PT, R25, R22, PT ;  /* 0x000000161900320c */ /* 0x000fe40003f41270 */
[----:B------:R-:W-:Y:S11]  /*0a20*/  @P3 BRA `(.L_x_86) ;  /* 0x00000000000c3947 */ /* 0x000ff60003800000 */
[----:B------:R-:W-:-:S13]  /*0a30*/  ISETP.NE.AND P1, PT, R10, R15, PT ;  /* 0x0000000f0a00720c */ /* 0x000fda0003f25270 */
[----:B------:R-:W-:Y:S02]  /*0a40*/  @P1 ISETP.LT.AND P2, PT, R10, R15, PT ;  /* 0x0000000f0a00120c */ /* 0x000fe40003f41270 */
[----:B------:R-:W-:-:S13]  /*0a50*/  @!P1 ISETP.LT.AND P2, PT, R13, R14, PT ;  /* 0x0000000e0d00920c */ /* 0x000fda0003f41270 */
.L_x_86:
[----:B------:R-:W-:Y:S05]  /*0a60*/  BSYNC.RECONVERGENT B0 ;  /* 0x0000000000007941 */ /* 0x000fea0003800200 */
.L_x_85:
[----:B------:R-:W-:Y:S01]  /*0a70*/  @P2 IMAD.MOV.U32 R17, RZ, RZ, R22 ;  /* 0x000000ffff112224 */ /* 0x000fe200078e0016 */
[----:B------:R-:W-:Y:S01]  /*0a80*/  BSSY.RECONVERGENT B0, `(.L_x_87) ;  /* 0x0000017000007945 */ /* 0x000fe20003800200 */
[----:B------:R-:W-:Y:S02]  /*0a90*/  @P2 IMAD.MOV.U32 R22, RZ, RZ, R25 ;  /* 0x000000ffff162224 */ /* 0x000fe400078e0019 */
[----:B------:R-:W-:Y:S01]  /*0aa0*/  IMAD.MOV.U32 R28, RZ, RZ, R13 ;  /* 0x000000ffff1c7224 */ /* 0x000fe200078e000d */
[----:B------:R-:W-:Y:S01]  /*0ab0*/  ISETP.NE.AND P1, PT, R24, R17, PT ;  /* 0x000000111800720c */ /* 0x000fe20003f25270 */
[----:B------:R-:W-:Y:S01]  /*0ac0*/  @P0 IMAD.MOV.U32 R21, RZ, RZ, R6 ;  /* 0x000000ffff150224 */ /* 0x000fe200078e0006 */
[----:B------:R-:W-:Y:S01]  /*0ad0*/  ISETP.NE.AND P3, PT, R22, R27, PT ;  /* 0x0000001b1600720c */ /* 0x000fe20003f65270 */
[----:B------:R-:W-:Y:S02]  /*0ae0*/  @P2 IMAD.MOV.U32 R28, RZ, RZ, R14 ;  /* 0x000000ffff1c2224 */ /* 0x000fe400078e000e */
[----:B------:R-:W-:-:S02]  /*0af0*/  @P0 IMAD.MOV.U32 R6, RZ, RZ, R23 ;  /* 0x000000ffff060224 */ /* 0x000fc400078e0017 */
[----:B------:R-:W-:Y:S02]  /*0b00*/  @P2 IMAD.MOV.U32 R14, RZ, RZ, R13 ;  /* 0x000000ffff0e2224 */ /* 0x000fe400078e000d */
[----:B------:R-:W-:Y:S02]  /*0b10*/  IMAD.MOV.U32 R26, RZ, RZ, R12 ;  /* 0x000000ffff1a7224 */ /* 0x000fe400078e000c */
[----:B------:R-:W-:Y:S02]  /*0b20*/  IMAD.MOV.U32 R23, RZ, RZ, R10 ;  /* 0x000000ffff177224 */ /* 0x000fe400078e000a */
[----:B------:R-:W-:Y:S02]  /*0b30*/  @P0 IMAD.MOV.U32 R26, RZ, RZ, R7 ;  /* 0x000000ffff1a0224 */ /* 0x000fe400078e0007 */
[----:B------:R-:W-:Y:S02]  /*0b40*/  @P2 IMAD.MOV.U32 R23, RZ, RZ, R15 ;  /* 0x000000ffff172224 */ /* 0x000fe400078e000f */
        /* <DEDUP_REMOVED lines=10> */
.L_x_88:
[----:B------:R-:W-:Y:S05]  /*0bf0*/  BSYNC.RECONVERGENT B0 ;  /* 0x0000000000007941 */ /* 0x000fea0003800200 */
.L_x_87:
        /* <DEDUP_REMOVED lines=12> */
.L_x_90:
[----:B------:R-:W-:Y:S05]  /*0cc0*/  BSYNC.RECONVERGENT B0 ;  /* 0x0000000000007941 */ /* 0x000fea0003800200 */
.L_x_89:
[----:B------:R-:W-:Y:S01]  /*0cd0*/  ISETP.NE.AND P1, PT, R27, R8, PT ;  /* 0x000000081b00720c */ /* 0x000fe20003f25270 */
[----:B------:R-:W-:Y:S01]  /*0ce0*/  @P2 IMAD.MOV.U32 R16, RZ, RZ, R17 ;  /* 0x000000ffff102224 */ /* 0x000fe200078e0011 */
[----:B------:R-:W-:Y:S01]  /*0cf0*/  BSSY.RECONVERGENT B0, `(.L_x_91) ;  /* 0x0000013000007945 */ /* 0x000fe20003800200 */
[----:B------:R-:W-:Y:S02]  /*0d00*/  @P2 IMAD.MOV.U32 R17, RZ, RZ, R24 ;  /* 0x000000ffff112224 */ /* 0x000fe400078e0018 */
[----:B------:R-:W-:Y:S02]  /*0d10*/  @P0 IMAD.MOV.U32 R11, RZ, RZ, R26 ;  /* 0x000000ffff0b0224 */ /* 0x000fe400078e001a */
[----:B------:R-:W-:Y:S01]  /*0d20*/  @P0 IMAD.MOV.U32 R26, RZ, RZ, R15 ;  /* 0x000000ffff1a0224 */ /* 0x000fe200078e000f */
[----:B------:R-:W-:Y:S01]  /*0d30*/  ISETP.NE.AND P3, PT, R17, R10, PT ;  /* 0x0000000a1100720c */ /* 0x000fe20003f65270 */
[----:B------:R-:W-:Y:S01]  /*0d40*/  IMAD.MOV.U32 R12, RZ, RZ, R19 ;  /* 0x000000ffff0c7224 */ /* 0x000fe200078e0013 */
[----:B------:R-:W-:Y:S01]  /*0d50*/  @P2 MOV R12, R28 ;  /* 0x0000001c000c2202 */ /* 0x000fe20000000f00 */
[----:B------:R-:W-:-:S02]  /*0d60*/  IMAD.MOV.U32 R18, RZ, RZ, R20 ;  /* 0x000000ffff127224 */ /* 0x000fc400078e0014 */
        /* <DEDUP_REMOVED lines=11> */
.L_x_92:
[----:B------:R-:W-:Y:S05]  /*0e20*/  BSYNC.RECONVERGENT B0 ;  /* 0x0000000000007941 */ /* 0x000fea0003800200 */
.L_x_91:
[----:B------:R-:W-:Y:S01]  /*0e30*/  BSSY.RECONVERGENT B0, `(.L_x_93) ;  /* 0x000000f000007945 */ /* 0x000fe20003800200 */
[----:B------:R-:W-:Y:S02]  /*0e40*/  @P0 IMAD.MOV.U32 R13, RZ, RZ, R6 ;  /* 0x000000ffff0d0224 */ /* 0x000fe400078e0006 */
[----:B------:R-:W-:Y:S02]  /*0e50*/  @P0 IMAD.MOV.U32 R14, RZ, RZ, R7 ;  /* 0x000000ffff0e0224 */ /* 0x000fe400078e0007 */
[----:B------:R-:W-:Y:S02]  /*0e60*/  @P0 IMAD.MOV.U32 R15, RZ, RZ, R8 ;  /* 0x000000ffff0f0224 */ /* 0x000fe400078e0008 */
[----:B------:R-:W-:Y:S02]  /*0e70*/  @P0 IMAD.MOV.U32 R6, RZ, RZ, R21 ;  /* 0x000000ffff060224 */ /* 0x000fe400078e0015 */
[----:B------:R-:W-:Y:S02]  /*0e80*/  @P0 IMAD.MOV.U32 R7, RZ, RZ, R26 ;  /* 0x000000ffff070224 */ /* 0x000fe400078e001a */
[----:B------:R-:W-:Y:S01]  /*0e90*/  @P0 IMAD.MOV.U32 R8, RZ, RZ, R27 ;  /* 0x000000ffff080224 */ /* 0x000fe200078e001b */
[----:B------:R-:W-:Y:S01]  /*0ea0*/  @P3 ISETP.LT.AND P0, PT, R17, R10, PT ;  /* 0x0000000a1100320c */ /* 0x000fe20003f01270 */
[----:B------:R-:W-:-:S02]  /*0eb0*/  IMAD.MOV.U32 R21, RZ, RZ, R28 ;  /* 0x000000ffff157224 */ /* 0x000fc400078e001c */
[----:B------:R-:W-:Y:S02]  /*0ec0*/  IMAD.MOV.U32 R20, RZ, RZ, R23 ;  /* 0x000000ffff147224 */ /* 0x000fe400078e0017 */
[----:B------:R-:W-:Y:S01]  /*0ed0*/  IMAD.MOV.U32 R19, RZ, RZ, R17 ;  /* 0x000000ffff137224 */ /* 0x000fe200078e0011 */
[----:B------:R-:W-:Y:S07]  /*0ee0*/  @P3 BRA `(.L_x_94) ;  /* 0x00000000000c3947 */ /* 0x000fee0003800000 */
[----:B------:R-:W-:-:S13]  /*0ef0*/  ISETP.NE.AND P1, PT, R23, R11, PT ;  /* 0x0000000b1700720c */ /* 0x000fda0003f25270 */
[----:B------:R-:W-:Y:S02]  /*0f00*/  @P1 ISETP.LT.AND P0, PT, R23, R11, PT ;  /* 0x0000000b1700120c */ /* 0x000fe40003f01270 */
[----:B------:R-:W-:-:S13]  /*0f10*/  @!P1 ISETP.LT.AND P0, PT, R28, R9, PT ;  /* 0x000000091c00920c */ /* 0x000fda0003f01270 */
.L_x_94:
[----:B------:R-:W-:Y:S05]  /*0f20*/  BSYNC.RECONVERGENT B0 ;  /* 0x0000000000007941 */ /* 0x000fea0003800200 */
.L_x_93:
[----:B------:R-:W-:Y:S02]  /*0f30*/  @P0 IMAD.MOV.U32 R19, RZ, RZ, R10 ;  /* 0x000000ffff130224 */ /* 0x000fe400078e000a */
[----:B------:R-:W-:Y:S02]  /*0f40*/  @P0 IMAD.MOV.U32 R21, RZ, RZ, R9 ;  /* 0x000000ffff150224 */ /* 0x000fe400078e0009 */
[----:B------:R-:W-:Y:S02]  /*0f50*/  @P0 IMAD.MOV.U32 R20, RZ, RZ, R11 ;  /* 0x000000ffff140224 */ /* 0x000fe400078e000b */
[----:B------:R-:W-:Y:S02]  /*0f60*/  @P0 IMAD.MOV.U32 R10, RZ, RZ, R17 ;  /* 0x000000ffff0a0224 */ /* 0x000fe400078e0011 */
[----:B------:R-:W-:Y:S02]  /*0f70*/  @P0 IMAD.MOV.U32 R9, RZ, RZ, R28 ;  /* 0x000000ffff090224 */ /* 0x000fe400078e001c */
[----:B------:R-:W-:-:S02]  /*0f80*/  @P0 IMAD.MOV.U32 R11, RZ, RZ, R23 ;  /* 0x000000ffff0b0224 */ /* 0x000fc400078e0017 */
[----:B------:R-:W-:Y:S02]  /*0f90*/  IMAD R5, R4, 0x3c, R5 ;  /* 0x0000003c04057824 */ /* 0x000fe400078e0205 */
[----:B------:R-:W-:-:S07]  /*0fa0*/  IMAD.MOV.U32 R17, RZ, RZ, 0x2 ;  /* 0x00000002ff117424 */ /* 0x000fce00078e00ff */
.L_x_112:
[--C-:B------:R-:W-:Y:S01]  /*0fb0*/  IMAD.MOV R23, RZ, RZ, -R17.reuse ;  /* 0x000000ffff177224 */ /* 0x100fe200078e0a11 */
[----:B------:R-:W-:Y:S01]  /*0fc0*/  BAR.SYNC.DEFER_BLOCKING 0x0 ;  /* 0x0000000000007b1d */ /* 0x000fe20000010000 */
[----:B------:R-:W-:-:S03]  /*0fd0*/  SHF.R.U32.HI R24, RZ, 0x1, R17 ;  /* 0x00000001ff187819 */ /* 0x000fc60000011611 */
[----:B------:R-:W-:Y:S01]  /*0fe0*/  LOP3.LUT R22, R4, R23, RZ, 0xc0, !PT ;  /* 0x0000001704167212 */ /* 0x000fe200078ec0ff */
[----:B------:R-:W-:Y:S01]  /*0ff0*/  VIADD R23, R17, 0xffffffff ;  /* 0xffffffff11177836 */ /* 0x000fe20000000000 */
[----:B------:R-:W-:Y:S03]  /*1000*/  BSSY.RECONVERGENT B0, `(.L_x_95) ;  /* 0x0000042000007945 */ /* 0x000fe60003800200 */
[----:B------:R-:W-:Y:S01]  /*1010*/  IMAD R22, R22, 0x5, RZ ;  /* 0x0000000516167824 */ /* 0x000fe200078e02ff */
[----:B------:R-:W-:-:S04]  /*1020*/  LOP3.LUT R23, R23, R4, RZ, 0xc0, !PT ;  /* 0x0000000417177212 */ /* 0x000fc800078ec0ff */
[----:B------:R-:W-:-:S05]  /*1030*/  VIMNMX.U32 R25, PT, PT, R22, 0x500, PT ;  /* 0x0000050016197848 */ /* 0x000fca0003fe0000 */
[----:B------:R-:W-:-:S05]  /*1040*/  IMAD R22, R24, 0x5, R25 ;  /* 0x0000000518167824 */ /* 0x000fca00078e0219 */
[----:B------:R-:W-:Y:S01]  /*1050*/  VIMNMX.U32 R22, PT, PT, R22, 0x500, PT ;  /* 0x0000050016167848 */ /* 0x000fe20003fe0000 */
[----:B------:R0:W-:Y:S04]  /*1060*/  STS [R5+0x4], R7 ;  /* 0x0000040705007388 */ /* 0x0001e80000000800 */
[----:B------:R-:W-:Y:S01]  /*1070*/  IMAD R24, R24, 0x5, R22 ;  /* 0x0000000518187824 */ /* 0x000fe200078e0216 */
[----:B------:R1:W-:Y:S04]  /*1080*/  STS [R5+0x8], R6 ;  /* 0x0000080605007388 */ /* 0x0003e80000000800 */
[----:B------:R2:W-:Y:S01]  /*1090*/  STS [R5], R8 ;  /* 0x0000000805007388 */ /* 0x0005e20000000800 */
[----:B0-----:R-:W-:Y:S01]  /*10a0*/  IMAD R7, R23, 0x5, RZ ;  /* 0x0000000517077824 */ /* 0x001fe200078e02ff */
[----:B------:R-:W-:-:S02]  /*10b0*/  VIMNMX.U32 R23, PT, PT, R24, 0x500, PT ;  /* 0x0000050018177848 */ /* 0x000fc40003fe0000 */
[----:B------:R0:W-:Y:S02]  /*10c0*/  STS [R5+0xc], R15 ;  /* 0x00000c0f05007388 */ /* 0x0001e40000000800 */
[----:B------:R-:W-:Y:S01]  /*10d0*/  VIMNMX.U32 R7, PT, PT, R7, 0x500, PT ;  /* 0x0000050007077848 */ /* 0x000fe20003fe0000 */
[----:B-1----:R-:W-:Y:S01]  /*10e0*/  IMAD.IADD R6, R23, 0x1, -R22 ;  /* 0x0000000117067824 */ /* 0x002fe200078e0a16 */
[----:B------:R0:W-:Y:S02]  /*10f0*/  STS [R5+0x10], R14 ;  /* 0x0000100e05007388 */ /* 0x0001e40000000800 */
[----:B--2---:R-:W-:Y:S02]  /*1100*/  VIADDMNMX R8, R22, -R25, R7, PT ;  /* 0x8000001916087246 */ /* 0x004fe40003800107 */
[C---:B------:R-:W-:Y:S01]  /*1110*/  ISETP.GE.AND P0, PT, R7.reuse, R6, PT ;  /* 0x000000060700720c */ /* 0x040fe20003f06270 */
[----:B------:R-:W-:Y:S01]  /*1120*/  IMAD.IADD R6, R7, 0x1, -R6 ;  /* 0x0000000107067824 */ /* 0x000fe200078e0a06 */
[----:B------:R0:W-:Y:S04]  /*1130*/  STS [R5+0x14], R13 ;  /* 0x0000140d05007388 */ /* 0x0001e80000000800 */
[----:B------:R-:W-:Y:S01]  /*1140*/  SEL R6, R6, RZ, P0 ;  /* 0x000000ff06067207 */ /* 0x000fe20000000000 */
[----:B------:R0:W-:Y:S03]  /*1150*/  STS [R5+0x18], R10 ;  /* 0x0000180a05007388 */ /* 0x0001e60000000800 */
[----:B------:R-:W-:Y:S01]  /*1160*/  ISETP.GE.AND P0, PT, R6, R8, PT ;  /* 0x000000080600720c */ /* 0x000fe20003f06270 */
[----:B------:R0:W-:Y:S04]  /*1170*/  STS [R5+0x1c], R11 ;  /* 0x00001c0b05007388 */ /* 0x0001e80000000800 */
[----:B------:R0:W-:Y:S04]  /*1180*/  STS [R5+0x20], R9 ;  /* 0x0000200905007388 */ /* 0x0001e80000000800 */
[----:B------:R0:W-:Y:S04]  /*1190*/  STS [R5+0x24], R19 ;  /* 0x0000241305007388 */ /* 0x0001e80000000800 */
[----:B------:R0:W-:Y:S04]  /*11a0*/  STS [R5+0x28], R20 ;  /* 0x0000281405007388 */ /* 0x0001e80000000800 */
[----:B------:R0:W-:Y:S04]  /*11b0*/  STS [R5+0x2c], R21 ;  /* 0x00002c1505007388 */ /* 0x0001e80000000800 */
[----:B------:R0:W-:Y:S04]  /*11c0*/  STS [R5+0x30], R16 ;  /* 0x0000301005007388 */ /* 0x0001e80000000800 */
[----:B------:R0:W-:Y:S04]  /*11d0*/  STS [R5+0x34], R18 ;  /* 0x0000341205007388 */ /* 0x0001e80000000800 */
[----:B------:R0:W-:Y:S01]  /*11e0*/  STS [R5+0x38], R12 ;  /* 0x0000380c05007388 */ /* 0x0001e20000000800 */
[----:B------:R-:W-:Y:S06]  /*11f0*/  BAR.SYNC.DEFER_BLOCKING 0x0 ;  /* 0x0000000000007b1d */ /* 0x000fec0000010000 */
[----:B------:R-:W-:Y:S05]  /*1200*/  @P0 BRA `(.L_x_96) ;  /* 0x0000000000840947 */ /* 0x000fea0003800000 */
[----:B0-----:R-:W0:Y:S01]  /*1210*/  S2R R12, SR_CgaCtaId ;  /* 0x00000000000c7919 */ /* 0x001e220000008800 */
[----:B------:R-:W-:Y:S01]  /*1220*/  MOV R9, 0x400 ;  /* 0x0000040000097802 */ /* 0x000fe20000000f00 */
[----:B------:R-:W-:-:S03]  /*1230*/  IMAD.IADD R10, R7, 0x1, R22 ;  /* 0x00000001070a7824 */ /* 0x000fc600078e0216 */
[----:B0-----:R-:W-:-:S07]  /*1240*/  LEA R16, R12, R9, 0x18 ;  /* 0x000000090c107211 */ /* 0x001fce00078ec0ff */
.L_x_100:
[----:B------:R-:W-:Y:S01]  /*1250*/  IMAD.MOV.U32 R11, RZ, RZ, R6 ;  /* 0x000000ffff0b7224 */ /* 0x000fe200078e0006 */
[----:B------:R-:W-:Y:S03]  /*1260*/  BSSY.RECONVERGENT B1, `(.L_x_97) ;  /* 0x0000016000017945 */ /* 0x000fe60003800200 */
[----:B------:R-:W-:-:S05]  /*1270*/  IMAD.IADD R6, R8, 0x1, -R11 ;  /* 0x0000000108067824 */ /* 0x000fca00078e0a0b */
[----:B------:R-:W-:-:S04]  /*1280*/  LEA.HI R6, R6, R6, RZ, 0x1 ;  /* 0x0000000606067211 */ /* 0x000fc800078f08ff */
[----:B------:R-:W-:-:S04]  /*1290*/  LEA.HI.SX32 R12, R6, R11, 0x1f ;  /* 0x0000000b060c7211 */ /* 0x000fc800078ffaff */
[----:B------:R-:W-:Y:S01]  /*12a0*/  LOP3.LUT R9, RZ, R12, RZ, 0x33, !PT ;  /* 0x0000000cff097212 */ /* 0x000fe200078e33ff */
[----:B------:R-:W-:-:S04]  /*12b0*/  IMAD.IADD R6, R25, 0x1, R12 ;  /* 0x0000000119067824 */ /* 0x000fc800078e020c */
[----:B------:R-:W-:Y:S02]  /*12c0*/  IMAD.IADD R9, R10, 0x1, R9 ;  /* 0x000000010a097824 */ /* 0x000fe400078e0209 */
[--C-:B------:R-:W-:Y:S02]  /*12d0*/  IMAD R13, R6, 0xc, R16.reuse ;  /* 0x0000000c060d7824 */ /* 0x100fe400078e0210 */
[----:B------:R-:W-:-:S03]  /*12e0*/  IMAD R15, R9, 0xc, R16 ;  /* 0x0000000c090f7824 */ /* 0x000fc600078e0210 */
        /* <DEDUP_REMOVED lines=12> */
.L_x_98:
[----:B------:R-:W-:-:S13]  /*13b0*/  ISETP.LT.AND P0, PT, R9, R6, PT ;  /* 0x000000060900720c */ /* 0x000fda0003f01270 */
.L_x_99:
[----:B------:R-:W-:Y:S05]  /*13c0*/  BSYNC.RECONVERGENT B1 ;  /* 0x0000000000017941 */ /* 0x000fea0003800200 */
.L_x_97:
[C---:B------:R-:W-:Y:S01]  /*13d0*/  @!P0 VIADD R11, R12.reuse, 0x1 ;  /* 0x000000010c0b8836 */ /* 0x040fe20000000000 */
[----:B------:R-:W-:-:S04]  /*13e0*/  SEL R8, R12, R8, P0 ;  /* 0x000000080c087207 */ /* 0x000fc80000000000 */
[----:B------:R-:W-:Y:S02]  /*13f0*/  ISETP.GE.AND P0, PT, R11, R8, PT ;  /* 0x000000080b00720c */ /* 0x000fe40003f06270 */
[----:B------:R-:W-:-:S11]  /*1400*/  MOV R6, R11 ;  /* 0x0000000b00067202 */ /* 0x000fd60000000f00 */
[----:B------:R-:W-:Y:S05]  /*1410*/  @!P0 BRA `(.L_x_100) ;  /* 0xfffffffc008c8947 */ /* 0x000fea000383ffff */
.L_x_96:
[----:B------:R-:W-:Y:S05]  /*1420*/  BSYNC.RECONVERGENT B0 ;  /* 0x0000000000007941 */ /* 0x000fea0003800200 */
.L_x_95:
[----:B0-----:R-:W0:Y:S01]  /*1430*/  S2R R9, SR_CgaCtaId ;  /* 0x0000000000097919 */ /* 0x001e220000008800 */
[----:B------:R-:W-:Y:S01]  /*1440*/  MOV R12, 0x400 ;  /* 0x00000400000c7802 */ /* 0x000fe20000000f00 */
[----:B------:R-:W-:Y:S01]  /*1450*/  IMAD.IADD R11, R25, 0x1, R6 ;  /* 0x00000001190b7824 */ /* 0x000fe200078e0206 */
[----:B------:R-:W-:Y:S01]  /*1460*/  BSSY.RECONVERGENT B0, `(.L_x_101) ;  /* 0x0000018000007945 */ /* 0x000fe20003800200 */
[----:B------:R-:W-:Y:S02]  /*1470*/  PLOP3.LUT P0, PT, PT, PT, PT, 0x8, 0x80 ;  /* 0x000000000080781c */ /* 0x000fe40003f0e170 */
[----:B0-----:R-:W-:Y:S02]  /*1480*/  LEA R12, R9, R12, 0x18 ;  /* 0x0000000c090c7211 */ /* 0x001fe400078ec0ff */
[----:B------:R-:W-:-:S03]  /*1490*/  IADD3 R9, PT, PT, -R6, R22, R7 ;  /* 0x0000001606097210 */ /* 0x000fc60007ffe107 */
[--C-:B------:R-:W-:Y:S01]  /*14a0*/  IMAD R13, R11, 0xc, R12.reuse ;  /* 0x0000000c0b0d7824 */ /* 0x100fe200078e020c */
[C---:B------:R-:W-:Y:S01]  /*14b0*/  ISETP.GE.AND P1, PT, R9.reuse, R23, PT ;  /* 0x000000170900720c */ /* 0x040fe20003f26270 */
[----:B------:R-:W-:-:S03]  /*14c0*/  IMAD R14, R9, 0xc, R12 ;  /* 0x0000000c090e7824 */ /* 0x000fc600078e020c */
[----:B------:R0:W1:Y:S04]  /*14d0*/  LDS R16, [R13] ;  /* 0x000000000d107984 */ /* 0x0000680000000800 */
[----:B------:R0:W2:Y:S04]  /*14e0*/  LDS R27, [R13+0x4] ;  /* 0x000004000d1b7984 */ /* 0x0000a80000000800 */
[----:B------:R0:W3:Y:S04]  /*14f0*/  LDS R29, [R13+0x8] ;  /* 0x000008000d1d7984 */ /* 0x0000e80000000800 */
[----:B------:R0:W4:Y:S04]  /*1500*/  LDS R25, [R14] ;  /* 0x000000000e197984 */ /* 0x0001280000000800 */
[----:B------:R0:W0:Y:S04]  /*1510*/  LDS R18, [R14+0x4] ;  /* 0x000004000e127984 */ /* 0x0000280000000800 */
[----:B------:R0:W0:Y:S01]  /*1520*/  LDS R24, [R14+0x8] ;  /* 0x000008000e187984 */ /* 0x0000220000000800 */
[----:B------:R-:W-:Y:S05]  /*1530*/  @P1 BRA `(.L_x_102) ;  /* 0x0000000000281947 */ /* 0x000fea0003800000 */
[----:B------:R-:W-:Y:S02]  /*1540*/  ISETP.GE.AND P1, PT, R11, R22, PT ;  /* 0x000000160b00720c */ /* 0x000fe40003f26270 */
[----:B------:R-:W-:-:S11]  /*1550*/  PLOP3.LUT P0, PT, PT, PT, PT, 0x80, 0x8 ;  /* 0x000000000008781c */ /* 0x000fd60003f0f070 */
[----:B------:R-:W-:Y:S05]  /*1560*/  @P1 BRA `(.L_x_102) ;  /* 0x00000000001c1947 */ /* 0x000fea0003800000 */
[----:B-1--4-:R-:W-:-:S13]  /*1570*/  ISETP.NE.AND P0, PT, R25, R16, PT ;  /* 0x000000101900720c */ /* 0x012fda0003f05270 */
[----:B------:R-:W-:Y:S05]  /*1580*/  @P0 BRA `(.L_x_103) ;  /* 0x0000000000100947 */ /* 0x000fea0003800000 */
[----:B0-2---:R-:W-:-:S13]  /*1590*/  ISETP.NE.AND P1, PT, R18, R27, PT ;  /* 0x0000001b1200720c */ /* 0x005fda0003f25270 */
[----:B---3--:R-:W-:Y:S02]  /*15a0*/  @!P1 ISETP.LT.AND P0, PT, R24, R29, PT ;  /* 0x0000001d1800920c */ /* 0x008fe40003f01270 */
[----:B------:R-:W-:Y:S01]  /*15b0*/  @P1 ISETP.LT.AND P0, PT, R18, R27, PT ;  /* 0x0000001b1200120c */ /* 0x000fe20003f01270 */
[----:B------:R-:W-:-:S12]  /*15c0*/  BRA `(.L_x_102) ;  /* 0x0000000000047947 */ /* 0x000fd80003800000 */
.L_x_103:
[----:B------:R-:W-:-:S13]  /*15d0*/  ISETP.LT.AND P0, PT, R25, R16, PT ;  /* 0x000000101900720c */ /* 0x000fda0003f01270 */
.L_x_102:
[----:B------:R-:W-:Y:S05]  /*15e0*/  BSYNC.RECONVERGENT B0 ;  /* 0x0000000000007941 */ /* 0x000fea0003800200 */
.L_x_101:
[----:B0-2---:R-:W-:Y:S01]  /*15f0*/  SEL R7, R18, R27, P0 ;  /* 0x0000001b12077207 */ /* 0x005fe20000000000 */
[----:B------:R-:W-:Y:S01]  /*1600*/  VIADD R10, R9, 0x1 ;  /* 0x00000001090a7836 */ /* 0x000fe20000000000 */
[----:B-1--4-:R-:W-:Y:S01]  /*1610*/  SEL R8, R25, R16, P0 ;  /* 0x0000001019087207 */ /* 0x012fe20000000000 */
[----:B------:R0:W1:Y:S01]  /*1620*/  @P0 LDS R18, [R14+0x10] ;  /* 0x000010000e120984 */ /* 0x0000620000000800 */
[----:B---3--:R-:W-:Y:S01]  /*1630*/  SEL R6, R24, R29, P0 ;  /* 0x0000001d18067207 */ /* 0x008fe20000000000 */
[----:B------:R-:W-:Y:S01]  /*1640*/  @!P0 IMAD.MOV R10, RZ, RZ, R9 ;  /* 0x000000ffff0a8224 */ /* 0x000fe200078e0209 */
[----:B------:R-:W-:Y:S01]  /*1650*/  BSSY.RECONVERGENT B0, `(.L_x_104) ;  /* 0x0000014000007945 */ /* 0x000fe20003800200 */
[----:B------:R0:W2:Y:S01]  /*1660*/  @P0 LDS R25, [R14+0xc] ;  /* 0x00000c000e190984 */ /* 0x0000a20000000800 */
        /* <DEDUP_REMOVED lines=12> */
[----:B0-2---:R-:W-:-:S13]  /*1730*/  ISETP.NE.AND P0, PT, R25, R16, PT ;  /* 0x000000101900720c */ /* 0x005fda0003f05270 */
[----:B------:R-:W-:Y:S01]  /*1740*/  @P0 ISETP.LT.AND P1, PT, R25, R16, PT ;  /* 0x000000101900020c */ /* 0x000fe20003f21270 */
[----:B------:R-:W-:-:S12]  /*1750*/  @P0 BRA `(.L_x_105) ;  /* 0x00000000000c0947 */ /* 0x000fd80003800000 */
[----:B-1--4-:R-:W-:-:S13]  /*1760*/  ISETP.NE.AND P0, PT, R18, R27, PT ;  /* 0x0000001b1200720c */ /* 0x012fda0003f05270 */
[----:B------:R-:W-:Y:S02]  /*1770*/  @P0 ISETP.LT.AND P1, PT, R18, R27, PT ;  /* 0x0000001b1200020c */ /* 0x000fe40003f21270 */
[----:B---3--:R-:W-:-:S13]  /*1780*/  @!P0 ISETP.LT.AND P1, PT, R24, R29, PT ;  /* 0x0000001d1800820c */ /* 0x008fda0003f21270 */
.L_x_105:
[----:B------:R-:W-:Y:S05]  /*1790*/  BSYNC.RECONVERGENT B0 ;  /* 0x0000000000007941 */ /* 0x000fea0003800200 */
.L_x_104:
[----:B------:R-:W-:Y:S01]  /*17a0*/  VIADD R19, R9, 0x1 ;  /* 0x0000000109137836 */ /* 0x000fe20000000000 */
[----:B0-2---:R-:W-:Y:S01]  /*17b0*/  SEL R15, R25, R16, P1 ;  /* 0x00000010190f7207 */ /* 0x005fe20000800000 */
[----:B------:R-:W-:Y:S01]  /*17c0*/  VIADD R11, R10, 0x1 ;  /* 0x000000010a0b7836 */ /* 0x000fe20000000000 */
[----:B-1--4-:R-:W-:Y:S01]  /*17d0*/  SEL R14, R18, R27, P1 ;  /* 0x0000001b120e7207 */ /* 0x012fe20000800000 */
        /* <DEDUP_REMOVED lines=24> */
.L_x_107:
[----:B------:R-:W-:Y:S05]  /*1960*/  BSYNC.RECONVERGENT B0 ;  /* 0x0000000000007941 */ /* 0x000fea0003800200 */
.L_x_106:
[----:B------:R-:W-:Y:S01]  /*1970*/  VIADD R20, R11, 0x1 ;  /* 0x000000010b147836 */ /* 0x000fe20000000000 */
[----:B------:R-:W-:Y:S01]  /*1980*/  BSSY.RECONVERGENT B0, `(.L_x_108) ;  /* 0x000001b000007945 */ /* 0x000fe20003800200 */
[----:B------:R-:W-:Y:S01]  /*1990*/  @!P0 IMAD.MOV R20, RZ, RZ, R11 ;  /* 0x000000ffff148224 */ /* 0x000fe200078e020b */
[----:B01--4-:R-:W-:Y:S01]  /*19a0*/  SEL R10, R25, R16, P0 ;  /* 0x00000010190a7207 */ /* 0x013fe20000000000 */
[----:B------:R-:W-:Y:S01]  /*19b0*/  VIADD R21, R19, 0x1 ;  /* 0x0000000113157836 */ /* 0x000fe20000000000 */
[----:B--2---:R-:W-:Y:S01]  /*19c0*/  SEL R11, R18, R27, P0 ;  /* 0x0000001b120b7207 */ /* 0x004fe20000000000 */
[----:B------:R-:W-:Y:S01]  /*19d0*/  @P0 IMAD.MOV R21, RZ, RZ, R19 ;  /* 0x000000ffff150224 */ /* 0x000fe200078e0213 */
[C---:B------:R-:W-:Y:S01]  /*19e0*/  ISETP.GE.AND P1, PT, R20.reuse, R23, PT ;  /* 0x000000171400720c */ /* 0x040fe20003f26270 */
[--C-:B------:R-:W-:Y:S01]  /*19f0*/  @P0 IMAD R26, R20, 0xc, R12.reuse ;  /* 0x0000000c141a0824 */ /* 0x100fe200078e020c */
[----:B---3--:R-:W-:Y:S01]  /*1a00*/  SEL R9, R24, R29, P0 ;  /* 0x0000001d18097207 */ /* 0x008fe20000000000 */
[----:B------:R-:W-:-:S03]  /*1a10*/  @!P0 IMAD R19, R21, 0xc, R12 ;  /* 0x0000000c15138824 */ /* 0x000fc600078e020c */
        /* <DEDUP_REMOVED lines=17> */
.L_x_109:
[----:B------:R-:W-:Y:S05]  /*1b30*/  BSYNC.RECONVERGENT B0 ;  /* 0x0000000000007941 */ /* 0x000fea0003800200 */
.L_x_108:
[----:B0-----:R-:W-:Y:S01]  /*1b40*/  VIADD R26, R20, 0x1 ;  /* 0x00000001141a7836 */ /* 0x001fe20000000000 */
[----:B------:R-:W-:Y:S01]  /*1b50*/  BSSY.RECONVERGENT B0, `(.L_x_110) ;  /* 0x000001b000007945 */ /* 0x000fe20003800200 */
[----:B------:R-:W-:Y:S01]  /*1b60*/  @!P0 IMAD.MOV R26, RZ, RZ, R20 ;  /* 0x000000ffff1a8224 */ /* 0x000fe200078e0214 */
[----:B-12---:R-:W-:Y:S01]  /*1b70*/  SEL R19, R25, R16, P0 ;  /* 0x0000001019137207 */ /* 0x006fe20000000000 */
[----:B------:R-:W-:Y:S01]  /*1b80*/  VIADD R31, R21, 0x1 ;  /* 0x00000001151f7836 */ /* 0x000fe20000000000 */
[----:B---3--:R-:W-:Y:S01]  /*1b90*/  SEL R20, R18, R27, P0 ;  /* 0x0000001b12147207 */ /* 0x008fe20000000000 */
[----:B------:R-:W-:Y:S01]  /*1ba0*/  @P0 IMAD.MOV R31, RZ, RZ, R21 ;  /* 0x000000ffff1f0224 */ /* 0x000fe200078e0215 */
[----:B------:R-:W-:Y:S02]  /*1bb0*/  ISETP.GE.AND P1, PT, R26, R23, PT ;  /* 0x000000171a00720c */ /* 0x000fe40003f26270 */
[----:B----4-:R-:W-:Y:S01]  /*1bc0*/  SEL R21, R24, R29, P0 ;  /* 0x0000001d18157207 */ /* 0x010fe20000000000 */
        /* <DEDUP_REMOVED lines=19> */
.L_x_111:
[----:B------:R-:W-:Y:S05]  /*1d00*/  BSYNC.RECONVERGENT B0 ;  /* 0x0000000000007941 */ /* 0x000fea0003800200 */
.L_x_110:
[C---:B------:R-:W-:Y:S01]  /*1d10*/  ISETP.GE.U32.AND P1, PT, R17.reuse, 0x81, PT ;  /* 0x000000811100780c */ /* 0x040fe20003f26070 */
[----:B------:R-:W-:Y:S01]  /*1d20*/  IMAD.SHL.U32 R17, R17, 0x2, RZ ;  /* 0x0000000211117824 */ /* 0x000fe200078e00ff */
[----:B0--3--:R-:W-:Y:S02]  /*1d30*/  SEL R12, R24, R29, P0 ;  /* 0x0000001d180c7207 */ /* 0x009fe40000000000 */
[----:B--2---:R-:W-:Y:S02]  /*1d40*/  SEL R18, R18, R27, P0 ;  /* 0x0000001b12127207 */ /* 0x004fe40000000000 */
[----:B-1--4-:R-:W-:-:S07]  /*1d50*/  SEL R16, R25, R16, P0 ;  /* 0x0000001019107207 */ /* 0x012fce0000000000 */
[----:B------:R-:W-:Y:S05]  /*1d60*/  @!P1 BRA `(.L_x_112) ;  /* 0xfffffff000909947 */ /* 0x000fea000383ffff */
[----:B------:R-:W0:Y:S01]  /*1d70*/  S2R R5, SR_TID.X ;  /* 0x0000000000057919 */ /* 0x000e220000002100 */
[----:B------:R-:W1:Y:S01]  /*1d80*/  LDCU.U8 UR4, c[0x0][0x380] ;  /* 0x00007000ff0477ac */ /* 0x000e620008000000 */
[----:B------:R-:W-:Y:S01]  /*1d90*/  MOV R22, 0x400 ;  /* 0x0000040000167802 */ /* 0x000fe20000000f00 */
[----:B------:R-:W2:Y:S01]  /*1da0*/  S2R R23, SR_CgaCtaId ;  /* 0x0000000000177919 */ /* 0x000ea20000008800 */
[----:B------:R-:W3:Y:S01]  /*1db0*/  S2R R17, SR_LANEID ;  /* 0x0000000000117919 */ /* 0x000ee20000000000 */
[----:B-1----:R-:W-:-:S04]  /*1dc0*/  UPRMT UR4, UR4, 0x8880, URZ ;  /* 0x0000888004047896 */ /* 0x002fc800080000ff */
[----:B------:R-:W-:Y:S01]  /*1dd0*/  UISETP.NE.AND UP0, UPT, UR4, URZ, UPT ;  /* 0x000000ff0400728c */ /* 0x000fe2000bf05270 */
[----:B0-----:R-:W-:Y:S02]  /*1de0*/  SHF.R.U32.HI R4, RZ, 0x5, R5 ;  /* 0x00000005ff047819 */ /* 0x001fe40000011605 */
[----:B--2---:R-:W-:-:S03]  /*1df0*/  LEA R23, R23, R22, 0x18 ;  /* 0x0000001617177211 */ /* 0x004fc600078ec0ff */
[----:B---3--:R-:W-:-:S04]  /*1e00*/  IMAD R4, R4, 0xa0, R17 ;  /* 0x000000a004047824 */ /* 0x008fc800078e0211 */
[----:B------:R-:W-:-:S04]  /*1e10*/  IMAD R4, R4, 0xc, R23 ;  /* 0x0000000c04047824 */ /* 0x000fc800078e0217 */
[----:B------:R-:W-:Y:S01]  /*1e20*/  IMAD R23, R17, 0x30, R4 ;  /* 0x0000003011177824 */ /* 0x000fe200078e0204 */
[----:B------:R-:W-:Y:S06]  /*1e30*/  BAR.SYNC.DEFER_BLOCKING 0x0 ;  /* 0x0000000000007b1d */ /* 0x000fec0000010000 */
[----:B------:R-:W-:Y:S05]  /*1e40*/  BRA.U !UP0, `(.L_x_113) ;  /* 0x0000000108e47547 */ /* 0x000fea000b800000 */
[----:B------:R0:W-:Y:S01]  /*1e50*/  STS [R23], R8 ;  /* 0x0000000817007388 */ /* 0x0001e20000000800 */
[----:B------:R-:W1:Y:S03]  /*1e60*/  LDC.64 R2, c[0x0][0x398] ;  /* 0x0000e600ff027b82 */ /* 0x000e660000000a00 */
[----:B------:R-:W-:Y:S04]  /*1e70*/  STS [R23+0x4], R7 ;  /* 0x0000040717007388 */ /* 0x000fe80000000800 */
[----:B------:R2:W-:Y:S01]  /*1e80*/  STS [R23+0x8], R6 ;  /* 0x0000080617007388 */ /* 0x0005e20000000800 */
[----:B0-----:R-:W-:-:S03]  /*1e90*/  LOP3.LUT R8, R5, 0x3e0, RZ, 0xc0, !PT ;  /* 0x000003e005087812 */ /* 0x001fc600078ec0ff */
[----:B------:R-:W-:Y:S01]  /*1ea0*/  STS [R23+0xc], R15 ;  /* 0x00000c0f17007388 */ /* 0x000fe20000000800 */
[----:B------:R-:W-:Y:S01]  /*1eb0*/  LOP3.LUT R5, R5, 0x1f, RZ, 0xc0, !PT ;  /* 0x0000001f05057812 */ /* 0x000fe200078ec0ff */
[----:B------:R-:W-:Y:S02]  /*1ec0*/  IMAD R8, R8, 0x5, RZ ;  /* 0x0000000508087824 */ /* 0x000fe400078e02ff */
[----:B------:R-:W-:Y:S01]  /*1ed0*/  STS [R23+0x10], R14 ;  /* 0x0000100e17007388 */ /* 0x000fe20000000800 */
[----:B--2---:R-:W-:-:S03]  /*1ee0*/  IMAD.WIDE.U32 R6, R0, 0x500, RZ ;  /* 0x0000050000067825 */ /* 0x004fc600078e00ff */
[----:B------:R-:W-:Y:S01]  /*1ef0*/  STS [R23+0x14], R13 ;  /* 0x0000140d17007388 */ /* 0x000fe20000000800 */
[----:B------:R-:W-:-:S03]  /*1f00*/  IADD3 R5, P0, P1, R8, R6, R5 ;  /* 0x0000000608057210 */ /* 0x000fc6000791e005 */
[----:B------:R-:W-:Y:S01]  /*1f10*/  STS [R23+0x18], R10 ;  /* 0x0000180a17007388 */ /* 0x000fe20000000800 */
[----:B------:R-:W-:-:S03]  /*1f20*/  IADD3.X R6, PT, PT, RZ, R7, RZ, P0, P1 ;  /* 0x00000007ff067210 */ /* 0x000fc600007e24ff */
[----:B------:R-:W-:Y:S01]  /*1f30*/  STS [R23+0x1c], R11 ;  /* 0x00001c0b17007388 */ /* 0x000fe20000000800 */
[----:B-1----:R-:W-:-:S03]  /*1f40*/  IMAD.WIDE.U32 R2, R5, 0xc, R2 ;  /* 0x0000000c05027825 */ /* 0x002fc600078e0002 */
[----:B------:R-:W-:Y:S01]  /*1f50*/  STS [R23+0x20], R9 ;  /* 0x0000200917007388 */ /* 0x000fe20000000800 */
[----:B------:R-:W-:-:S03]  /*1f60*/  IMAD R5, R6, 0xc, RZ ;  /* 0x0000000c06057824 */ /* 0x000fc600078e02ff */
[----:B------:R-:W-:Y:S01]  /*1f70*/  STS [R23+0x24], R19 ;  /* 0x0000241317007388 */ /* 0x000fe20000000800 */
[----:B------:R-:W-:-:S03]  /*1f80*/  IMAD.IADD R3, R3, 0x1, R5 ;  /* 0x0000000103037824 */ /* 0x000fc600078e0205 */
[----:B------:R-:W-:Y:S04]  /*1f90*/  STS [R23+0x28], R20 ;  /* 0x0000281417007388 */ /* 0x000fe80000000800 */
[----:B------:R-:W-:Y:S04]  /*1fa0*/  STS [R23+0x2c], R21 ;  /* 0x00002c1517007388 */ /* 0x000fe80000000800 */
[----:B------:R-:W-:Y:S04]  /*1fb0*/  STS [R23+0x30], R16 ;  /* 0x0000301017007388 */ /* 0x000fe80000000800 */
[----:B------:R-:W-:Y:S04]  /*1fc0*/  STS [R23+0x34], R18 ;  /* 0x0000341217007388 */ /* 0x000fe80000000800 */
[----:B------:R-:W-:Y:S01]  /*1fd0*/  STS [R23+0x38], R12 ;  /* 0x0000380c17007388 */ /* 0x000fe20000000800 */
[----:B------:R-:W-:-:S03]  /*1fe0*/  NOP ;  /* 0x0000000000007918 */ /* 0x000fc60000000000 */
[----:B------:R-:W0:Y:S04]  /*1ff0*/  LDS R9, [R4] ;  /* 0x0000000004097984 */ /* 0x000e280000000800 */
[----:B------:R-:W1:Y:S04]  /*2000*/  LDS R11, [R4+0x4] ;  /* 0x00000400040b7984 */ /* 0x000e680000000800 */
        /* <DEDUP_REMOVED lines=13> */
[----:B0-----:R-:W-:Y:S04]  /*20e0*/  STG.E desc[UR6][R2.64], R9 ;  /* 0x0000000902007986 */ /* 0x001fe8000c101906 */
[----:B-1----:R-:W-:Y:S04]  /*20f0*/  STG.E desc[UR6][R2.64+0x4], R11 ;  /* 0x0000040b02007986 */ /* 0x002fe8000c101906 */
        /* <DEDUP_REMOVED lines=14> */
.L_x_113:
[----:B------:R-:W-:Y:S04]  /*21e0*/  STS [R23], R8 ;  /* 0x0000000817007388 */ /* 0x000fe80000000800 */
[----:B------:R-:W-:Y:S04]  /*21f0*/  STS [R23+0x4], R7 ;  /* 0x0000040717007388 */ /* 0x000fe80000000800 */
[----:B------:R0:W-:Y:S04]  /*2200*/  STS [R23+0x8], R6 ;  /* 0x0000080617007388 */ /* 0x0001e80000000800 */
[----:B------:R-:W-:Y:S04]  /*2210*/  STS [R23+0xc], R15 ;  /* 0x00000c0f17007388 */ /* 0x000fe80000000800 */
[----:B------:R-:W-:Y:S01]  /*2220*/  STS [R23+0x10], R14 ;  /* 0x0000100e17007388 */ /* 0x000fe20000000800 */
[----:B0-----:R-:W0:Y:S03]  /*2230*/  LDC.64 R6, c[0x0][0x3b0] ;  /* 0x0000ec00ff067b82 */ /* 0x001e260000000a00 */
[----:B------:R-:W-:Y:S04]  /*2240*/  STS [R23+0x14], R13 ;  /* 0x0000140d17007388 */ /* 0x000fe80000000800 */
[----:B------:R-:W-:Y:S04]  /*2250*/  STS [R23+0x18], R10 ;  /* 0x0000180a17007388 */ /* 0x000fe80000000800 */
[----:B------:R-:W-:Y:S04]  /*2260*/  STS [R23+0x1c], R11 ;  /* 0x00001c0b17007388 */ /* 0x000fe80000000800 */
[----:B------:R-:W-:Y:S04]  /*2270*/  STS [R23+0x20], R9 ;  /* 0x0000200917007388 */ /* 0x000fe80000000800 */
[----:B------:R-:W-:Y:S04]  /*2280*/  STS [R23+0x24], R19 ;  /* 0x0000241317007388 */ /* 0x000fe80000000800 */
[----:B------:R-:W-:Y:S01]  /*2290*/  STS [R23+0x28], R20 ;  /* 0x0000281417007388 */ /* 0x000fe20000000800 */
[----:B0-----:R-:W-:-:S03]  /*22a0*/  IMAD.WIDE.U32 R6, R3, 0xc, R6 ;  /* 0x0000000c03067825 */ /* 0x001fc600078e0006 */
[----:B------:R-:W-:Y:S01]  /*22b0*/  STS [R23+0x2c], R21 ;  /* 0x00002c1517007388 */ /* 0x000fe20000000800 */
[----:B------:R-:W-:-:S03]  /*22c0*/  IMAD R3, R2, 0xc, RZ ;  /* 0x0000000c02037824 */ /* 0x000fc600078e02ff */
[----:B------:R-:W-:Y:S01]  /*22d0*/  STS [R23+0x30], R16 ;  /* 0x0000301017007388 */ /* 0x000fe20000000800 */
[----:B------:R-:W-:Y:S02]  /*22e0*/  IMAD.MOV.U32 R2, RZ, RZ, R6 ;  /* 0x000000ffff027224 */ /* 0x000fe400078e0006 */
[----:B------:R-:W-:Y:S01]  /*22f0*/  IMAD.IADD R3, R3, 0x1, R7 ;  /* 0x0000000103037824 */ /* 0x000fe200078e0207 */
        /* <DEDUP_REMOVED lines=34> */
.L_x_73:
[----:B------:R-:W0:Y:S01]  /*2520*/  LDC.64 R2, c[0x0][0x388] ;  /* 0x0000e200ff027b82 */ /* 0x000e220000000a00 */
[----:B------:R-:W-:Y:S01]  /*2530*/  IMAD.WIDE.U32 R4, R0, 0x500, RZ ;  /* 0x0000050000047825 */ /* 0x000fe200078e00ff */
[----:B------:R-:W-:-:S03]  /*2540*/  ACQBULK ;  /* 0x000000000000782e */ /* 0x000fc60000000000 */
[----:B------:R-:W-:Y:S01]  /*2550*/  IMAD R5, R5, 0xc, RZ ;  /* 0x0000000c05057824 */ /* 0x000fe200078e02ff */
[----:B------:R-:W1:Y:S02]  /*2560*/  S2R R6, SR_TID.X ;  /* 0x0000000000067919 */ /* 0x000e640000002100 */
[----:B------:R-:W2:Y:S01]  /*2570*/  LDC R7, c[0x0][0x3a8] ;  /* 0x0000ea00ff077b82 */ /* 0x000ea20000000800 */
[----:B0-----:R-:W-:-:S04]  /*2580*/  IMAD.WIDE.U32 R2, R4, 0xc, R2 ;  /* 0x0000000c04027825 */ /* 0x001fc800078e0002 */
[----:B------:R-:W-:-:S05]  /*2590*/  IMAD.IADD R3, R3, 0x1, R5 ;  /* 0x0000000103037824 */ /* 0x000fca00078e0205 */
[----:B------:R-:W3:Y:S04]  /*25a0*/  LDG.E R10, desc[UR6][R2.64+0x8] ;  /* 0x00000806020a7981 */ /* 0x000ee8000c1e1900 */
[----:B------:R-:W4:Y:S04]  /*25b0*/  LDG.E R12, desc[UR6][R2.64+0x4] ;  /* 0x00000406020c7981 */ /* 0x000f28000c1e1900 */
[----:B------:R0:W5:Y:S01]  /*25c0*/  LDG.E R8, desc[UR6][R2.64] ;  /* 0x0000000602087981 */ /* 0x000162000c1e1900 */
[----:B-1----:R-:W-:Y:S01]  /*25d0*/  LOP3.LUT R5, R6, 0x3e0, RZ, 0xc0, !PT ;  /* 0x000003e006057812 */ /* 0x002fe200078ec0ff */
[----:B------:R-:W-:-:S04]  /*25e0*/  IMAD.MOV R4, RZ, RZ, -R4 ;  /* 0x000000ffff047224 */ /* 0x000fc800078e0a04 */
[----:B------:R-:W-:Y:S01]  /*25f0*/  IMAD R5, R5, 0x5, RZ ;  /* 0x0000000505057824 */ /* 0x000fe200078e02ff */
[----:B--2---:R-:W-:-:S04]  /*2600*/  VIADDMNMX R4, R4, R7, 0x500, PT ;  /* 0x0000050004047446 */ /* 0x004fc80003800107 */
[----:B------:R-:W-:-:S04]  /*2610*/  LOP3.LUT R5, R5, 0x1f, R6, 0xf8, !PT ;  /* 0x0000001f05057812 */ /* 0x000fc800078ef806 */
[CC--:B------:R-:W-:Y:S01]  /*2620*/  ISETP.GE.AND P0, PT, R5.reuse, R4.reuse, PT ;  /* 0x000000040500720c */ /* 0x0c0fe20003f06270 */
[C---:B------:R-:W-:Y:S02]  /*2630*/  VIADD R7, R5.reuse, 0x20 ;  /* 0x0000002005077836 */ /* 0x040fe40000000000 */
[C---:B------:R-:W-:Y:S02]  /*2640*/  VIADD R9, R5.reuse, 0x40 ;  /* 0x0000004005097836 */ /* 0x040fe40000000000 */
[----:B------:R-:W-:Y:S01]  /*2650*/  VIADD R11, R5, 0x60 ;  /* 0x00000060050b7836 */ /* 0x000fe20000000000 */
[-C--:B------:R-:W-:Y:S01]  /*2660*/  ISETP.GE.AND P1, PT, R7, R4.reuse, PT ;  /* 0x000000040700720c */ /* 0x080fe20003f26270 */
[----:B------:R-:W-:Y:S01]  /*2670*/  VIADD R13, R5, 0x80 ;  /* 0x00000080050d7836 */ /* 0x000fe20000000000 */
[-C--:B------:R-:W-:Y:S01]  /*2680*/  ISETP.GE.AND P2, PT, R9, R4.reuse, PT ;  /* 0x000000040900720c */ /* 0x080fe20003f46270 */
[----:B------:R-:W-:Y:S01]  /*2690*/  IMAD R15, R5, 0xc, RZ ;  /* 0x0000000c050f7824 */ /* 0x000fe200078e02ff */
[----:B------:R-:W-:-:S02]  /*26a0*/  ISETP.GE.AND P3, PT, R11, R4, PT ;  /* 0x000000040b00720c */ /* 0x000fc40003f66270 */
[----:B------:R-:W-:Y:S02]  /*26b0*/  ISETP.GE.AND P4, PT, R13, R4, PT ;  /* 0x000000040d00720c */ /* 0x000fe40003f86270 */
[----:B0-----:R-:W-:-:S05]  /*26c0*/  IADD3 R2, P5, PT, R15, R2, RZ ;  /* 0x000000020f027210 */ /* 0x001fca0007fbe0ff */
[----:B------:R-:W-:Y:S02]  /*26d0*/  IMAD.X R3, RZ, RZ, R3, P5 ;  /* 0x000000ffff037224 */ /* 0x000fe400028e0603 */
[----:B---3--:R-:W-:-:S03]  /*26e0*/  IMAD.MOV.U32 R14, RZ, RZ, R10 ;  /* 0x000000ffff0e7224 */ /* 0x008fc600078e000a */
[----:B------:R-:W2:Y:S01]  /*26f0*/  @!P0 LDG.E R10, desc[UR6][R2.64+0x8] ;  /* 0x00000806020a8981 */ /* 0x000ea2000c1e1900 */
[----:B----4-:R-:W-:Y:S01]  /*2700*/  IMAD.MOV.U32 R20, RZ, RZ, R12 ;  /* 0x000000ffff147224 */ /* 0x010fe200078e000c */
[----:B------:R-:W-:Y:S01]  /*2710*/  MOV R26, R14 ;  /* 0x0000000e001a7202 */ /* 0x000fe20000000f00 */
[----:B------:R-:W-:Y:S01]  /*2720*/  IMAD.MOV.U32 R22, RZ, RZ, R14 ;  /* 0x000000ffff167224 */ /* 0x000fe200078e000e */
[----:B------:R-:W3:Y:S01]  /*2730*/  @!P0 LDG.E R12, desc[UR6][R2.64+0x4] ;  /* 0x00000406020c8981 */ /* 0x000ee2000c1e1900 */
[----:B-----5:R-:W-:Y:S02]  /*2740*/  IMAD.MOV.U32 R16, RZ, RZ, R8 ;  /* 0x000000ffff107224 */ /* 0x020fe400078e0008 */
[----:B------:R-:W-:Y:S01]  /*2750*/  IMAD.MOV.U32 R32, RZ, RZ, R14 ;  /* 0x000000ffff207224 */ /* 0x000fe200078e000e */
[----:B------:R-:W4:Y:S01]  /*2760*/  @!P0 LDG.E R8, desc[UR6][R2.64] ;  /* 0x0000000602088981 */ /* 0x000f22000c1e1900 */
[--C-:B------:R-:W-:Y:S02]  /*2770*/  IMAD.MOV.U32 R18, RZ, RZ, R20.reuse ;  /* 0x000000ffff127224 */ /* 0x100fe400078e0014 */
[--C-:B------:R-:W-:Y:S01]  /*2780*/  IMAD.MOV.U32 R28, RZ, RZ, R20.reuse ;  /* 0x000000ffff1c7224 */ /* 0x100fe200078e0014 */
[----:B------:R-:W5:Y:S01]  /*2790*/  @!P1 LDG.E R22, desc[UR6][R2.64+0x188] ;  /* 0x0001880602169981 */ /* 0x000f62000c1e1900 */
[----:B------:R-:W-:-:S02]  /*27a0*/  IMAD.MOV.U32 R34, RZ, RZ, R20 ;  /* 0x000000ffff227224 */ /* 0x000fc400078e0014 */
[--C-:B------:R-:W-:Y:S01]  /*27b0*/  IMAD.MOV.U32 R24, RZ, RZ, R16.reuse ;  /* 0x000000ffff187224 */ /* 0x100fe200078e0010 */
[----:B------:R-:W5:Y:S01]  /*27c0*/  @!P1 LDG.E R18, desc[UR6][R2.64+0x184] ;  /* 0x0001840602129981 */ /* 0x000f62000c1e1900 */
[--C-:B------:R-:W-:Y:S02]  /*27d0*/  IMAD.MOV.U32 R30, RZ, RZ, R16.reuse ;  /* 0x000000ffff1e7224 */ /* 0x100fe400078e0010 */
[----:B------:R-:W-:Y:S01]  /*27e0*/  IMAD.MOV.U32 R36, RZ, RZ, R16 ;  /* 0x000000ffff247224 */ /* 0x000fe200078e0010 */
[----:B------:R-:W5:Y:S04]  /*27f0*/  @!P2 LDG.E R28, desc[UR6][R2.64+0x304] ;  /* 0x00030406021ca981 */ /* 0x000f68000c1e1900 */
        /* <DEDUP_REMOVED lines=8> */
[----:B------:R-:W5:Y:S01]  /*2880*/  @!P4 LDG.E R14, desc[UR6][R2.64+0x608] ;  /* 0x00060806020ec981 */ /* 0x000f62000c1e1900 */
[----:B------:R-:W0:Y:S01]  /*2890*/  S2R R13, SR_CgaCtaId ;  /* 0x00000000000d7919 */ /* 0x000e220000008800 */
[----:B------:R-:W1:Y:S01]  /*28a0*/  S2R R7, SR_LANEID ;  /* 0x0000000000077919 */ /* 0x000e620000000000 */
[----:B------:R-:W-:-:S02]  /*28b0*/  MOV R11, 0x400 ;  /* 0x00000400000b7802 */ /* 0x000fc40000000f00 */
[----:B------:R-:W-:Y:S02]  /*28c0*/  SHF.R.U32.HI R9, RZ, 0x5, R6 ;  /* 0x00000005ff097819 */ /* 0x000fe40000011606 */
[----:B0-----:R-:W-:-:S03]  /*28d0*/  LEA R11, R13, R11, 0x18 ;  /* 0x0000000b0d0b7211 */ /* 0x001fc600078ec0ff */
[----:B-1----:R-:W-:-:S04]  /*28e0*/  IMAD R9, R9, 0xa0, R7 ;  /* 0x000000a009097824 */ /* 0x002fc800078e0207 */
[----:B------:R-:W-:-:S04]  /*28f0*/  IMAD R19, R9, 0xc, R11 ;  /* 0x0000000c09137824 */ /* 0x000fc800078e020b */
[----:B------:R-:W-:Y:S01]  /*2900*/  IMAD R11, R7, 0x30, R19 ;  /* 0x00000030070b7824 */ /* 0x000fe200078e0213 */
[----:B--2---:R-:W-:Y:S04]  /*2910*/  STS [R19+0x8], R10 ;  /* 0x0000080a13007388 */ /* 0x004fe80000000800 */
[----:B---3--:R-:W-:Y:S04]  /*2920*/  STS [R19+0x4], R12 ;  /* 0x0000040c13007388 */ /* 0x008fe80000000800 */
[----:B----4-:R-:W-:Y:S04]  /*2930*/  STS [R19], R8 ;  /* 0x0000000813007388 */ /* 0x010fe80000000800 */
        /* <DEDUP_REMOVED lines=15> */
[----:B------:R-:W0:Y:S04]  /*2a30*/  LDS R16, [R11+0x8] ;  /* 0x000008000b107984 */ /* 0x000e280000000800 */
[----:B------:R-:W1:Y:S04]  /*2a40*/  LDS R7, [R11+0xc] ;  /* 0x00000c000b077984 */ /* 0x000e680000000800 */
[----:B------:R-:W2:Y:S04]  /*2a50*/  LDS R8, [R11+0x10] ;  /* 0x000010000b087984 */ /* 0x000ea80000000800 */
[----:B------:R-:W3:Y:S04]  /*2a60*/  LDS R9, [R11+0x14] ;  /* 0x000014000b097984 */ /* 0x000ee80000000800 */
[----:B------:R-:W4:Y:S04]  /*2a70*/  LDS R21, [R11+0x18] ;  /* 0x000018000b157984 */ /* 0x000f280000000800 */
[----:B------:R-:W1:Y:S04]  /*2a80*/  LDS R20, [R11+0x1c] ;  /* 0x00001c000b147984 */ /* 0x000e680000000800 */
[----:B------:R-:W1:Y:S04]  /*2a90*/  LDS R23, [R11+0x20] ;  /* 0x000020000b177984 */ /* 0x000e680000000800 */
[----:B------:R-:W1:Y:S04]  /*2aa0*/  LDS R22, [R11+0x24] ;  /* 0x000024000b167984 */ /* 0x000e680000000800 */
[----:B------:R-:W1:Y:S04]  /*2ab0*/  LDS R25, [R11+0x28] ;  /* 0x000028000b197984 */ /* 0x000e680000000800 */
[----:B------:R-:W1:Y:S04]  /*2ac0*/  LDS R24, [R11+0x2c] ;  /* 0x00002c000b187984 */ /* 0x000e680000000800 */
[----:B------:R-:W1:Y:S04]  /*2ad0*/  LDS R2, [R11+0x30] ;  /* 0x000030000b027984 */ /* 0x000e680000000800 */
[----:B------:R-:W1:Y:S04]  /*2ae0*/  LDS R3, [R11+0x34] ;  /* 0x000034000b037984 */ /* 0x000e680000000800 */
[----:B------:R5:W1:Y:S01]  /*2af0*/  LDS R26, [R11+0x38] ;  /* 0x000038000b1a7984 */ /* 0x000a620000000800 */
[----:B------:R-:W-:Y:S01]  /*2b00*/  BAR.SYNC.DEFER_BLOCKING 0x0 ;  /* 0x0000000000007b1d */ /* 0x000fe20000010000 */
[----:B------:R-:W-:-:S07]  /*2b10*/  IMAD R27, R6, 0x5, RZ ;  /* 0x00000005061b7824 */ /* 0x000fce00078e02ff */
[----:B------:R-:W-:Y:S01]  /*2b20*/  PREEXIT ;  /* 0x000000000000782d */ /* 0x000fe20000000000 */
[----:B------:R-:W-:Y:S01]  /*2b30*/  BSSY.RECONVERGENT B0, `(.L_x_114) ;  /* 0x0000019000007945 */ /* 0x000fe20003800200 */
[----:B0-----:R-:W-:Y:S02]  /*2b40*/  IMAD.MOV.U32 R15, RZ, RZ, R16 ;  /* 0x000000ffff0f7224 */ /* 0x001fe400078e0010 */
[----:B-----5:R-:W-:Y:S02]  /*2b50*/  VIADD R11, R27, 0x1 ;  /* 0x000000011b0b7836 */ /* 0x020fe40000000000 */
[----:B------:R-:W-:Y:S02]  /*2b60*/  IMAD.MOV.U32 R14, RZ, RZ, R17 ;  /* 0x000000ffff0e7224 */ /* 0x000fe400078e0011 */
[--C-:B------:R-:W-:Y:S01]  /*2b70*/  IMAD.MOV.U32 R13, RZ, RZ, R18.reuse ;  /* 0x000000ffff0d7224 */ /* 0x100fe200078e0012 */
[----:B------:R-:W-:Y:S01]  /*2b80*/  ISETP.GE.U32.AND P0, PT, R11, R4, PT ;  /* 0x000000040b00720c */ /* 0x000fe20003f06070 */
[----:B------:R-:W-:-:S02]  /*2b90*/  IMAD.MOV.U32 R12, RZ, RZ, R18 ;  /* 0x000000ffff0c7224 */ /* 0x000fc400078e0012 */
[----:B------:R-:W-:Y:S02]  /*2ba0*/  IMAD.MOV.U32 R11, RZ, RZ, R17 ;  /* 0x000000ffff0b7224 */ /* 0x000fe400078e0011 */
[----:B------:R-:W-:-:S08]  /*2bb0*/  IMAD.MOV.U32 R10, RZ, RZ, R16 ;  /* 0x000000ffff0a7224 */ /* 0x000fd000078e0010 */
[----:B--234-:R-:W-:Y:S05]  /*2bc0*/  @P0 BRA `(.L_x_115) ;  /* 0x00000000003c0947 */ /* 0x01cfea0003800000 */
[----:B-1----:R-:W-:Y:S01]  /*2bd0*/  ISETP.NE.AND P0, PT, R18, R7, PT ;  /* 0x000000071200720c */ /* 0x002fe20003f05270 */
[----:B------:R-:W-:-:S12]  /*2be0*/  BSSY.RECONVERGENT B1, `(.L_x_116) ;  /* 0x0000007000017945 */ /* 0x000fd80003800200 */
[----:B------:R-:W-:Y:S05]  /*2bf0*/  @P0 BRA `(.L_x_117) ;  /* 0x0000000000100947 */ /* 0x000fea0003800000 */
[----:B------:R-:W-:-:S13]  /*2c00*/  ISETP.NE.AND P1, PT, R17, R8, PT ;  /* 0x000000081100720c */ /* 0x000fda0003f25270 */
[----:B------:R-:W-:Y:S02]  /*2c10*/  @!P1 ISETP.LT.AND P0, PT, R16, R9, PT ;  /* 0x000000091000920c */ /* 0x000fe40003f01270 */
[----:B------:R-:W-:Y:S01]  /*2c20*/  @P1 ISETP.LT.AND P0, PT, R17, R8, PT ;  /* 0x000000081100120c */ /* 0x000fe20003f01270 */
[----:B------:R-:W-:-:S12]  /*2c30*/  BRA `(.L_x_118) ;  /* 0x0000000000047947 */ /* 0x000fd80003800000 */
.L_x_117:
[----:B------:R-:W-:-:S13]  /*2c40*/  ISETP.LT.AND P0, PT, R18, R7, PT ;  /* 0x000000071200720c */ /* 0x000fda0003f01270 */
.L_x_118:
[----:B------:R-:W-:Y:S05]  /*2c50*/  BSYNC.RECONVERGENT B1 ;  /* 0x0000000000017941 */ /* 0x000fea0003800200 */
.L_x_116:
[----:B------:R-:W-:Y:S01]  /*2c60*/  SEL R12, R7, R18, P0 ;  /* 0x00000012070c7207 */ /* 0x000fe20000000000 */
[----:B------:R-:W-:Y:S01]  /*2c70*/  IMAD.MOV.U32 R13, RZ, RZ, R7 ;  /* 0x000000ffff0d7224 */ /* 0x000fe200078e0007 */
[----:B------:R-:W-:Y:S01]  /*2c80*/  SEL R11, R8, R17, P0 ;  /* 0x00000011080b7207 */ /* 0x000fe20000000000 */
[----:B------:R-:W-:Y:S01]  /*2c90*/  IMAD.MOV.U32 R14, RZ, RZ, R8 ;  /* 0x000000ffff0e7224 */ /* 0x000fe200078e0008 */
[----:B------:R-:W-:Y:S01]  /*2ca0*/  SEL R10, R9, R16, P0 ;  /* 0x00000010090a7207 */ /* 0x000fe20000000000 */
[----:B------:R-:W-:-:S07]  /*2cb0*/  IMAD.MOV.U32 R15, RZ, RZ, R9 ;  /* 0x000000ffff0f7224 */ /* 0x000fce00078e0009 */
.L_x_115:
[----:B------:R-:W-:Y:S05]  /*2cc0*/  BSYNC.RECONVERGENT B0 ;  /* 0x0000000000007941 */ /* 0x000fea0003800200 */
.L_x_114:
[----:B-1----:R-:W-:Y:S01]  /*2cd0*/  VIADD R7, R27, 0x2 ;  /* 0x000000021b077836 */ /* 0x002fe20000000000 */
[----:B------:R-:W-:Y:S01]  /*2ce0*/  BSSY.RECONVERGENT B0, `(.L_x_119) ;  /* 0x0000014000007945 */ /* 0x000fe20003800200 */
[----:B------:R-:W-:Y:S02]  /*2cf0*/  IMAD.MOV.U32 R9, RZ, RZ, R12 ;  /* 0x000000ffff097224 */ /* 0x000fe400078e000c */
[----:B------:R-:W-:Y:S01]  /*2d00*/  IMAD.MOV.U32 R8, RZ, RZ, R11 ;  /* 0x000000ffff087224 */ /* 0x000fe200078e000b */
[----:B------:R-:W-:Y:S01]  /*2d10*/  ISETP.GE.U32.AND P0, PT, R7, R4, PT ;  /* 0x000000040700720c */ /* 0x000fe20003f06070 */
[----:B------:R-:W-:-:S12]  /*2d20*/  IMAD.MOV.U32 R7, RZ, RZ, R10 ;  /* 0x000000ffff077224 */ /* 0x000fd800078e000a */
[----:B------:R-:W-:Y:S05]  /*2d30*/  @P0 BRA `(.L_x_120) ;  /* 0x0000000000380947 */ /* 0x000fea0003800000 */
[----:B------:R-:W-:Y:S01]  /*2d40*/  ISETP.NE.AND P1, PT, R12, R21, PT ;  /* 0x000000150c00720c */ /* 0x000fe20003f25270 */
[----:B------:R-:W-:-:S12]  /*2d50*/  BSSY.RECONVERGENT B1, `(.L_x_121) ;  /* 0x0000006000017945 */ /* 0x000fd80003800200 */
[----:B------:R-:W-:Y:S01]  /*2d60*/  @P1 ISETP.LT.AND P0, PT, R12, R21, PT ;  /* 0x000000150c00120c */ /* 0x000fe20003f01270 */
[----:B------:R-:W-:-:S12]  /*2d70*/  @P1 BRA `(.L_x_122) ;  /* 0x00000000000c1947 */ /* 0x000fd80003800000 */
[----:B------:R-:W-:-:S13]  /*2d80*/  ISETP.NE.AND P1, PT, R11, R20, PT ;  /* 0x000000140b00720c */ /* 0x000fda0003f25270 */
[----:B------:R-:W-:Y:S02]  /*2d90*/  @P1 ISETP.LT.AND P0, PT, R11, R20, PT ;  /* 0x000000140b00120c */ /* 0x000fe40003f01270 */
[----:B------:R-:W-:-:S13]  /*2da0*/  @!P1 ISETP.LT.AND P0, PT, R10, R23, PT ;  /* 0x000000170a00920c */ /* 0x000fda0003f01270 */
.L_x_122:
[----:B------:R-:W-:Y:S05]  /*2db0*/  BSYNC.RECONVERGENT B1 ;  /* 0x0000000000017941 */ /* 0x000fea0003800200 */
.L_x_121:
[----:B------:R-:W-:Y:S01]  /*2dc0*/  SEL R9, R21, R12, P0 ;  /* 0x0000000c15097207 */ /* 0x000fe20000000000 */
[----:B------:R-:W-:Y:S01]  /*2dd0*/  IMAD.MOV.U32 R12, RZ, RZ, R21 ;  /* 0x000000ffff0c7224 */ /* 0x000fe200078e0015 */
[----:B------:R-:W-:Y:S01]  /*2de0*/  SEL R8, R20, R11, P0 ;  /* 0x0000000b14087207 */ /* 0x000fe20000000000 */
[----:B------:R-:W-:Y:S01]  /*2df0*/  IMAD.MOV.U32 R11, RZ, RZ, R20 ;  /* 0x000000ffff0b7224 */ /* 0x000fe200078e0014 */
[----:B------:R-:W-:Y:S01]  /*2e00*/  SEL R7, R23, R10, P0 ;  /* 0x0000000a17077207 */ /* 0x000fe20000000000 */
[----:B------:R-:W-:-:S07]  /*2e10*/  IMAD.MOV.U32 R10, RZ, RZ, R23 ;  /* 0x000000ffff0a7224 */ /* 0x000fce00078e0017 */
.L_x_120:
[----:B------:R-:W-:Y:S05]  /*2e20*/  BSYNC.RECONVERGENT B0 ;  /* 0x0000000000007941 */ /* 0x000fea0003800200 */
.L_x_119:
[----:B------:R-:W-:Y:S01]  /*2e30*/  VIADD R21, R27, 0x3 ;  /* 0x000000031b157836 */ /* 0x000fe20000000000 */
        /* <DEDUP_REMOVED lines=13> */
.L_x_126:
[----:B------:R-:W-:Y:S05]  /*2f10*/  BSYNC.RECONVERGENT B1 ;  /* 0x0000000000017941 */ /* 0x000fea0003800200 */
.L_x_125:
[----:B------:R-:W-:Y:S01]  /*2f20*/  SEL R21, R22, R9, P0 ;  /* 0x0000000916157207 */ /* 0x000fe20000000000 */
[----:B------:R-:W-:Y:S01]  /*2f30*/  IMAD.MOV.U32 R9, RZ, RZ, R22 ;  /* 0x000000ffff097224 */ /* 0x000fe200078e0016 */
[----:B------:R-:W-:Y:S01]  /*2f40*/  SEL R28, R25, R8, P0 ;  /* 0x00000008191c7207 */ /* 0x000fe20000000000 */
[----:B------:R-:W-:Y:S01]  /*2f50*/  IMAD.MOV.U32 R8, RZ, RZ, R25 ;  /* 0x000000ffff087224 */ /* 0x000fe200078e0019 */
[----:B------:R-:W-:Y:S01]  /*2f60*/  SEL R23, R24, R7, P0 ;  /* 0x0000000718177207 */ /* 0x000fe20000000000 */
[----:B------:R-:W-:-:S07]  /*2f70*/  IMAD.MOV.U32 R7, RZ, RZ, R24 ;  /* 0x000000ffff077224 */ /* 0x000fce00078e0018 */
.L_x_124:
[----:B------:R-:W-:Y:S05]  /*2f80*/  BSYNC.RECONVERGENT B0 ;  /* 0x0000000000007941 */ /* 0x000fea0003800200 */
.L_x_123:
[CC--:B------:R-:W-:Y:S01]  /*2f90*/  ISETP.GE.U32.AND P1, PT, R27.reuse, R4.reuse, PT ;  /* 0x000000041b00720c */ /* 0x0c0fe20003f26070 */
[----:B------:R-:W-:Y:S01]  /*2fa0*/  VIADD R25, R27, 0x4 ;  /* 0x000000041b197836 */ /* 0x000fe20000000000 */
[----:B------:R-:W-:Y:S04]  /*2fb0*/  BSSY.RECONVERGENT B0, `(.L_x_127) ;  /* 0x00000b1000007945 */ /* 0x000fe80003800200 */
[----:B------:R-:W-:-:S04]  /*2fc0*/  ISETP.GE.U32.AND P0, PT, R25, R4, PT ;  /* 0x000000041900720c */ /* 0x000fc80003f06070 */
[----:B------:R-:W-:Y:S02]  /*2fd0*/  SEL R20, R26, R23, !P0 ;  /* 0x000000171a147207 */ /* 0x000fe40004000000 */
[----:B------:R-:W-:Y:S02]  /*2fe0*/  SEL R22, R3, R28, !P0 ;  /* 0x0000001c03167207 */ /* 0x000fe40004000000 */
[----:B------:R-:W-:Y:S01]  /*2ff0*/  SEL R23, R2, R21, !P0 ;  /* 0x0000001502177207 */ /* 0x000fe20004000000 */
[----:B------:R-:W-:Y:S06]  /*3000*/  @P1 BRA `(.L_x_128) ;  /* 0x0000000800ac1947 */ /* 0x000fec0003800000 */
[----:B------:R-:W-:Y:S01]  /*3010*/  ISETP.NE.AND P0, PT, R13, R18, PT ;  /* 0x000000120d00720c */ /* 0x000fe20003f05270 */
[----:B------:R-:W-:-:S12]  /*3020*/  BSSY.RECONVERGENT B1, `(.L_x_129) ;  /* 0x0000007000017945 */ /* 0x000fd80003800200 */
[----:B------:R-:W-:Y:S05]  /*3030*/  @P0 BRA `(.L_x_130) ;  /* 0x0000000000100947 */ /* 0x000fea0003800000 */
[----:B------:R-:W-:-:S13]  /*3040*/  ISETP.NE.AND P1, PT, R14, R17, PT ;  /* 0x000000110e00720c */ /* 0x000fda0003f25270 */
[----:B------:R-:W-:Y:S02]  /*3050*/  @!P1 ISETP.LT.AND P0, PT, R15, R16, PT ;  /* 0x000000100f00920c */ /* 0x000fe40003f01270 */
[----:B------:R-:W-:Y:S01]  /*3060*/  @P1 ISETP.LT.AND P0, PT, R14, R17, PT ;  /* 0x000000110e00120c */ /* 0x000fe20003f01270 */
[----:B------:R-:W-:-:S12]  /*3070*/  BRA `(.L_x_131) ;  /* 0x0000000000047947 */ /* 0x000fd80003800000 */
.L_x_130:
[----:B------:R-:W-:-:S13]  /*3080*/  ISETP.LT.AND P0, PT, R13, R18, PT ;  /* 0x000000120d00720c */ /* 0x000fda0003f01270 */
.L_x_131:
[----:B------:R-:W-:Y:S05]  /*3090*/  BSYNC.RECONVERGENT B1 ;  /* 0x0000000000017941 */ /* 0x000fea0003800200 */
.L_x_129:
[----:B------:R-:W-:Y:S01]  /*30a0*/  ISETP.NE.AND P1, PT, R9, R12, PT ;  /* 0x0000000c0900720c */ /* 0x000fe20003f25270 */
[----:B------:R-:W-:Y:S01]  /*30b0*/  BSSY.RECONVERGENT B1, `(.L_x_132) ;  /* 0x000000a000017945 */ /* 0x000fe20003800200 */
[----:B------:R-:W-:Y:S01]  /*30c0*/  MOV R21, R13 ;  /* 0x0000000d00157202 */ /* 0x000fe20000000f00 */
[----:B------:R-:W-:Y:S02]  /*30d0*/  IMAD.MOV.U32 R25, RZ, RZ, R15 ;  /* 0x000000ffff197224 */ /* 0x000fe400078e000f */
[----:B------:R-:W-:Y:S02]  /*30e0*/  IMAD.MOV.U32 R24, RZ, RZ, R9 ;  /* 0x000000ffff187224 */ /* 0x000fe400078e0009 */
[----:B------:R-:W-:-:S06]  /*30f0*/  @P0 IMAD.MOV.U32 R21, RZ, RZ, R18 ;  /* 0x000000ffff150224 */ /* 0x000fcc00078e0012 */
[----:B------:R-:W-:Y:S01]  /*3100*/  @P1 ISETP.LT.AND P2, PT, R9, R12, PT ;  /* 0x0000000c0900120c */ /* 0x000fe20003f41270 */
[----:B------:R-:W-:-:S12]  /*3110*/  @P1 BRA `(.L_x_133) ;  /* 0x00000000000c1947 */ /* 0x000fd80003800000 */
[----:B------:R-:W-:-:S13]  /*3120*/  ISETP.NE.AND P1, PT, R8, R11, PT ;  /* 0x0000000b0800720c */ /* 0x000fda0003f25270 */
[----:B------:R-:W-:Y:S02]  /*3130*/  @P1 ISETP.LT.AND P2, PT, R8, R11, PT ;  /* 0x0000000b0800120c */ /* 0x000fe40003f41270 */
[----:B------:R-:W-:-:S13]  /*3140*/  @!P1 ISETP.LT.AND P2, PT, R7, R10, PT ;  /* 0x0000000a0700920c */ /* 0x000fda0003f41270 */
.L_x_133:
[----:B------:R-:W-:Y:S05]  /*3150*/  BSYNC.RECONVERGENT B1 ;  /* 0x0000000000017941 */ /* 0x000fea0003800200 */
.L_x_132:
        /* <DEDUP_REMOVED lines=24> */
.L_x_135:
[----:B------:R-:W-:Y:S05]  /*32e0*/  BSYNC.RECONVERGENT B1 ;  /* 0x0000000000017941 */ /* 0x000fea0003800200 */
.L_x_134:
        /* <DEDUP_REMOVED lines=12> */
.L_x_137:
[----:B------:R-:W-:Y:S05]  /*33b0*/  BSYNC.RECONVERGENT B1 ;  /* 0x0000000000017941 */ /* 0x000fea0003800200 */
.L_x_136:
[----:B------:R-:W-:Y:S01]  /*33c0*/  ISETP.NE.AND P1, PT, R21, R18, PT ;  /* 0x000000121500720c */ /* 0x000fe20003f25270 */
[----:B------:R-:W-:Y:S01]  /*33d0*/  @P2 IMAD.MOV.U32 R28, RZ, RZ, R24 ;  /* 0x000000ffff1c2224 */ /* 0x000fe200078e0018 */
[----:B------:R-:W-:Y:S01]  /*33e0*/  BSSY.RECONVERGENT B1, `(.L_x_138) ;  /* 0x0000013000017945 */ /* 0x000fe20003800200 */
[----:B------:R-:W-:Y:S02]  /*33f0*/  @P2 IMAD.MOV.U32 R24, RZ, RZ, R23 ;  /* 0x000000ffff182224 */ /* 0x000fe400078e0017 */
[----:B------:R-:W-:Y:S02]  /*3400*/  IMAD.MOV.U32 R13, RZ, RZ, R20 ;  /* 0x000000ffff0d7224 */ /* 0x000fe400078e0014 */
[----:B------:R-:W-:Y:S01]  /*3410*/  @P0 IMAD.MOV.U32 R14, RZ, RZ, R2 ;  /* 0x000000ffff0e0224 */ /* 0x000fe200078e0002 */
[----:B------:R-:W-:Y:S01]  /*3420*/  ISETP.NE.AND P3, PT, R24, R7, PT ;  /* 0x000000071800720c */ /* 0x000fe20003f65270 */
[----:B------:R-:W-:Y:S02]  /*3430*/  IMAD.MOV.U32 R26, RZ, RZ, R22 ;  /* 0x000000ffff1a7224 */ /* 0x000fe400078e0016 */
[----:B------:R-:W-:-:S02]  /*3440*/  @P0 IMAD.MOV.U32 R2, RZ, RZ, R11 ;  /* 0x000000ffff020224 */ /* 0x000fc400078e000b */
[----:B------:R-:W-:Y:S01]  /*3450*/  @P2 IMAD.MOV.U32 R13, RZ, RZ, R9 ;  /* 0x000000ffff0d2224 */ /* 0x000fe200078e0009 */
[----:B------:R-:W-:Y:S01]  /*3460*/  @P2 MOV R9, R20 ;  /* 0x0000001400092202 */ /* 0x000fe20000000f00 */
[----:B------:R-:W-:Y:S01]  /*3470*/  @P2 IMAD.MOV.U32 R26, RZ, RZ, R15 ;  /* 0x000000ffff1a2224 */ /* 0x000fe200078e000f */
[----:B------:R-:W-:Y:S01]  /*3480*/  @P1 ISETP.LT.AND P0, PT, R21, R18, PT ;  /* 0x000000121500120c */ /* 0x000fe20003f01270 */
        /* <DEDUP_REMOVED lines=8> */
.L_x_139:
[----:B------:R-:W-:Y:S05]  /*3510*/  BSYNC.RECONVERGENT B1 ;  /* 0x0000000000017941 */ /* 0x000fea0003800200 */
.L_x_138:
[----:B------:R-:W-:Y:S01]  /*3520*/  BSSY.RECONVERGENT B1, `(.L_x_140) ;  /* 0x0000007000017945 */ /* 0x000fe20003800200 */
[----:B------:R-:W-:Y:S01]  /*3530*/  @P0 IMAD.MOV.U32 R29, RZ, RZ, R18 ;  /* 0x000000ffff1d0224 */ /* 0x000fe200078e0012 */
[----:B------:R-:W-:Y:S02]  /*3540*/  @P3 ISETP.LT.AND P2, PT, R24, R7, PT ;  /* 0x000000071800320c */ /* 0x000fe40003f41270 */
[----:B------:R-:W-:Y:S11]  /*3550*/  @P3 BRA `(.L_x_141) ;  /* 0x00000000000c3947 */ /* 0x000ff60003800000 */
[----:B------:R-:W-:-:S13]  /*3560*/  ISETP.NE.AND P1, PT, R15, R14, PT ;  /* 0x0000000e0f00720c */ /* 0x000fda0003f25270 */
[----:B------:R-:W-:Y:S02]  /*3570*/  @P1 ISETP.LT.AND P2, PT, R15, R14, PT ;  /* 0x0000000e0f00120c */ /* 0x000fe40003f41270 */
[----:B------:R-:W-:-:S13]  /*3580*/  @!P1 ISETP.LT.AND P2, PT, R9, R8, PT ;  /* 0x000000080900920c */ /* 0x000fda0003f41270 */
.L_x_141:
[----:B------:R-:W-:Y:S05]  /*3590*/  BSYNC.RECONVERGENT B1 ;  /* 0x0000000000017941 */ /* 0x000fea0003800200 */
.L_x_140:
        /* <DEDUP_REMOVED lines=14> */
[----:B------:R-:W-:Y:S01]  /*3680*/  @P0 IMAD.MOV.U32 R18, RZ, RZ, R21 ;  /* 0x000000ffff120224 */ /* 0x000fe200078e0015 */
[----:B------:R-:W-:Y:S01]  /*3690*/  @P3 ISETP.LT.AND P0, PT, R7, R29, PT ;  /* 0x0000001d0700320c */ /* 0x000fe20003f01270 */
[----:B------:R-:W-:-:S02]  /*36a0*/  @P2 IMAD.MOV.U32 R2, RZ, RZ, R14 ;  /* 0x000000ffff022224 */ /* 0x000fc400078e000e */
[----:B------:R-:W-:Y:S02]  /*36b0*/  @P2 IMAD.MOV.U32 R14, RZ, RZ, R15 ;  /* 0x000000ffff0e2224 */ /* 0x000fe400078e000f */
[----:B------:R-:W-:Y:S02]  /*36c0*/  IMAD.MOV.U32 R10, RZ, RZ, R8 ;  /* 0x000000ffff0a7224 */ /* 0x000fe400078e0008 */
[----:B------:R-:W-:Y:S01]  /*36d0*/  IMAD.MOV.U32 R12, RZ, RZ, R7 ;  /* 0x000000ffff0c7224 */ /* 0x000fe200078e0007 */
[----:B------:R-:W-:Y:S06]  /*36e0*/  @P3 BRA `(.L_x_143) ;  /* 0x00000000000c3947 */ /* 0x000fec0003800000 */
[----:B------:R-:W-:-:S13]  /*36f0*/  ISETP.NE.AND P2, PT, R14, R24, PT ;  /* 0x000000180e00720c */ /* 0x000fda0003f45270 */
[----:B------:R-:W-:Y:S02]  /*3700*/  @P2 ISETP.LT.AND P0, PT, R14, R24, PT ;  /* 0x000000180e00220c */ /* 0x000fe40003f01270 */
[----:B------:R-:W-:-:S13]  /*3710*/  @!P2 ISETP.LT.AND P0, PT, R8, R27, PT ;  /* 0x0000001b0800a20c */ /* 0x000fda0003f01270 */
.L_x_143:
[----:B------:R-:W-:Y:S05]  /*3720*/  BSYNC.RECONVERGENT B1 ;  /* 0x0000000000017941 */ /* 0x000fea0003800200 */
.L_x_142:
        /* <DEDUP_REMOVED lines=12> */
.L_x_145:
[----:B------:R-:W-:Y:S05]  /*37f0*/  BSYNC.RECONVERGENT B1 ;  /* 0x0000000000017941 */ /* 0x000fea0003800200 */
.L_x_144:
[----:B------:R-:W-:Y:S01]  /*3800*/  ISETP.NE.AND P1, PT, R29, R18, PT ;  /* 0x000000121d00720c */ /* 0x000fe20003f25270 */
[----:B------:R-:W-:Y:S01]  /*3810*/  @P2 IMAD.MOV.U32 R23, RZ, RZ, R3 ;  /* 0x000000ffff172224 */ /* 0x000fe200078e0003 */
[----:B------:R-:W-:Y:S01]  /*3820*/  BSSY.RECONVERGENT B1, `(.L_x_146) ;  /* 0x0000013000017945 */ /* 0x000fe20003800200 */
[----:B------:R-:W-:Y:S01]  /*3830*/  @P0 IMAD.MOV.U32 R11, RZ, RZ, R24 ;  /* 0x000000ffff0b0224 */ /* 0x000fe200078e0018 */
[----:B------:R-:W-:Y:S01]  /*3840*/  @P0 MOV R24, R14 ;  /* 0x0000000e00180202 */ /* 0x000fe20000000f00 */
[----:B------:R-:W-:Y:S02]  /*3850*/  @P2 IMAD.MOV.U32 R3, RZ, RZ, R28 ;  /* 0x000000ffff032224 */ /* 0x000fe400078e001c */
[----:B------:R-:W-:Y:S02]  /*3860*/  IMAD.MOV.U32 R20, RZ, RZ, R13 ;  /* 0x000000ffff147224 */ /* 0x000fe400078e000d */
[----:B------:R-:W-:Y:S01]  /*3870*/  IMAD.MOV.U32 R22, RZ, RZ, R26 ;  /* 0x000000ffff167224 */ /* 0x000fe200078e001a */
[----:B------:R-:W-:Y:S01]  /*3880*/  ISETP.NE.AND P3, PT, R3, R12, PT ;  /* 0x0000000c0300720c */ /* 0x000fe20003f65270 */
        /* <DEDUP_REMOVED lines=12> */
.L_x_147:
[----:B------:R-:W-:Y:S05]  /*3950*/  BSYNC.RECONVERGENT B1 ;  /* 0x0000000000017941 */ /* 0x000fea0003800200 */
.L_x_146:
        /* <DEDUP_REMOVED lines=15> */
.L_x_149:
[----:B------:R-:W-:Y:S05]  /*3a50*/  BSYNC.RECONVERGENT B1 ;  /* 0x0000000000017941 */ /* 0x000fea0003800200 */
.L_x_148:
[----:B------:R-:W-:Y:S02]  /*3a60*/  @P0 IMAD.MOV.U32 R7, RZ, RZ, R10 ;  /* 0x000000ffff070224 */ /* 0x000fe400078e000a */
[----:B------:R-:W-:Y:S02]  /*3a70*/  @P0 IMAD.MOV.U32 R8, RZ, RZ, R11 ;  /* 0x000000ffff080224 */ /* 0x000fe400078e000b */
[----:B------:R-:W-:Y:S02]  /*3a80*/  @P0 IMAD.MOV.U32 R9, RZ, RZ, R12 ;  /* 0x000000ffff090224 */ /* 0x000fe400078e000c */
[----:B------:R-:W-:Y:S02]  /*3a90*/  @P0 IMAD.MOV.U32 R10, RZ, RZ, R25 ;  /* 0x000000ffff0a0224 */ /* 0x000fe400078e0019 */
[----:B------:R-:W-:Y:S02]  /*3aa0*/  @P0 IMAD.MOV.U32 R11, RZ, RZ, R2 ;  /* 0x000000ffff0b0224 */ /* 0x000fe400078e0002 */
[----:B------:R-:W-:-:S07]  /*3ab0*/  @P0 IMAD.MOV.U32 R12, RZ, RZ, R3 ;  /* 0x000000ffff0c0224 */ /* 0x000fce00078e0003 */
.L_x_128:
[----:B------:R-:W-:Y:S05]  /*3ac0*/  BSYNC.RECONVERGENT B0 ;  /* 0x0000000000007941 */ /* 0x000fea0003800200 */
.L_x_127:
[----:B------:R-:W-:-:S07]  /*3ad0*/  IMAD.MOV.U32 R2, RZ, RZ, 0x2 ;  /* 0x00000002ff027424 */ /* 0x000fce00078e00ff */
.L_x_167:
[----:B------:R-:W0:Y:S01]  /*3ae0*/  S2R R24, SR_CgaCtaId ;  /* 0x0000000000187919 */ /* 0x000e220000008800 */
[----:B------:R-:W-:Y:S01]  /*3af0*/  IMAD.MOV R3, RZ, RZ, -R2 ;  /* 0x000000ffff037224 */ /* 0x000fe200078e0a02 */
[----:B------:R-:W-:Y:S01]  /*3b00*/  MOV R21, 0x400 ;  /* 0x0000040000157802 */ /* 0x000fe20000000f00 */
[----:B------:R-:W-:Y:S01]  /*3b10*/  VIADD R25, R2, 0xffffffff ;  /* 0xffffffff02197836 */ /* 0x000fe20000000000 */
[----:B------:R-:W-:Y:S02]  /*3b20*/  BAR.SYNC.DEFER_BLOCKING 0x0 ;  /* 0x0000000000007b1d */ /* 0x000fe40000010000 */
[----:B------:R-:W-:Y:S02]  /*3b30*/  LOP3.LUT R3, R6, R3, RZ, 0xc0, !PT ;  /* 0x0000000306037212 */ /* 0x000fe400078ec0ff */
[----:B------:R-:W-:Y:S02]  /*3b40*/  LOP3.LUT R25, R25, R6, RZ, 0xc0, !PT ;  /* 0x0000000619197212 */ /* 0x000fe400078ec0ff */
[----:B------:R-:W-:Y:S01]  /*3b50*/  BSSY.RECONVERGENT B0, `(.L_x_150) ;  /* 0x000003f000007945 */ /* 0x000fe20003800200 */
[----:B------:R-:W-:-:S02]  /*3b60*/  IMAD R3, R3, 0x5, RZ ;  /* 0x0000000503037824 */ /* 0x000fc400078e02ff */
[----:B------:R-:W-:-:S03]  /*3b70*/  IMAD R25, R25, 0x5, RZ ;  /* 0x0000000519197824 */ /* 0x000fc600078e02ff */
[----:B------:R-:W-:Y:S02]  /*3b80*/  VIMNMX R26, PT, PT, R4, R3, PT ;  /* 0x00000003041a7248 */ /* 0x000fe40003fe0100 */
[----:B0-----:R-:W-:Y:S02]  /*3b90*/  LEA R21, R24, R21, 0x18 ;  /* 0x0000001518157211 */ /* 0x001fe400078ec0ff */
[----:B------:R-:W-:-:S03]  /*3ba0*/  SHF.R.U32.HI R24, RZ, 0x1, R2 ;  /* 0x00000001ff187819 */ /* 0x000fc60000011602 */
[----:B------:R-:W-:Y:S02]  /*3bb0*/  IMAD R27, R6, 0x3c, R21 ;  /* 0x0000003c061b7824 */ /* 0x000fe400078e0215 */
[----:B------:R-:W-:-:S03]  /*3bc0*/  IMAD R3, R24, 0x5, R26 ;  /* 0x0000000518037824 */ /* 0x000fc600078e021a */
[----:B------:R0:W-:Y:S02]  /*3bd0*/  STS [R27+0x4], R17 ;  /* 0x000004111b007388 */ /* 0x0001e40000000800 */
[----:B------:R-:W-:Y:S02]  /*3be0*/  VIMNMX R3, PT, PT, R4, R3, PT ;  /* 0x0000000304037248 */ /* 0x000fe40003fe0100 */
[----:B------:R-:W-:Y:S04]  /*3bf0*/  STS [R27+0x1c], R11 ;  /* 0x00001c0b1b007388 */ /* 0x000fe80000000800 */
[----:B------:R1:W-:Y:S01]  /*3c00*/  STS [R27+0x10], R14 ;  /* 0x0000100e1b007388 */ /* 0x0003e20000000800 */
[----:B0-----:R-:W-:-:S03]  /*3c10*/  IMAD R17, R24, 0x5, R3 ;  /* 0x0000000518117824 */ /* 0x001fc600078e0203 */
[----:B------:R0:W-:Y:S02]  /*3c20*/  STS [R27+0x28], R8 ;  /* 0x000028081b007388 */ /* 0x0001e40000000800 */
[C---:B------:R-:W-:Y:S02]  /*3c30*/  VIMNMX R24, PT, PT, R4.reuse, R17, PT ;  /* 0x0000001104187248 */ /* 0x040fe40003fe0100 */
[----:B------:R2:W-:Y:S01]  /*3c40*/  STS [R27], R18 ;  /* 0x000000121b007388 */ /* 0x0005e20000000800 */
[----:B-1----:R-:W-:Y:S02]  /*3c50*/  VIMNMX R14, PT, PT, R4, R25, PT ;  /* 0x00000019040e7248 */ /* 0x002fe40003fe0100 */
[----:B------:R-:W-:Y:S01]  /*3c60*/  IMAD.IADD R11, R24, 0x1, -R3 ;  /* 0x00000001180b7824 */ /* 0x000fe200078e0a03 */
[----:B------:R2:W-:Y:S01]  /*3c70*/  STS [R27+0x8], R16 ;  /* 0x000008101b007388 */ /* 0x0005e20000000800 */
[----:B0-----:R-:W-:-:S03]  /*3c80*/  VIADDMNMX R8, R3, -R26, R14, PT ;  /* 0x8000001a03087246 */ /* 0x001fc6000380010e */
        /* <DEDUP_REMOVED lines=15> */
[----:B--2---:R-:W-:-:S07]  /*3d80*/  IMAD.IADD R16, R14, 0x1, R3 ;  /* 0x000000010e107824 */ /* 0x004fce00078e0203 */
.L_x_155:
[----:B------:R-:W-:Y:S01]  /*3d90*/  IMAD.IADD R7, R8, 0x1, -R11 ;  /* 0x0000000108077824 */ /* 0x000fe200078e0a0b */
[----:B------:R-:W-:Y:S04]  /*3da0*/  BSSY.RECONVERGENT B1, `(.L_x_152) ;  /* 0x0000015000017945 */ /* 0x000fe80003800200 */
        /* <DEDUP_REMOVED lines=19> */
.L_x_153:
[----:B------:R-:W-:-:S13]  /*3ee0*/  ISETP.LT.AND P0, PT, R10, R7, PT ;  /* 0x000000070a00720c */ /* 0x000fda0003f01270 */
.L_x_154:
[----:B------:R-:W-:Y:S05]  /*3ef0*/  BSYNC.RECONVERGENT B1 ;  /* 0x0000000000017941 */ /* 0x000fea0003800200 */
.L_x_152:
[C---:B------:R-:W-:Y:S02]  /*3f00*/  @!P0 IADD3 R11, PT, PT, R9.reuse, 0x1, RZ ;  /* 0x00000001090b8810 */ /* 0x040fe40007ffe0ff */
[----:B------:R-:W-:-:S04]  /*3f10*/  SEL R8, R9, R8, P0 ;  /* 0x0000000809087207 */ /* 0x000fc80000000000 */
[----:B------:R-:W-:-:S13]  /*3f20*/  ISETP.GE.AND P0, PT, R11, R8, PT ;  /* 0x000000080b00720c */ /* 0x000fda0003f06270 */
[----:B------:R-:W-:Y:S05]  /*3f30*/  @!P0 BRA `(.L_x_155) ;  /* 0xfffffffc00948947 */ /* 0x000fea000383ffff */
.L_x_151:
[----:B------:R-:W-:Y:S05]  /*3f40*/  BSYNC.RECONVERGENT B0 ;  /* 0x0000000000007941 */ /* 0x000fea0003800200 */
.L_x_150:
[----:B--2---:R-:W-:Y:S01]  /*3f50*/  IMAD.IADD R10, R26, 0x1, R11 ;  /* 0x000000011a0a7824 */ /* 0x004fe200078e020b */
[----:B------:R-:W-:Y:S01]  /*3f60*/  IADD3 R11, PT, PT, -R11, R3, R14 ;  /* 0x000000030b0b7210 */ /* 0x000fe20007ffe10e */
[----:B------:R-:W-:Y:S01]  /*3f70*/  BSSY.RECONVERGENT B0, `(.L_x_156) ;  /* 0x0000016000007945 */ /* 0x000fe20003800200 */
[----:B------:R-:W-:Y:S01]  /*3f80*/  PLOP3.LUT P0, PT, PT, PT, PT, 0x8, 0x80 ;  /* 0x000000000080781c */ /* 0x000fe20003f0e170 */
        /* <DEDUP_REMOVED lines=19> */
.L_x_158:
[----:B------:R-:W-:-:S13]  /*40c0*/  ISETP.LT.AND P0, PT, R26, R23, PT ;  /* 0x000000171a00720c */ /* 0x000fda0003f01270 */
.L_x_157:
[----:B------:R-:W-:Y:S05]  /*40d0*/  BSYNC.RECONVERGENT B0 ;  /* 0x0000000000007941 */ /* 0x000fea0003800200 */
.L_x_156:
        /* <DEDUP_REMOVED lines=26> */
.L_x_160:
[----:B------:R-:W-:Y:S05]  /*4280*/  BSYNC.RECONVERGENT B0 ;  /* 0x0000000000007941 */ /* 0x000fea0003800200 */
.L_x_159:
[----:B------:R-:W5:Y:S01]  /*4290*/  S2UR UR5, SR_CgaCtaId ;  /* 0x00000000000579c3 */ /* 0x000f620000008800 */
[----:B------:R-:W-:Y:S01]  /*42a0*/  UMOV UR4, 0x400 ;  /* 0x0000040000047882 */ /* 0x000fe20000000000 */
[----:B------:R-:W-:Y:S01]  /*42b0*/  VIADD R10, R8, 0x1 ;  /* 0x00000001080a7836 */ /* 0x000fe20000000000 */
[----:B0-2---:R-:W-:Y:S01]  /*42c0*/  SEL R13, R26, R23, P1 ;  /* 0x000000171a0d7207 */ /* 0x005fe20000800000 */
[----:B------:R-:W-:Y:S01]  /*42d0*/  @P1 IMAD.MOV R10, RZ, RZ, R8 ;  /* 0x000000ffff0a1224 */ /* 0x000fe200078e0208 */
[----:B-1--4-:R-:W-:Y:S01]  /*42e0*/  SEL R14, R22, R25, P1 ;  /* 0x00000019160e7207 */ /* 0x012fe20000800000 */
[----:B------:R-:W-:Y:S01]  /*42f0*/  VIADD R9, R7, 0x1 ;  /* 0x0000000107097836 */ /* 0x000fe20000000000 */
[----:B---3--:R-:W-:Y:S01]  /*4300*/  SEL R15, R20, R27, P1 ;  /* 0x0000001b140f7207 */ /* 0x008fe20000800000 */
[----:B------:R-:W-:Y:S01]  /*4310*/  @!P1 IMAD.MOV R9, RZ, RZ, R7 ;  /* 0x000000ffff099224 */ /* 0x000fe200078e0207 */
[----:B------:R-:W-:Y:S01]  /*4320*/  BSSY.RECONVERGENT B0, `(.L_x_161) ;  /* 0x0000018000007945 */ /* 0x000fe20003800200 */
[----:B------:R-:W-:Y:S01]  /*4330*/  PLOP3.LUT P0, PT, PT, PT, PT, 0x8, 0x80 ;  /* 0x000000000080781c */ /* 0x000fe20003f0e170 */
        /* <DEDUP_REMOVED lines=22> */
.L_x_162:
[----:B------:R-:W-:Y:S05]  /*44a0*/  BSYNC.RECONVERGENT B0 ;  /* 0x0000000000007941 */ /* 0x000fea0003800200 */
.L_x_161:
[----:B0-----:R-:W-:Y:S01]  /*44b0*/  VIADD R7, R9, 0x1 ;  /* 0x0000000109077836 */ /* 0x001fe20000000000 */
[----:B------:R-:W-:Y:S01]  /*44c0*/  BSSY.RECONVERGENT B0, `(.L_x_163) ;  /* 0x000001b000007945 */ /* 0x000fe20003800200 */
[----:B------:R-:W-:Y:S01]  /*44d0*/  @!P0 IMAD.MOV R7, RZ, RZ, R9 ;  /* 0x000000ffff078224 */ /* 0x000fe200078e0209 */
[----:B-1--4-:R-:W-:Y:S01]  /*44e0*/  SEL R12, R26, R23, P0 ;  /* 0x000000171a0c7207 */ /* 0x012fe20000000000 */
        /* <DEDUP_REMOVED lines=24> */
.L_x_164:
[----:B------:R-:W-:Y:S05]  /*4670*/  BSYNC.RECONVERGENT B0 ;  /* 0x0000000000007941 */ /* 0x000fea0003800200 */
.L_x_163:
[----:B0-----:R-:W-:Y:S01]  /*4680*/  VIADD R28, R7, 0x1 ;  /* 0x00000001071c7836 */ /* 0x001fe20000000000 */
[----:B------:R-:W-:Y:S01]  /*4690*/  BSSY.RECONVERGENT B0, `(.L_x_165) ;  /* 0x000001b000007945 */ /* 0x000fe20003800200 */
[----:B------:R-:W-:Y:S01]  /*46a0*/  @!P0 IMAD.MOV R28, RZ, RZ, R7 ;  /* 0x000000ffff1c8224 */ /* 0x000fe200078e0207 */
[----:B-12---:R-:W-:Y:S01]  /*46b0*/  SEL R9, R26, R23, P0 ;  /* 0x000000171a097207 */ /* 0x006fe20000000000 */
[----:B------:R-:W-:Y:S01]  /*46c0*/  VIADD R30, R8, 0x1 ;  /* 0x00000001081e7836 */ /* 0x000fe20000000000 */
[----:B----4-:R-:W-:Y:S01]  /*46d0*/  SEL R7, R20, R27, P0 ;  /* 0x0000001b14077207 */ /* 0x010fe20000000000 */
        /* <DEDUP_REMOVED lines=22> */
.L_x_166:
[----:B------:R-:W-:Y:S05]  /*4840*/  BSYNC.RECONVERGENT B0 ;  /* 0x0000000000007941 */ /* 0x000fea0003800200 */
.L_x_165:
[C---:B------:R-:W-:Y:S01]  /*4850*/  ISETP.GE.U32.AND P1, PT, R2.reuse, 0x81, PT ;  /* 0x000000810200780c */ /* 0x040fe20003f26070 */
[----:B------:R-:W-:Y:S01]  /*4860*/  IMAD.SHL.U32 R2, R2, 0x2, RZ ;  /* 0x0000000202027824 */ /* 0x000fe200078e00ff */
[----:B0---4-:R-:W-:Y:S02]  /*4870*/  SEL R20, R20, R27, P0 ;  /* 0x0000001b14147207 */ /* 0x011fe40000000000 */
[----:B---3--:R-:W-:Y:S02]  /*4880*/  SEL R22, R22, R25, P0 ;  /* 0x0000001916167207 */ /* 0x008fe40000000000 */
[----:B-12---:R-:W-:-:S07]  /*4890*/  SEL R23, R26, R23, P0 ;  /* 0x000000171a177207 */ /* 0x006fce0000000000 */
[----:B------:R-:W-:Y:S05]  /*48a0*/  @!P1 BRA `(.L_x_167) ;  /* 0xfffffff0008c9947 */ /* 0x000fea000383ffff */
[----:B------:R-:W0:Y:S01]  /*48b0*/  LDCU.U8 UR4, c[0x0][0x380] ;  /* 0x00007000ff0477ac */ /* 0x000e220008000000 */
[----:B------:R-:W1:Y:S01]  /*48c0*/  S2R R24, SR_LANEID ;  /* 0x0000000000187919 */ /* 0x000e620000000000 */
[----:B------:R-:W-:Y:S01]  /*48d0*/  IMAD.WIDE.U32 R2, R0, 0x500, RZ ;  /* 0x0000050000027825 */ /* 0x000fe200078e00ff */
[----:B0-----:R-:W-:-:S04]  /*48e0*/  UPRMT UR4, UR4, 0x8880, URZ ;  /* 0x0000888004047896 */ /* 0x001fc800080000ff */
[----:B------:R-:W-:Y:S01]  /*48f0*/  UISETP.NE.AND UP0, UPT, UR4, URZ, UPT ;  /* 0x000000ff0400728c */ /* 0x000fe2000bf05270 */
[----:B-1----:R-:W-:Y:S01]  /*4900*/  IMAD R27, R24, 0x30, R19 ;  /* 0x00000030181b7824 */ /* 0x002fe200078e0213 */
[----:B------:R-:W-:Y:S07]  /*4910*/  BAR.SYNC.DEFER_BLOCKING 0x0 ;  /* 0x0000000000007b1d */ /* 0x000fee0000010000 */
[----:B------:R-:W-:Y:S05]  /*4920*/  BRA.U !UP0, `(.L_x_168) ;  /* 0x0000000508247547 */ /* 0x000fea000b800000 */
[----:B------:R-:W-:Y:S01]  /*4930*/  ISETP.NE.AND P0, PT, R6, RZ, PT ;  /* 0x000000ff0600720c */ /* 0x000fe20003f05270 */
[----:B------:R-:W-:Y:S04]  /*4940*/  STS [R27], R18 ;  /* 0x000000121b007388 */ /* 0x000fe80000000800 */
        /* <DEDUP_REMOVED lines=10> */
[----:B------:R0:W-:Y:S04]  /*49f0*/  STS [R27+0x2c], R7 ;  /* 0x00002c071b007388 */ /* 0x0001e80000000800 */
[----:B------:R1:W-:Y:S04]  /*4a00*/  STS [R27+0x30], R23 ;  /* 0x000030171b007388 */ /* 0x0003e80000000800 */
[----:B------:R-:W-:Y:S01]  /*4a10*/  STS [R27+0x34], R22 ;  /* 0x000034161b007388 */ /* 0x000fe20000000800 */
[----:B0-----:R-:W0:Y:S03]  /*4a20*/  LDC.64 R6, c[0x0][0x398] ;  /* 0x0000e600ff067b82 */ /* 0x001e260000000a00 */
[----:B------:R2:W-:Y:S01]  /*4a30*/  STS [R27+0x38], R20 ;  /* 0x000038141b007388 */ /* 0x0005e20000000800 */
[----:B------:R-:W-:-:S03]  /*4a40*/  NOP ;  /* 0x0000000000007918 */ /* 0x000fc60000000000 */
[----:B------:R-:W-:Y:S01]  /*4a50*/  LDS R11, [R19] ;  /* 0x00000000130b7984 */ /* 0x000fe20000000800 */
[----:B-1----:R-:W-:-:S03]  /*4a60*/  IMAD R23, R0, 0x500, RZ ;  /* 0x0000050000177824 */ /* 0x002fc600078e02ff */
        /* <DEDUP_REMOVED lines=14> */
[----:B------:R-:W-:Y:S01]  /*4b50*/  @!P0 STS [R21+0x3c00], R4 ;  /* 0x003c000415008388 */ /* 0x000fe20000000800 */
[----:B------:R-:W-:Y:S06]  /*4b60*/  BAR.SYNC.DEFER_BLOCKING 0x0 ;  /* 0x0000000000007b1d */ /* 0x000fec0000010000 */
[----:B------:R-:W2:Y:S01]  /*4b70*/  S2R R26, SR_TID.X ;  /* 0x00000000001a7919 */ /* 0x000ea20000002100 */
[----:B------:R-:W3:Y:S01]  /*4b80*/  LDS R22, [R21+0x3c00] ;  /* 0x003c000015167984 */ /* 0x000ee20000000800 */
[----:B--2---:R-:W-:-:S02]  /*4b90*/  LOP3.LUT R27, R26, 0x3e0, RZ, 0xc0, !PT ;  /* 0x000003e01a1b7812 */ /* 0x004fc400078ec0ff */
[----:B------:R-:W-:-:S03]  /*4ba0*/  LOP3.LUT R0, R26, 0x1f, RZ, 0xc0, !PT ;  /* 0x0000001f1a007812 */ /* 0x000fc600078ec0ff */
[----:B------:R-:W-:-:S05]  /*4bb0*/  IMAD R27, R27, 0x5, RZ ;  /* 0x000000051b1b7824 */ /* 0x000fca00078e02ff */
[C---:B------:R-:W-:Y:S02]  /*4bc0*/  IADD3 R23, P0, P1, R27.reuse, R23, R0 ;  /* 0x000000171b177210 */ /* 0x040fe4000791e000 */
[----:B------:R-:W-:Y:S02]  /*4bd0*/  LOP3.LUT R26, R27, 0x1f, R26, 0xf8, !PT ;  /* 0x0000001f1b1a7812 */ /* 0x000fe400078ef81a */
[----:B------:R-:W-:Y:S01]  /*4be0*/  IADD3.X R3, PT, PT, RZ, R3, RZ, P0, P1 ;  /* 0x00000003ff037210 */ /* 0x000fe200007e24ff */
[----:B0-----:R-:W-:-:S04]  /*4bf0*/  IMAD.WIDE.U32 R6, R23, 0xc, R6 ;  /* 0x0000000c17067825 */ /* 0x001fc800078e0006 */
[----:B------:R-:W-:Y:S02]  /*4c00*/  IMAD R3, R3, 0xc, RZ ;  /* 0x0000000c03037824 */ /* 0x000fe400078e02ff */
[C---:B-1----:R-:W-:Y:S02]  /*4c10*/  VIADD R19, R26.reuse, 0x40 ;  /* 0x000000401a137836 */ /* 0x042fe40000000000 */
[----:B------:R-:W-:Y:S01]  /*4c20*/  IMAD.IADD R7, R7, 0x1, R3 ;  /* 0x0000000107077824 */ /* 0x000fe200078e0203 */
[-C--:B---3--:R-:W-:Y:S01]  /*4c30*/  ISETP.GE.AND P0, PT, R5, R22.reuse, PT ;  /* 0x000000160500720c */ /* 0x088fe20003f06270 */
[C---:B------:R-:W-:Y:S01]  /*4c40*/  VIADD R5, R26.reuse, 0x20 ;  /* 0x000000201a057836 */ /* 0x040fe20000000000 */
[----:B------:R-:W-:Y:S01]  /*4c50*/  ISETP.GE.AND P2, PT, R19, R22, PT ;  /* 0x000000161300720c */ /* 0x000fe20003f46270 */
[----:B------:R-:W-:-:S03]  /*4c60*/  VIADD R3, R26, 0x80 ;  /* 0x000000801a037836 */ /* 0x000fc60000000000 */
[----:B------:R-:W-:Y:S01]  /*4c70*/  ISETP.GE.AND P1, PT, R5, R22, PT ;  /* 0x000000160500720c */ /* 0x000fe20003f26270 */
[----:B------:R-:W-:-:S05]  /*4c80*/  VIADD R5, R26, 0x60 ;  /* 0x000000601a057836 */ /* 0x000fca0000000000 */
[-C--:B------:R-:W-:Y:S01]  /*4c90*/  ISETP.GE.AND P3, PT, R5, R22.reuse, PT ;  /* 0x000000160500720c */ /* 0x080fe20003f66270 */
        /* <DEDUP_REMOVED lines=18> */
.L_x_168:
        /* <DEDUP_REMOVED lines=13> */
[----:B------:R-:W-:Y:S04]  /*4e90*/  STS [R27+0x30], R23 ;  /* 0x000030171b007388 */ /* 0x000fe80000000800 */
[----:B------:R-:W-:Y:S01]  /*4ea0*/  STS [R27+0x34], R22 ;  /* 0x000034161b007388 */ /* 0x000fe20000000800 */
[----:B0-----:R-:W0:Y:S03]  /*4eb0*/  LDC.64 R6, c[0x0][0x3b0] ;  /* 0x0000ec00ff067b82 */ /* 0x001e260000000a00 */
[----:B------:R-:W-:Y:S01]  /*4ec0*/  STS [R27+0x38], R20 ;  /* 0x000038141b007388 */ /* 0x000fe20000000800 */
[----:B------:R-:W-:-:S03]  /*4ed0*/  NOP ;  /* 0x0000000000007918 */ /* 0x000fc60000000000 */
[----:B------:R-:W-:Y:S04]  /*4ee0*/  LDS R13, [R19] ;  /* 0x00000000130d7984 */ /* 0x000fe80000000800 */
        /* <DEDUP_REMOVED lines=15> */
[----:B------:R-:W-:Y:S01]  /*4fe0*/  BAR.SYNC.DEFER_BLOCKING 0x0 ;  /* 0x0000000000007b1d */ /* 0x000fe20000010000 */
[----:B------:R-:W-:-:S05]  /*4ff0*/  IADD3 R2, P0, PT, R2, R5, RZ ;  /* 0x0000000502027210 */ /* 0x000fca0007f1e0ff */
[----:B------:R-:W-:Y:S01]  /*5000*/  IMAD.X R3, RZ, RZ, R3, P0 ;  /* 0x000000ffff037224 */ /* 0x000fe200000e0603 */
[----:B------:R-:W2:Y:S01]  /*5010*/  S2R R14, SR_TID.X ;  /* 0x00000000000e7919 */ /* 0x000ea20000002100 */
[----:B0-----:R-:W-:-:S04]  /*5020*/  IMAD.WIDE.U32 R6, R2, 0xc, R6 ;  /* 0x0000000c02067825 */ /* 0x001fc800078e0006 */
[----:B------:R-:W-:-:S04]  /*5030*/  IMAD R3, R3, 0xc, RZ ;  /* 0x0000000c03037824 */ /* 0x000fc800078e02ff */
[----:B------:R-:W-:Y:S01]  /*5040*/  IMAD.IADD R7, R3, 0x1, R7 ;  /* 0x0000000103077824 */ /* 0x000fe200078e0207 */
[----:B------:R-:W0:Y:S01]  /*5050*/  LDS R10, [R21+0x3c00] ;  /* 0x003c0000150a7984 */ /* 0x000e220000000800 */
[----:B--2---:R-:W-:-:S05]  /*5060*/  LOP3.LUT R12, R14, 0x3e0, RZ, 0xc0, !PT ;  /* 0x000003e00e0c7812 */ /* 0x004fca00078ec0ff */
[----:B------:R-:W-:-:S05]  /*5070*/  IMAD R12, R12, 0x5, RZ ;  /* 0x000000050c0c7824 */ /* 0x000fca00078e02ff */
[----:B------:R-:W-:-:S05]  /*5080*/  LOP3.LUT R12, R12, 0x1f, R14, 0xf8, !PT ;  /* 0x0000001f0c0c7812 */ /* 0x000fca00078ef80e */
[C---:B-1----:R-:W-:Y:S02]  /*5090*/  VIADD R19, R12.reuse, 0x20 ;  /* 0x000000200c137836 */ /* 0x042fe40000000000 */
[C---:B------:R-:W-:Y:S01]  /*50a0*/  VIADD R3, R12.reuse, 0x80 ;  /* 0x000000800c037836 */ /* 0x040fe20000000000 */
[-C--:B0-----:R-:W-:Y:S01]  /*50b0*/  ISETP.GE.AND P0, PT, R5, R10.reuse, PT ;  /* 0x0000000a0500720c */ /* 0x081fe20003f06270 */
[C---:B------:R-:W-:Y:S01]  /*50c0*/  VIADD R5, R12.reuse, 0x40 ;  /* 0x000000400c057836 */ /* 0x040fe20000000000 */
[-C--:B------:R-:W-:Y:S02]  /*50d0*/  ISETP.GE.AND P1, PT, R19, R10.reuse, PT ;  /* 0x0000000a1300720c */ /* 0x080fe40003f26270 */
[-C--:B------:R-:W-:Y:S02]  /*50e0*/  ISETP.GE.AND P4, PT, R3, R10.reuse, PT ;  /* 0x0000000a0300720c */ /* 0x080fe40003f86270 */
[----:B------:R-:W-:Y:S01]  /*50f0*/  ISETP.GE.AND P2, PT, R5, R10, PT ;  /* 0x0000000a0500720c */ /* 0x000fe20003f46270 */
[----:B------:R-:W-:-:S05]  /*5100*/  VIADD R5, R12, 0x60 ;  /* 0x000000600c057836 */ /* 0x000fca0000000000 */
[----:B------:R-:W-:Y:S01]  /*5110*/  ISETP.GE.AND P3, PT, R5, R10, PT ;  /* 0x0000000a0500720c */ /* 0x000fe20003f66270 */
        /* <DEDUP_REMOVED lines=17> */
.L_x_169:
        /* <DEDUP_REMOVED lines=13> */
.L_x_344:


//--------------------- .text._ZN3cub18CUB_300001_SM_10006detail10merge_sort26DeviceMergeSortMergeKernelINS2_10policy_hubIN6thrust24THRUST_300001_SM_1000_NS6detail15normal_iteratorINS6_10device_ptrI10borderlandEEEEE9Policy600ESC_PNS0_8NullTypeESC_SG_j10bordersortSA_SF_EEvbT2_T3_T4_PT6_PT7_T5_PSK_SK_NS1_7vsmem_tE --------------------------
	.section	.text._ZN3cub18CUB_300001_SM_10006detail10merge_sort26DeviceMergeSortMergeKernelINS2_10policy_hubIN6thrust24THRUST_300001_SM_1000_NS6detail15normal_iteratorINS6_10device_ptrI10borderlandEEEEE9Policy600ESC_PNS0_8NullTypeESC_SG_j10bordersortSA_SF_EEvbT2_T3_T4_PT6_PT7_T5_PSK_SK_NS1_7vsmem_tE,"ax",@progbits
	.align	128
        .global         _ZN3cub18CUB_300001_SM_10006detail10merge_sort26DeviceMergeSortMergeKernelINS2_10policy_hubIN6thrust24THRUST_300001_SM_1000_NS6detail15normal_iteratorINS6_10device_ptrI10borderlandEEEEE9Policy600ESC_PNS0_8NullTypeESC_SG_j10bordersortSA_SF_EEvbT2_T3_T4_PT6_PT7_T5_PSK_SK_NS1_7vsmem_tE
        .type           _ZN3cub18CUB_300001_SM_10006detail10merge_sort26DeviceMergeSortMergeKernelINS2_10policy_hubIN6thrust24THRUST_300001_SM_1000_NS6detail15normal_iteratorINS6_10device_ptrI10borderlandEEEEE9Policy600ESC_PNS0_8NullTypeESC_SG_j10bordersortSA_SF_EEvbT2_T3_T4_PT6_PT7_T5_PSK_SK_NS1_7vsmem_tE,@function
        .size           _ZN3cub18CUB_300001_SM_10006detail10merge_sort26DeviceMergeSortMergeKernelINS2_10policy_hubIN6thrust24THRUST_300001_SM_1000_NS6detail15normal_iteratorINS6_10device_ptrI10borderlandEEEEE9Policy600ESC_PNS0_8NullTypeESC_SG_j10bordersortSA_SF_EEvbT2_T3_T4_PT6_PT7_T5_PSK_SK_NS1_7vsmem_tE,(.L_x_345 - _ZN3cub18CUB_300001_SM_10006detail10merge_sort26DeviceMergeSortMergeKernelINS2_10policy_hubIN6thrust24THRUST_300001_SM_1000_NS6detail15normal_iteratorINS6_10device_ptrI10borderlandEEEEE9Policy600ESC_PNS0_8NullTypeESC_SG_j10bordersortSA_SF_EEvbT2_T3_T4_PT6_PT7_T5_PSK_SK_NS1_7vsmem_tE)
        .other          _ZN3cub18CUB_300001_SM_10006detail10merge_sort26DeviceMergeSortMergeKernelINS2_10policy_hubIN6thrust24THRUST_300001_SM_1000_NS6detail15normal_iteratorINS6_10device_ptrI10borderlandEEEEE9Policy600ESC_PNS0_8NullTypeESC_SG_j10bordersortSA_SF_EEvbT2_T3_T4_PT6_PT7_T5_PSK_SK_NS1_7vsmem_tE,@"STO_CUDA_ENTRY STV_DEFAULT"
_ZN3cub18CUB_300001_SM_10006detail10merge_sort26DeviceMergeSortMergeKernelINS2_10policy_hubIN6thrust24THRUST_300001_SM_1000_NS6detail15normal_iteratorINS6_10device_ptrI10borderlandEEEEE9Policy600ESC_PNS0_8NullTypeESC_SG_j10bordersortSA_SF_EEvbT2_T3_T4_PT6_PT7_T5_PSK_SK_NS1_7vsmem_tE:
.text._ZN3cub18CUB_300001_SM_10006detail10merge_sort26DeviceMergeSortMergeKernelINS2_10policy_hubIN6thrust24THRUST_300001_SM_1000_NS6detail15normal_iteratorINS6_10device_ptrI10borderlandEEEEE9Policy600ESC_PNS0_8NullTypeESC_SG_j10bordersortSA_SF_EEvbT2_T3_T4_PT6_PT7_T5_PSK_SK_NS1_7vsmem_tE:
[----:B------:R-:W-:Y:S01]  /*0000*/  LDC R1, c[0x0][0x37c] ;  /* 0x0000df00ff017b82 */ /* 0x000fe20000000800 */
[----:B------:R-:W0:Y:S01]  /*0010*/  S2R R3, SR_CTAID.X ;  /* 0x0000000000037919 */ /* 0x000e220000002500 */
[----:B------:R-:W1:Y:S01]  /*0020*/  LDCU UR4, c[0x0][0x370] ;  /* 0x00006e00ff0477ac */ /* 0x000e620008000800 */
[----:B------:R-:W2:Y:S01]  /*0030*/  S2R R2, SR_TID.X ;  /* 0x0000000000027919 */ /* 0x000ea20000002100 */
[----:B------:R-:W3:Y:S01]  /*0040*/  LDCU.64 UR6, c[0x0][0x358] ;  /* 0x00006b00ff0677ac */ /* 0x000ee20008000a00 */
[----:B-1----:R-:W-:-:S06]  /*0050*/  UIADD3 UR4, UPT, UPT, UR4, -0x1, URZ ;  /* 0xffffffff04047890 */ /* 0x002fcc000fffe0ff */
[C---:B0-----:R-:W-:Y:S01]  /*0060*/  ISETP.GE.U32.AND P0, PT, R3.reuse, UR4, PT ;  /* 0x0000000403007c0c */ /* 0x041fe2000bf06070 */
[----:B------:R-:W-:-:S12]  /*0070*/  IMAD R0, R3, 0x500, RZ ;  /* 0x0000050003007824 */ /* 0x000fd800078e02ff */
[----:B--23--:R-:W-:Y:S05]  /*0080*/  @P0 BRA `(.L_x_170) ;  /* 0x0000001c00740947 */ /* 0x00cfea0003800000 */
[----:B------:R-:W0:Y:S01]  /*0090*/  LDC.64 R4, c[0x0][0x3b8] ;  /* 0x0000ee00ff047b82 */ /* 0x000e220000000a00 */
[----:B------:R-:W1:Y:S07]  /*00a0*/  LDCU.U8 UR4, c[0x0][0x380] ;  /* 0x00007000ff0477ac */ /* 0x000e6e0008000000 */
[----:B------:R-:W2:Y:S08]  /*00b0*/  LDC R10, c[0x0][0x3c0] ;  /* 0x0000f000ff0a7b82 */ /* 0x000eb00000000800 */
[----:B------:R-:W3:Y:S01]  /*00c0*/  LDC R14, c[0x0][0x398] ;  /* 0x0000e600ff0e7b82 */ /* 0x000ee20000000800 */
[----:B0-----:R-:W-:-:S05]  /*00d0*/  IMAD.WIDE.U32 R4, R3, 0x4, R4 ;  /* 0x0000000403047825 */ /* 0x001fca00078e0004 */
[----:B------:R-:W4:Y:S04]  /*00e0*/  LDG.E R8, desc[UR6][R4.64+0x4] ;  /* 0x0000040604087981 */ /* 0x000f28000c1e1900 */
[----:B------:R3:W5:Y:S01]  /*00f0*/  LDG.E R6, desc[UR6][R4.64] ;  /* 0x0000000604067981 */ /* 0x000762000c1e1900 */
[----:B--2---:R-:W-:Y:S01]  /*0100*/  IMAD.MOV R12, RZ, RZ, -R10 ;  /* 0x000000ffff0c7224 */ /* 0x004fe200078e0a0a */
[----:B-1----:R-:W-:Y:S01]  /*0110*/  UPRMT UR4, UR4, 0x8880, URZ ;  /* 0x0000888004047896 */ /* 0x002fe200080000ff */
[----:B------:R-:W-:-:S03]  /*0120*/  ACQBULK ;  /* 0x000000000000782e */ /* 0x000fc60000000000 */
[CC--:B------:R-:W-:Y:S01]  /*0130*/  LOP3.LUT R7, R3.reuse, R12.reuse, RZ, 0xc0, !PT ;  /* 0x0000000c03077212 */ /* 0x0c0fe200078ec0ff */
[----:B------:R-:W-:Y:S01]  /*0140*/  UISETP.NE.AND UP0, UPT, UR4, URZ, UPT ;  /* 0x000000ff0400728c */ /* 0x000fe2000bf05270 */
[----:B------:R-:W-:-:S03]  /*0150*/  LOP3.LUT R9, R3, R12, RZ, 0xfc, !PT ;  /* 0x0000000c03097212 */ /* 0x000fc600078efcff */
[----:B------:R-:W-:Y:S01]  /*0160*/  IMAD.IADD R3, R3, 0x1, -R7 ;  /* 0x0000000103037824 */ /* 0x000fe200078e0a07 */
[----:B------:R-:W-:Y:S01]  /*0170*/  ISETP.NE.AND P0, PT, R9, -0x1, PT ;  /* 0xffffffff0900780c */ /* 0x000fe20003f05270 */
[----:B------:R-:W-:Y:S02]  /*0180*/  IMAD R7, R7, 0x500, RZ ;  /* 0x0000050007077824 */ /* 0x000fe400078e02ff */
[----:B------:R-:W-:Y:S01]  /*0190*/  IMAD R9, R3, 0x500, RZ ;  /* 0x0000050003097824 */ /* 0x000fe200078e02ff */
[----:B------:R-:W-:Y:S01]  /*01a0*/  SHF.R.U32.HI R3, RZ, 0x1, R10 ;  /* 0x00000001ff037819 */ /* 0x000fe2000001160a */
[----:B---3--:R-:W-:-:S03]  /*01b0*/  IMAD.IADD R5, R14, 0x1, -R7 ;  /* 0x000000010e057824 */ /* 0x008fc600078e0a07 */
[----:B------:R-:W-:Y:S01]  /*01c0*/  VIMNMX.U32 R4, PT, PT, R9, -0x501, !PT ;  /* 0xfffffaff09047848 */ /* 0x000fe20007fe0000 */
[----:B------:R-:W-:-:S03]  /*01d0*/  IMAD R10, R3, 0x500, RZ ;  /* 0x00000500030a7824 */ /* 0x000fc600078e02ff */
[----:B------:R-:W-:Y:S02]  /*01e0*/  LOP3.LUT R4, RZ, R4, RZ, 0x33, !PT ;  /* 0x00000004ff047212 */ /* 0x000fe400078e33ff */
[----:B------:R-:W-:-:S05]  /*01f0*/  VIMNMX.U32 R11, PT, PT, R10, R5, !PT ;  /* 0x000000050a0b7248 */ /* 0x000fca0007fe0000 */
[----:B------:R-:W-:Y:S02]  /*0200*/  IMAD.IADD R11, R11, 0x1, -R10 ;  /* 0x000000010b0b7824 */ /* 0x000fe400078e0a0a */
[--C-:B----4-:R-:W-:Y:S02]  /*0210*/  IMAD.IADD R3, R8, 0x1, -R7.reuse ;  /* 0x0000000108037824 */ /* 0x110fe400078e0a07 */
[----:B-----5:R-:W-:-:S03]  /*0220*/  IMAD.IADD R6, R6, 0x1, -R7 ;  /* 0x0000000106067824 */ /* 0x020fc600078e0a07 */
[----:B------:R-:W-:Y:S02]  /*0230*/  IADD3 R13, PT, PT, -R3, R9, R4 ;  /* 0x00000009030d7210 */ /* 0x000fe40007ffe104 */
[C---:B------:R-:W-:Y:S02]  /*0240*/  @!P0 VIMNMX.U32 R3, PT, PT, R10.reuse, R5, PT ;  /* 0x000000050a038248 */ /* 0x040fe40003fe0000 */
[----:B------:R-:W-:Y:S02]  /*0250*/  SEL R4, R10, R13, !P0 ;  /* 0x0000000d0a047207 */ /* 0x000fe40004000000 */
[----:B------:R-:W-:Y:S01]  /*0260*/  VIADDMNMX.U32 R8, R9, -R6, R11, PT ;  /* 0x8000000609087246 */ /* 0x000fe2000380000b */
[----:B------:R-:W-:Y:S01]  /*0270*/  IMAD.IADD R3, R3, 0x1, -R6 ;  /* 0x0000000103037824 */ /* 0x000fe200078e0a06 */
[----:B------:R-:W-:Y:S01]  /*0280*/  VIMNMX.U32 R9, PT, PT, R11, R4, PT ;  /* 0x000000040b097248 */ /* 0x000fe20003fe0000 */
[----:B------:R-:W-:Y:S06]  /*0290*/  BRA.U !UP0, `(.L_x_171) ;  /* 0x0000000108e07547 */ /* 0x000fec000b800000 */
[----:B------:R-:W0:Y:S01]  /*02a0*/  LDC.64 R4, c[0x0][0x388] ;  /* 0x0000e200ff047b82 */ /* 0x000e220000000a00 */
[----:B------:R-:W-:Y:S01]  /*02b0*/  IADD3 R11, P0, P2, R8, R7, R10 ;  /* 0x00000007080b7210 */ /* 0x000fe20007a1e00a */
[C---:B------:R-:W-:Y:S02]  /*02c0*/  IMAD.IADD R10, R2.reuse, 0x1, -R3 ;  /* 0x00000001020a7824 */ /* 0x040fe400078e0a03 */
[----:B------:R-:W-:Y:S01]  /*02d0*/  VIADD R12, R2, 0x100 ;  /* 0x00000100020c7836 */ /* 0x000fe20000000000 */
[----:B------:R-:W-:Y:S02]  /*02e0*/  IADD3.X R13, PT, PT, RZ, RZ, RZ, P0, P2 ;  /* 0x000000ffff0d7210 */ /* 0x000fe400007e44ff */
[----:B------:R-:W-:Y:S02]  /*02f0*/  IADD3 R11, P1, PT, R10, R11, RZ ;  /* 0x0000000b0a0b7210 */ /* 0x000fe40007f3e0ff */
[----:B------:R-:W-:Y:S02]  /*0300*/  IADD3 R7, P2, P3, R2, R6, R7 ;  /* 0x0000000602077210 */ /* 0x000fe40007b5e007 */
[----:B------:R-:W-:-:S02]  /*0310*/  ISETP.GE.AND P0, PT, R12, R3, PT ;  /* 0x000000030c00720c */ /* 0x000fc40003f06270 */
[----:B------:R-:W-:Y:S02]  /*0320*/  LEA.HI.X.SX32 R12, R10, R13, 0x1, P1 ;  /* 0x0000000d0a0c7211 */ /* 0x000fe400008f0eff */
[----:B------:R-:W-:Y:S02]  /*0330*/  IADD3.X R13, PT, PT, RZ, RZ, RZ, P2, P3 ;  /* 0x000000ffff0d7210 */ /* 0x000fe400017e64ff */
[----:B------:R-:W-:Y:S01]  /*0340*/  ISETP.GE.AND P1, PT, R2, R3, PT ;  /* 0x000000030200720c */ /* 0x000fe20003f26270 */
[----:B------:R-:W-:Y:S01]  /*0350*/  IMAD R15, R12, 0xc, RZ ;  /* 0x0000000c0c0f7824 */ /* 0x000fe200078e02ff */
[----:B------:R-:W-:Y:S01]  /*0360*/  LOP3.LUT R12, R2, 0x400, RZ, 0xfc, !PT ;  /* 0x00000400020c7812 */ /* 0x000fe200078efcff */
[----:B------:R-:W-:-:S03]  /*0370*/  IMAD R13, R13, 0xc, RZ ;  /* 0x0000000c0d0d7824 */ /* 0x000fc600078e02ff */
[----:B------:R-:W-:Y:S01]  /*0380*/  ISETP.GE.AND P4, PT, R12, R3, PT ;  /* 0x000000030c00720c */ /* 0x000fe20003f86270 */
[----:B0-----:R-:W-:-:S04]  /*0390*/  IMAD.WIDE.U32 R6, R7, 0xc, R4 ;  /* 0x0000000c07067825 */ /* 0x001fc800078e0004 */
[----:B------:R-:W-:-:S04]  /*03a0*/  IMAD.WIDE.U32 R10, R11, 0xc, R4 ;  /* 0x0000000c0b0a7825 */ /* 0x000fc800078e0004 */
[----:B------:R-:W-:Y:S02]  /*03b0*/  VIADD R4, R2, 0x200 ;  /* 0x0000020002047836 */ /* 0x000fe40000000000 */
[----:B------:R-:W-:Y:S02]  /*03c0*/  IMAD.IADD R5, R7, 0x1, R13 ;  /* 0x0000000107057824 */ /* 0x000fe400078e020d */
[----:B------:R-:W-:Y:S01]  /*03d0*/  IMAD.IADD R7, R11, 0x1, R15 ;  /* 0x000000010b077824 */ /* 0x000fe200078e020f */
[----:B------:R-:W-:Y:S01]  /*03e0*/  ISETP.GE.AND P2, PT, R4, R3, PT ;  /* 0x000000030400720c */ /* 0x000fe20003f46270 */
[----:B------:R-:W-:-:S05]  /*03f0*/  VIADD R4, R2, 0x300 ;  /* 0x0000030002047836 */ /* 0x000fca0000000000 */
[----:B------:R-:W-:Y:S01]  /*0400*/  ISETP.GE.AND P3, PT, R4, R3, PT ;  /* 0x000000030400720c */ /* 0x000fe20003f66270 */
[----:B------:R-:W-:Y:S02]  /*0410*/  IMAD.MOV.U32 R4, RZ, RZ, R6 ;  /* 0x000000ffff047224 */ /* 0x000fe400078e0006 */
[----:B------:R-:W-:-:S03]  /*0420*/  IMAD.MOV.U32 R6, RZ, RZ, R10 ;  /* 0x000000ffff067224 */ /* 0x000fc600078e000a */
        /* <DEDUP_REMOVED lines=31> */
.L_x_171:
[----:B------:R-:W0:Y:S01]  /*0620*/  LDC.64 R4, c[0x0][0x3a0] ;  /* 0x0000e800ff047b82 */ /* 0x000e220000000a00 */
[----:B------:R-:W-:Y:S01]  /*0630*/  IMAD.IADD R11, R2, 0x1, -R3 ;  /* 0x00000001020b7824 */ /* 0x000fe200078e0a03 */
[----:B------:R-:W-:Y:S01]  /*0640*/  IADD3 R10, P1, P2, R8, R7, R10 ;  /* 0x00000007080a7210 */ /* 0x000fe20007a3e00a */
[----:B------:R-:W-:-:S03]  /*0650*/  VIADD R12, R2, 0x100 ;  /* 0x00000100020c7836 */ /* 0x000fc60000000000 */
[C---:B------:R-:W-:Y:S02]  /*0660*/  IADD3 R13, P0, PT, R11.reuse, R10, RZ ;  /* 0x0000000a0b0d7210 */ /* 0x040fe40007f1e0ff */
[----:B------:R-:W-:Y:S02]  /*0670*/  IADD3.X R10, PT, PT, RZ, RZ, RZ, P1, P2 ;  /* 0x000000ffff0a7210 */ /* 0x000fe40000fe44ff */
[----:B------:R-:W-:Y:S02]  /*0680*/  IADD3 R7, P2, P3, R2, R6, R7 ;  /* 0x0000000602077210 */ /* 0x000fe40007b5e007 */
[----:B------:R-:W-:Y:S02]  /*0690*/  LEA.HI.X.SX32 R14, R11, R10, 0x1, P0 ;  /* 0x0000000a0b0e7211 */ /* 0x000fe400000f0eff */
[----:B------:R-:W-:Y:S02]  /*06a0*/  ISETP.GE.AND P1, PT, R12, R3, PT ;  /* 0x000000030c00720c */ /* 0x000fe40003f26270 */
[----:B------:R-:W-:-:S02]  /*06b0*/  IADD3.X R12, PT, PT, RZ, RZ, RZ, P2, P3 ;  /* 0x000000ffff0c7210 */ /* 0x000fc400017e64ff */
[----:B------:R-:W-:Y:S01]  /*06c0*/  ISETP.GE.AND P0, PT, R2, R3, PT ;  /* 0x000000030200720c */ /* 0x000fe20003f06270 */
[----:B0-----:R-:W-:-:S04]  /*06d0*/  IMAD.WIDE.U32 R6, R7, 0xc, R4 ;  /* 0x0000000c07067825 */ /* 0x001fc800078e0004 */
[----:B------:R-:W-:-:S04]  /*06e0*/  IMAD.WIDE.U32 R10, R13, 0xc, R4 ;  /* 0x0000000c0d0a7825 */ /* 0x000fc800078e0004 */
[----:B------:R-:W-:Y:S02]  /*06f0*/  VIADD R4, R2, 0x200 ;  /* 0x0000020002047836 */ /* 0x000fe40000000000 */
[----:B------:R-:W-:Y:S01]  /*0700*/  IMAD R5, R12, 0xc, RZ ;  /* 0x0000000c0c057824 */ /* 0x000fe200078e02ff */
[----:B------:R-:W-:Y:S01]  /*0710*/  LOP3.LUT R12, R2, 0x400, RZ, 0xfc, !PT ;  /* 0x00000400020c7812 */ /* 0x000fe200078efcff */
[----:B------:R-:W-:Y:S01]  /*0720*/  IMAD R13, R14, 0xc, RZ ;  /* 0x0000000c0e0d7824 */ /* 0x000fe200078e02ff */
[-C--:B------:R-:W-:Y:S01]  /*0730*/  ISETP.GE.AND P2, PT, R4, R3.reuse, PT ;  /* 0x000000030400720c */ /* 0x080fe20003f46270 */
[----:B------:R-:W-:Y:S01]  /*0740*/  VIADD R4, R2, 0x300 ;  /* 0x0000030002047836 */ /* 0x000fe20000000000 */
[-C--:B------:R-:W-:Y:S01]  /*0750*/  ISETP.GE.AND P4, PT, R12, R3.reuse, PT ;  /* 0x000000030c00720c */ /* 0x080fe20003f86270 */
[----:B------:R-:W-:Y:S02]  /*0760*/  IMAD.IADD R5, R5, 0x1, R7 ;  /* 0x0000000105057824 */ /* 0x000fe400078e0207 */
[----:B------:R-:W-:Y:S01]  /*0770*/  IMAD.IADD R7, R13, 0x1, R11 ;  /* 0x000000010d077824 */ /* 0x000fe200078e020b */
[----:B------:R-:W-:Y:S01]  /*0780*/  ISETP.GE.AND P3, PT, R4, R3, PT ;  /* 0x000000030400720c */ /* 0x000fe20003f66270 */
[----:B------:R-:W-:-:S02]  /*0790*/  IMAD.MOV.U32 R4, RZ, RZ, R6 ;  /* 0x000000ffff047224 */ /* 0x000fc400078e0006 */
        /* <DEDUP_REMOVED lines=31> */
.L_x_172:
[----:B01----:R-:W0:Y:S01]  /*0990*/  S2R R4, SR_CgaCtaId ;  /* 0x0000000000047919 */ /* 0x003e220000008800 */
[----:B------:R-:W-:Y:S01]  /*09a0*/  MOV R5, 0x400 ;  /* 0x0000040000057802 */ /* 0x000fe20000000f00 */
[----:B------:R-:W-:-:S03]  /*09b0*/  IMAD.IADD R8, R9, 0x1, -R8 ;  /* 0x0000000109087824 */ /* 0x000fc600078e0a08 */
        /* <DEDUP_REMOVED lines=18> */
[----:B0-----:R-:W-:-:S07]  /*0ae0*/  IMAD R7, R2, 0x5, RZ ;  /* 0x0000000502077824 */ /* 0x001fce00078e02ff */
[----:B------:R-:W-:Y:S01]  /*0af0*/  PREEXIT ;  /* 0x000000000000782d */ /* 0x000fe20000000000 */
[----:B------:R-:W-:Y:S01]  /*0b00*/  IMAD.IADD R4, R3, 0x1, R8 ;  /* 0x0000000103047824 */ /* 0x000fe200078e0208 */
[----:B------:R-:W-:Y:S04]  /*0b10*/  BSSY.RECONVERGENT B0, `(.L_x_173) ;  /* 0x0000023000007945 */ /* 0x000fe80003800200 */
[----:B------:R-:W-:-:S04]  /*0b20*/  VIMNMX R6, PT, PT, R4, R7, PT ;  /* 0x0000000704067248 */ /* 0x000fc80003fe0100 */
[C---:B------:R-:W-:Y:S01]  /*0b30*/  ISETP.GE.AND P0, PT, R6.reuse, R8, PT ;  /* 0x000000080600720c */ /* 0x040fe20003f06270 */
[----:B------:R-:W-:Y:S01]  /*0b40*/  IMAD.IADD R8, R6, 0x1, -R8 ;  /* 0x0000000106087824 */ /* 0x000fe200078e0a08 */
[----:B------:R-:W-:-:S04]  /*0b50*/  VIMNMX R7, PT, PT, R3, R6, PT ;  /* 0x0000000603077248 */ /* 0x000fc80003fe0100 */
[----:B------:R-:W-:-:S04]  /*0b60*/  SEL R14, R8, RZ, P0 ;  /* 0x000000ff080e7207 */ /* 0x000fc80000000000 */
[----:B------:R-:W-:-:S13]  /*0b70*/  ISETP.GE.AND P0, PT, R14, R7, PT ;  /* 0x000000070e00720c */ /* 0x000fda0003f06270 */
[----:B------:R-:W-:Y:S05]  /*0b80*/  @P0 BRA `(.L_x_174) ;  /* 0x00000000006c0947 */ /* 0x000fea0003800000 */
[----:B------:R-:W-:-:S07]  /*0b90*/  IMAD.IADD R8, R3, 0x1, R6 ;  /* 0x0000000103087824 */ /* 0x000fce00078e0206 */
.L_x_178:
[----:B------:R-:W-:Y:S01]  /*0ba0*/  IMAD.IADD R9, R7, 0x1, -R14 ;  /* 0x0000000107097824 */ /* 0x000fe200078e0a0e */
[----:B------:R-:W-:Y:S04]  /*0bb0*/  BSSY.RECONVERGENT B1, `(.L_x_175) ;  /* 0x0000014000017945 */ /* 0x000fe80003800200 */
[----:B------:R-:W-:-:S04]  /*0bc0*/  LEA.HI R9, R9, R9, RZ, 0x1 ;  /* 0x0000000909097211 */ /* 0x000fc800078f08ff */
[----:B------:R-:W-:-:S04]  /*0bd0*/  LEA.HI.SX32 R12, R9, R14, 0x1f ;  /* 0x0000000e090c7211 */ /* 0x000fc800078ffaff */
[----:B------:R-:W-:Y:S01]  /*0be0*/  LOP3.LUT R9, RZ, R12, RZ, 0x33, !PT ;  /* 0x0000000cff097212 */ /* 0x000fe200078e33ff */
[----:B------:R-:W-:-:S04]  /*0bf0*/  IMAD R11, R12, 0xc, R5 ;  /* 0x0000000c0c0b7824 */ /* 0x000fc800078e0205 */
[----:B------:R-:W-:Y:S02]  /*0c00*/  IMAD.IADD R10, R8, 0x1, R9 ;  /* 0x00000001080a7824 */ /* 0x000fe400078e0209 */
[----:B------:R-:W-:Y:S02]  /*0c10*/  LDS R9, [R11] ;  /* 0x000000000b097984 */ /* 0x000fe40000000800 */
[----:B------:R-:W-:-:S05]  /*0c20*/  IMAD R15, R10, 0xc, R5 ;  /* 0x0000000c0a0f7824 */ /* 0x000fca00078e0205 */
        /* <DEDUP_REMOVED lines=11> */
.L_x_176:
[----:B------:R-:W-:-:S13]  /*0ce0*/  ISETP.LT.AND P0, PT, R10, R9, PT ;  /* 0x000000090a00720c */ /* 0x000fda0003f01270 */
.L_x_177:
[----:B------:R-:W-:Y:S05]  /*0cf0*/  BSYNC.RECONVERGENT B1 ;  /* 0x0000000000017941 */ /* 0x000fea0003800200 */
.L_x_175:
[C---:B------:R-:W-:Y:S01]  /*0d00*/  @!P0 VIADD R14, R12.reuse, 0x1 ;  /* 0x000000010c0e8836 */ /* 0x040fe20000000000 */
[----:B------:R-:W-:-:S04]  /*0d10*/  SEL R7, R12, R7, P0 ;  /* 0x000000070c077207 */ /* 0x000fc80000000000 */
[----:B------:R-:W-:-:S13]  /*0d20*/  ISETP.GE.AND P0, PT, R14, R7, PT ;  /* 0x000000070e00720c */ /* 0x000fda0003f06270 */
[----:B------:R-:W-:Y:S05]  /*0d30*/  @!P0 BRA `(.L_x_178) ;  /* 0xfffffffc00988947 */ /* 0x000fea000383ffff */
.L_x_174:
[----:B------:R-:W-:Y:S05]  /*0d40*/  BSYNC.RECONVERGENT B0 ;  /* 0x0000000000007941 */ /* 0x000fea0003800200 */
.L_x_173:
        /* <DEDUP_REMOVED lines=22> */
.L_x_181:
[----:B------:R-:W-:-:S13]  /*0eb0*/  ISETP.LT.AND P0, PT, R9, R10, PT ;  /* 0x0000000a0900720c */ /* 0x000fda0003f01270 */
.L_x_180:
[----:B------:R-:W-:Y:S05]  /*0ec0*/  BSYNC.RECONVERGENT B0 ;  /* 0x0000000000007941 */ /* 0x000fea0003800200 */
.L_x_179:
        /* <DEDUP_REMOVED lines=26> */
.L_x_183:
[----:B------:R-:W-:Y:S05]  /*1070*/  BSYNC.RECONVERGENT B0 ;  /* 0x0000000000007941 */ /* 0x000fea0003800200 */
.L_x_182:
[----:B0-----:R-:W-:Y:S01]  /*1080*/  VIADD R20, R18, 0x1 ;  /* 0x0000000112147836 */ /* 0x001fe20000000000 */
[----:B--2-4-:R-:W-:Y:S01]  /*1090*/  SEL R17, R12, R11, P1 ;  /* 0x0000000b0c117207 */ /* 0x014fe20000800000 */
[----:B------:R-:W-:Y:S01]  /*10a0*/  VIADD R19, R15, 0x1 ;  /* 0x000000010f137836 */ /* 0x000fe20000000000 */
[----:B---3--:R-:W-:Y:S01]  /*10b0*/  SEL R14, R16, R13, P1 ;  /* 0x0000000d100e7207 */ /* 0x008fe20000800000 */
[----:B------:R-:W-:Y:S01]  /*10c0*/  @P1 IMAD.MOV R20, RZ, RZ, R18 ;  /* 0x000000ffff141224 */ /* 0x000fe200078e0212 */
[----:B------:R-:W-:Y:S01]  /*10d0*/  BSSY.RECONVERGENT B0, `(.L_x_184) ;  /* 0x0000017000007945 */ /* 0x000fe20003800200 */
[----:B------:R-:W-:Y:S01]  /*10e0*/  @!P1 IMAD.MOV R19, RZ, RZ, R15 ;  /* 0x000000ffff139224 */ /* 0x000fe200078e020f */
[----:B-1----:R-:W-:Y:S01]  /*10f0*/  SEL R15, R9, R10, P1 ;  /* 0x0000000a090f7207 */ /* 0x002fe20000800000 */
        /* <DEDUP_REMOVED lines=20> */
.L_x_185:
[----:B------:R-:W-:Y:S05]  /*1240*/  BSYNC.RECONVERGENT B0 ;  /* 0x0000000000007941 */ /* 0x000fea0003800200 */
.L_x_184:
[----:B0-----:R-:W-:Y:S01]  /*1250*/  VIADD R21, R19, 0x1 ;  /* 0x0000000113157836 */ /* 0x001fe20000000000 */
[----:B------:R-:W-:Y:S01]  /*1260*/  BSSY.RECONVERGENT B0, `(.L_x_186) ;  /* 0x000001b000007945 */ /* 0x000fe20003800200 */
[----:B------:R-:W-:Y:S01]  /*1270*/  @!P0 IMAD.MOV R21, RZ, RZ, R19 ;  /* 0x000000ffff158224 */ /* 0x000fe200078e0213 */
[----:B-1--4-:R-:W-:Y:S01]  /*1280*/  SEL R19, R9, R10, P0 ;  /* 0x0000000a09137207 */ /* 0x012fe20000000000 */
[----:B------:R-:W-:Y:S01]  /*1290*/  VIADD R22, R20, 0x1 ;  /* 0x0000000114167836 */ /* 0x000fe20000000000 */
[----:B---3--:R-:W-:Y:S01]  /*12a0*/  SEL R18, R16, R13, P0 ;  /* 0x0000000d10127207 */ /* 0x008fe20000000000 */
[----:B------:R-:W-:Y:S01]  /*12b0*/  @P0 IMAD.MOV R22, RZ, RZ, R20 ;  /* 0x000000ffff160224 */ /* 0x000fe200078e0214 */
[C---:B------:R-:W-:Y:S01]  /*12c0*/  ISETP.GE.AND P1, PT, R21.reuse, R4, PT ;  /* 0x000000041500720c */ /* 0x040fe20003f26270 */
[--C-:B------:R-:W-:Y:S01]  /*12d0*/  @P0 IMAD R24, R21, 0xc, R5.reuse ;  /* 0x0000000c15180824 */ /* 0x100fe200078e0205 */
[----:B--2---:R-:W-:Y:S01]  /*12e0*/  SEL R20, R12, R11, P0 ;  /* 0x0000000b0c147207 */ /* 0x004fe20000000000 */
        /* <DEDUP_REMOVED lines=18> */
.L_x_187:
[----:B------:R-:W-:Y:S05]  /*1410*/  BSYNC.RECONVERGENT B0 ;  /* 0x0000000000007941 */ /* 0x000fea0003800200 */
.L_x_186:
        /* <DEDUP_REMOVED lines=28> */
.L_x_189:
[----:B------:R-:W-:Y:S05]  /*15e0*/  BSYNC.RECONVERGENT B0 ;  /* 0x0000000000007941 */ /* 0x000fea0003800200 */
.L_x_188:
[----:B------:R-:W5:Y:S01]  /*15f0*/  LDCU.U8 UR4, c[0x0][0x380] ;  /* 0x00007000ff0477ac */ /* 0x000f620008000000 */
[----:B0---4-:R-:W-:Y:S02]  /*1600*/  SEL R13, R16, R13, P0 ;  /* 0x0000000d100d7207 */ /* 0x011fe40000000000 */
[----:B---3--:R-:W-:Y:S02]  /*1610*/  SEL R11, R12, R11, P0 ;  /* 0x0000000b0c0b7207 */ /* 0x008fe40000000000 */
[----:B-12---:R-:W-:Y:S01]  /*1620*/  SEL R9, R9, R10, P0 ;  /* 0x0000000a09097207 */ /* 0x006fe20000000000 */
[----:B-----5:R-:W-:-:S04]  /*1630*/  UPRMT UR4, UR4, 0x8880, URZ ;  /* 0x0000888004047896 */ /* 0x020fc800080000ff */
[----:B------:R-:W-:Y:S01]  /*1640*/  UISETP.NE.AND UP0, UPT, UR4, URZ, UPT ;  /* 0x000000ff0400728c */ /* 0x000fe2000bf05270 */
[----:B------:R-:W-:Y:S08]  /*1650*/  BAR.SYNC.DEFER_BLOCKING 0x0 ;  /* 0x0000000000007b1d */ /* 0x000ff00000010000 */
[----:B------:R-:W-:Y:S05]  /*1660*/  BRA.U !UP0, `(.L_x_190) ;  /* 0x0000000108fc7547 */ /* 0x000fea000b800000 */
[----:B------:R-:W0:Y:S01]  /*1670*/  S2R R12, SR_LANEID ;  /* 0x00000000000c7919 */ /* 0x000e220000000000 */
[----:B------:R-:W-:-:S05]  /*1680*/  SHF.R.U32.HI R3, RZ, 0x5, R2 ;  /* 0x00000005ff037819 */ /* 0x000fca0000011602 */
[----:B0-----:R-:W-:-:S04]  /*1690*/  IMAD R3, R3, 0x20, R12 ;  /* 0x0000002003037824 */ /* 0x001fc800078e020c */
[----:B------:R-:W-:-:S04]  /*16a0*/  IMAD R4, R3, 0x5, RZ ;  /* 0x0000000503047824 */ /* 0x000fc800078e02ff */
[--C-:B------:R-:W-:Y:S02]  /*16b0*/  IMAD R10, R4, 0xc, R5.reuse ;  /* 0x0000000c040a7824 */ /* 0x100fe400078e0205 */
[----:B------:R-:W-:Y:S01]  /*16c0*/  IMAD R4, R12, -0x4, R4 ;  /* 0xfffffffc0c047824 */ /* 0x000fe200078e0204 */
[----:B------:R-:W-:Y:S02]  /*16d0*/  LOP3.LUT R12, R2, 0x1f, RZ, 0xc0, !PT ;  /* 0x0000001f020c7812 */ /* 0x000fe400078ec0ff */
[----:B------:R-:W-:Y:S01]  /*16e0*/  STS [R10], R7 ;  /* 0x000000070a007388 */ /* 0x000fe20000000800 */
[----:B------:R-:W-:-:S03]  /*16f0*/  IMAD R4, R4, 0xc, R5 ;  /* 0x0000000c04047824 */ /* 0x000fc600078e0205 */
[----:B------:R-:W-:Y:S04]  /*1700*/  STS [R10+0x4], R8 ;  /* 0x000004080a007388 */ /* 0x000fe80000000800 */
[----:B------:R-:W-:Y:S04]  /*1710*/  STS [R10+0x8], R6 ;  /* 0x000008060a007388 */ /* 0x000fe80000000800 */
[----:B------:R-:W-:Y:S04]  /*1720*/  STS [R10+0xc], R15 ;  /* 0x00000c0f0a007388 */ /* 0x000fe80000000800 */
[----:B------:R-:W-:Y:S04]  /*1730*/  STS [R10+0x10], R17 ;  /* 0x000010110a007388 */ /* 0x000fe80000000800 */
[----:B------:R0:W-:Y:S04]  /*1740*/  STS [R10+0x14], R14 ;  /* 0x0000140e0a007388 */ /* 0x0001e80000000800 */
[----:B------:R-:W-:Y:S04]  /*1750*/  STS [R10+0x18], R19 ;  /* 0x000018130a007388 */ /* 0x000fe80000000800 */
[----:B------:R-:W-:Y:S01]  /*1760*/  STS [R10+0x1c], R20 ;  /* 0x00001c140a007388 */ /* 0x000fe20000000800 */
[----:B0-----:R-:W-:-:S03]  /*1770*/  LOP3.LUT R14, R2, 0x3e0, RZ, 0xc0, !PT ;  /* 0x000003e0020e7812 */ /* 0x001fc600078ec0ff */
[----:B------:R-:W-:Y:S01]  /*1780*/  STS [R10+0x20], R18 ;  /* 0x000020120a007388 */ /* 0x000fe20000000800 */
[----:B------:R-:W0:Y:S01]  /*1790*/  LDC.64 R2, c[0x0][0x3a0] ;  /* 0x0000e800ff027b82 */ /* 0x000e220000000a00 */
[----:B------:R-:W-:Y:S02]  /*17a0*/  IMAD R12, R14, 0x5, R12 ;  /* 0x000000050e0c7824 */ /* 0x000fe400078e020c */
[----:B------:R-:W-:Y:S04]  /*17b0*/  STS [R10+0x24], R21 ;  /* 0x000024150a007388 */ /* 0x000fe80000000800 */
[----:B------:R-:W-:Y:S01]  /*17c0*/  STS [R10+0x28], R22 ;  /* 0x000028160a007388 */ /* 0x000fe20000000800 */
[----:B------:R-:W-:-:S03]  /*17d0*/  IADD3 R12, P0, PT, R0, R12, RZ ;  /* 0x0000000c000c7210 */ /* 0x000fc60007f1e0ff */
[----:B------:R-:W-:Y:S02]  /*17e0*/  STS [R10+0x2c], R23 ;  /* 0x00002c170a007388 */ /* 0x000fe40000000800 */
[----:B------:R-:W-:Y:S02]  /*17f0*/  IMAD.X R0, RZ, RZ, RZ, P0 ;  /* 0x000000ffff007224 */ /* 0x000fe400000e06ff */
[----:B------:R-:W-:Y:S02]  /*1800*/  STS [R10+0x30], R9 ;  /* 0x000030090a007388 */ /* 0x000fe40000000800 */
[----:B------:R-:W-:Y:S02]  /*1810*/  IMAD R0, R0, 0xc, RZ ;  /* 0x0000000c00007824 */ /* 0x000fe400078e02ff */
        /* <DEDUP_REMOVED lines=36> */
.L_x_190:
[----:B------:R-:W0:Y:S01]  /*1a60*/  S2R R3, SR_LANEID ;  /* 0x0000000000037919 */ /* 0x000e220000000000 */
[----:B------:R-:W-:-:S05]  /*1a70*/  SHF.R.U32.HI R4, RZ, 0x5, R2 ;  /* 0x00000005ff047819 */ /* 0x000fca0000011602 */
[----:B0-----:R-:W-:-:S04]  /*1a80*/  IMAD R4, R4, 0x20, R3 ;  /* 0x0000002004047824 */ /* 0x001fc800078e0203 */
[----:B------:R-:W-:-:S04]  /*1a90*/  IMAD R4, R4, 0x5, RZ ;  /* 0x0000000504047824 */ /* 0x000fc800078e02ff */
[----:B------:R-:W-:Y:S02]  /*1aa0*/  IMAD R10, R4, 0xc, R5 ;  /* 0x0000000c040a7824 */ /* 0x000fe400078e0205 */
[----:B------:R-:W-:-:S03]  /*1ab0*/  IMAD R4, R3, -0x4, R4 ;  /* 0xfffffffc03047824 */ /* 0x000fc600078e0204 */
[----:B------:R-:W-:Y:S01]  /*1ac0*/  STS [R10], R7 ;  /* 0x000000070a007388 */ /* 0x000fe20000000800 */
[----:B------:R-:W-:-:S03]  /*1ad0*/  IMAD R12, R4, 0xc, R5 ;  /* 0x0000000c040c7824 */ /* 0x000fc600078e0205 */
[----:B------:R0:W-:Y:S04]  /*1ae0*/  STS [R10+0x4], R8 ;  /* 0x000004080a007388 */ /* 0x0001e80000000800 */
[----:B------:R-:W-:Y:S04]  /*1af0*/  STS [R10+0x8], R6 ;  /* 0x000008060a007388 */ /* 0x000fe80000000800 */
[----:B------:R-:W-:Y:S01]  /*1b00*/  STS [R10+0xc], R15 ;  /* 0x00000c0f0a007388 */ /* 0x000fe20000000800 */
[----:B0-----:R-:W-:-:S03]  /*1b10*/  LOP3.LUT R8, R2, 0x1f, RZ, 0xc0, !PT ;  /* 0x0000001f02087812 */ /* 0x001fc600078ec0ff */
[----:B------:R-:W-:Y:S02]  /*1b20*/  STS [R10+0x10], R17 ;  /* 0x000010110a007388 */ /* 0x000fe40000000800 */
[----:B------:R-:W-:Y:S02]  /*1b30*/  IMAD.IADD R0, R0, 0x1, R8 ;  /* 0x0000000100007824 */ /* 0x000fe400078e0208 */
[----:B------:R0:W-:Y:S04]  /*1b40*/  STS [R10+0x14], R14 ;  /* 0x0000140e0a007388 */ /* 0x0001e80000000800 */
[----:B------:R-:W-:Y:S04]  /*1b50*/  STS [R10+0x18], R19 ;  /* 0x000018130a007388 */ /* 0x000fe80000000800 */
[----:B------:R-:W-:Y:S01]  /*1b60*/  STS [R10+0x1c], R20 ;  /* 0x00001c140a007388 */ /* 0x000fe20000000800 */
[----:B0-----:R-:W-:-:S03]  /*1b70*/  LOP3.LUT R14, R2, 0x3e0, RZ, 0xc0, !PT ;  /* 0x000003e0020e7812 */ /* 0x001fc600078ec0ff */
[----:B------:R-:W-:Y:S01]  /*1b80*/  STS [R10+0x20], R18 ;  /* 0x000020120a007388 */ /* 0x000fe20000000800 */
[----:B------:R-:W0:Y:S01]  /*1b90*/  LDC.64 R2, c[0x0][0x388] ;  /* 0x0000e200ff027b82 */ /* 0x000e220000000a00 */
[----:B------:R-:W-:Y:S02]  /*1ba0*/  IMAD R14, R14, 0x5, RZ ;  /* 0x000000050e0e7824 */ /* 0x000fe400078e02ff */
        /* <DEDUP_REMOVED lines=43> */
.L_x_170:
[----:B------:R-:W0:Y:S01]  /*1e60*/  LDC.64 R4, c[0x0][0x3b8] ;  /* 0x0000ee00ff047b82 */ /* 0x000e220000000a00 */
[----:B------:R-:W1:Y:S07]  /*1e70*/  LDCU.U8 UR4, c[0x0][0x380] ;  /* 0x00007000ff0477ac */ /* 0x000e6e0008000000 */
[----:B------:R-:W2:Y:S08]  /*1e80*/  LDC R7, c[0x0][0x3c0] ;  /* 0x0000f000ff077b82 */ /* 0x000eb00000000800 */
[----:B------:R-:W3:Y:S01]  /*1e90*/  LDC R14, c[0x0][0x398] ;  /* 0x0000e600ff0e7b82 */ /* 0x000ee20000000800 */
[----:B0-----:R-:W-:-:S05]  /*1ea0*/  IMAD.WIDE.U32 R4, R3, 0x4, R4 ;  /* 0x0000000403047825 */ /* 0x001fca00078e0004 */
[----:B------:R-:W4:Y:S04]  /*1eb0*/  LDG.E R8, desc[UR6][R4.64+0x4] ;  /* 0x0000040604087981 */ /* 0x000f28000c1e1900 */
[----:B------:R0:W5:Y:S01]  /*1ec0*/  LDG.E R6, desc[UR6][R4.64] ;  /* 0x0000000604067981 */ /* 0x000162000c1e1900 */
[--C-:B--2---:R-:W-:Y:S01]  /*1ed0*/  IMAD.MOV R10, RZ, RZ, -R7.reuse ;  /* 0x000000ffff0a7224 */ /* 0x104fe200078e0a07 */
[----:B------:R-:W-:Y:S01]  /*1ee0*/  SHF.R.U32.HI R7, RZ, 0x1, R7 ;  /* 0x00000001ff077819 */ /* 0x000fe20000011607 */
[----:B-1----:R-:W-:Y:S01]  /*1ef0*/  UPRMT UR4, UR4, 0x8880, URZ ;  /* 0x0000888004047896 */ /* 0x002fe200080000ff */
[----:B------:R-:W-:Y:S01]  /*1f00*/  BSSY.RECONVERGENT B0, `(.L_x_191) ;  /* 0x00000ac000007945 */ /* 0x000fe20003800200 */
[----:B------:R-:W-:Y:S01]  /*1f10*/  ACQBULK ;  /* 0x000000000000782e */ /* 0x000fe20000000000 */
[CC--:B------:R-:W-:Y:S01]  /*1f20*/  LOP3.LUT R12, R3.reuse, R10.reuse, RZ, 0xc0, !PT ;  /* 0x0000000a030c7212 */ /* 0x0c0fe200078ec0ff */
[----:B------:R-:W-:Y:S01]  /*1f30*/  UISETP.NE.AND UP0, UPT, UR4, URZ, UPT ;  /* 0x000000ff0400728c */ /* 0x000fe2000bf05270 */
[----:B------:R-:W-:-:S03]  /*1f40*/  LOP3.LUT R11, R3, R10, RZ, 0xfc, !PT ;  /* 0x0000000a030b7212 */ /* 0x000fc600078efcff */
[----:B------:R-:W-:Y:S01]  /*1f50*/  IMAD.IADD R9, R3, 0x1, -R12 ;  /* 0x0000000103097824 */ /* 0x000fe200078e0a0c */
[----:B------:R-:W-:Y:S01]  /*1f60*/  ISETP.NE.AND P0, PT, R11, -0x1, PT ;  /* 0xffffffff0b00780c */ /* 0x000fe20003f05270 */
[----:B------:R-:W-:Y:S02]  /*1f70*/  IMAD R3, R12, 0x500, RZ ;  /* 0x000005000c037824 */ /* 0x000fe400078e02ff */
[----:B------:R-:W-:Y:S02]  /*1f80*/  IMAD R10, R9, 0x500, RZ ;  /* 0x00000500090a7824 */ /* 0x000fe400078e02ff */
[----:B------:R-:W-:Y:S02]  /*1f90*/  IMAD R9, R7, 0x500, RZ ;  /* 0x0000050007097824 */ /* 0x000fe400078e02ff */
[----:B---3--:R-:W-:Y:S01]  /*1fa0*/  IMAD.IADD R14, R14, 0x1, -R3 ;  /* 0x000000010e0e7824 */ /* 0x008fe200078e0a03 */
[----:B0-----:R-:W-:-:S04]  /*1fb0*/  VIMNMX.U32 R4, PT, PT, R10, -0x501, !PT ;  /* 0xfffffaff0a047848 */ /* 0x001fc80007fe0000 */
        /* <DEDUP_REMOVED lines=10> */
[----:B------:R-:W-:-:S05]  /*2060*/  VIMNMX.U32 R7, PT, PT, R7, R4, PT ;  /* 0x0000000407077248 */ /* 0x000fca0003fe0000 */
[----:B------:R-:W-:Y:S01]  /*2070*/  IMAD.IADD R4, R7, 0x1, -R10 ;  /* 0x0000000107047824 */ /* 0x000fe200078e0a0a */
[----:B------:R-:W-:Y:S06]  /*2080*/  BRA.U !UP0, `(.L_x_192) ;  /* 0x0000000508247547 */ /* 0x000fec000b800000 */
[----:B------:R-:W0:Y:S01]  /*2090*/  LDC.64 R6, c[0x0][0x388] ;  /* 0x0000e200ff067b82 */ /* 0x000e220000000a00 */
[----:B------:R-:W-:Y:S01]  /*20a0*/  IADD3 R10, P0, P1, R10, R3, R9 ;  /* 0x000000030a0a7210 */ /* 0x000fe2000791e009 */
[C---:B------:R-:W-:Y:S01]  /*20b0*/  IMAD.IADD R9, R2.reuse, 0x1, -R5 ;  /* 0x0000000102097824 */ /* 0x040fe200078e0a05 */
[----:B------:R-:W-:Y:S01]  /*20c0*/  IADD3 R11, P2, P3, R2, R8, R3 ;  /* 0x00000008020b7210 */ /* 0x000fe20007b5e003 */
[----:B------:R-:W-:Y:S03]  /*20d0*/  BSSY.RECONVERGENT B1, `(.L_x_193) ;  /* 0x0000015000017945 */ /* 0x000fe60003800200 */
[----:B------:R-:W-:Y:S02]  /*20e0*/  IADD3 R3, P4, PT, R9, R10, RZ ;  /* 0x0000000a09037210 */ /* 0x000fe40007f9e0ff */
[----:B------:R-:W-:Y:S02]  /*20f0*/  IADD3.X R10, PT, PT, RZ, RZ, RZ, P0, P1 ;  /* 0x000000ffff0a7210 */ /* 0x000fe400007e24ff */
[----:B------:R-:W-:-:S02]  /*2100*/  IADD3.X R12, PT, PT, RZ, RZ, RZ, P2, P3 ;  /* 0x000000ffff0c7210 */ /* 0x000fc400017e64ff */
[----:B------:R-:W-:-:S05]  /*2110*/  LEA.HI.X.SX32 R10, R9, R10, 0x1, P4 ;  /* 0x0000000a090a7211 */ /* 0x000fca00020f0eff */
[----:B------:R-:W-:Y:S02]  /*2120*/  IMAD R13, R10, 0xc, RZ ;  /* 0x0000000c0a0d7824 */ /* 0x000fe400078e02ff */
[----:B0-----:R-:W-:-:S04]  /*2130*/  IMAD.WIDE.U32 R8, R11, 0xc, R6 ;  /* 0x0000000c0b087825 */ /* 0x001fc800078e0006 */
[----:B------:R-:W-:-:S04]  /*2140*/  IMAD.WIDE.U32 R6, R3, 0xc, R6 ;  /* 0x0000000c03067825 */ /* 0x000fc800078e0006 */
[----:B------:R-:W-:Y:S02]  /*2150*/  IMAD.IADD R3, R5, 0x1, R4 ;  /* 0x0000000105037824 */ /* 0x000fe400078e0204 */
[----:B------:R-:W-:Y:S02]  /*2160*/  IMAD R11, R12, 0xc, RZ ;  /* 0x0000000c0c0b7824 */ /* 0x000fe400078e02ff */
[----:B------:R-:W-:Y:S01]  /*2170*/  IMAD.IADD R7, R7, 0x1, R13 ;  /* 0x0000000107077824 */ /* 0x000fe200078e020d */
[----:B------:R-:W-:Y:S01]  /*2180*/  ISETP.GE.AND P0, PT, R2, R3, PT ;  /* 0x000000030200720c */ /* 0x000fe20003f06270 */
[----:B------:R-:W-:-:S12]  /*2190*/  IMAD.IADD R9, R9, 0x1, R11 ;  /* 0x0000000109097824 */ /* 0x000fd800078e020b */
        /* <DEDUP_REMOVED lines=8> */
.L_x_194:
[----:B------:R-:W-:Y:S05]  /*2220*/  BSYNC.RECONVERGENT B1 ;  /* 0x0000000000017941 */ /* 0x000fea0003800200 */
.L_x_193:
        /* <DEDUP_REMOVED lines=11> */
.L_x_196:
[----:B------:R-:W-:Y:S05]  /*22e0*/  BSYNC.RECONVERGENT B1 ;  /* 0x0000000000017941 */ /* 0x000fea0003800200 */
.L_x_195:
        /* <DEDUP_REMOVED lines=11> */
.L_x_198:
[----:B------:R-:W-:Y:S05]  /*23a0*/  BSYNC.RECONVERGENT B1 ;  /* 0x0000000000017941 */ /* 0x000fea0003800200 */
.L_x_197:
        /* <DEDUP_REMOVED lines=11> */
.L_x_200:
[----:B------:R-:W-:Y:S05]  /*2460*/  BSYNC.RECONVERGENT B1 ;  /* 0x0000000000017941 */ /* 0x000fea0003800200 */
.L_x_199:
        /* <DEDUP_REMOVED lines=11> */
.L_x_192:
[----:B------:R-:W0:Y:S01]  /*2520*/  LDC.64 R6, c[0x0][0x3a0] ;  /* 0x0000e800ff067b82 */ /* 0x000e220000000a00 */
[----:B------:R-:W-:Y:S01]  /*2530*/  IADD3 R9, P0, P1, R10, R3, R9 ;  /* 0x000000030a097210 */ /* 0x000fe2000791e009 */
[C---:B------:R-:W-:Y:S01]  /*2540*/  IMAD.IADD R10, R2.reuse, 0x1, -R5 ;  /* 0x00000001020a7824 */ /* 0x040fe200078e0a05 */
[----:B------:R-:W-:Y:S01]  /*2550*/  IADD3 R11, P2, P3, R2, R8, R3 ;  /* 0x00000008020b7210 */ /* 0x000fe20007b5e003 */
[----:B------:R-:W-:Y:S01]  /*2560*/  BSSY.RECONVERGENT B1, `(.L_x_202) ;  /* 0x0000017000017945 */ /* 0x000fe20003800200 */
[----:B------:R-:W-:Y:S02]  /*2570*/  IADD3.X R3, PT, PT, RZ, RZ, RZ, P0, P1 ;  /* 0x000000ffff037210 */ /* 0x000fe400007e24ff */
[C---:B------:R-:W-:Y:S02]  /*2580*/  IADD3 R13, P4, PT, R10.reuse, R9, RZ ;  /* 0x000000090a0d7210 */ /* 0x040fe40007f9e0ff */
[----:B------:R-:W-:Y:S02]  /*2590*/  IADD3.X R12, PT, PT, RZ, RZ, RZ, P2, P3 ;  /* 0x000000ffff0c7210 */ /* 0x000fe400017e64ff */
[----:B------:R-:W-:Y:S01]  /*25a0*/  LEA.HI.X.SX32 R14, R10, R3, 0x1, P4 ;  /* 0x000000030a0e7211 */ /* 0x000fe200020f0eff */
[----:B------:R-:W-:-:S05]  /*25b0*/  IMAD.IADD R3, R5, 0x1, R4 ;  /* 0x0000000105037824 */ /* 0x000fca00078e0204 */
[----:B------:R-:W-:Y:S01]  /*25c0*/  ISETP.GE.AND P0, PT, R2, R3, PT ;  /* 0x000000030200720c */ /* 0x000fe20003f06270 */
[----:B0-----:R-:W-:-:S04]  /*25d0*/  IMAD.WIDE.U32 R8, R11, 0xc, R6 ;  /* 0x0000000c0b087825 */ /* 0x001fc800078e0006 */
[----:B------:R-:W-:-:S04]  /*25e0*/  IMAD.WIDE.U32 R10, R13, 0xc, R6 ;  /* 0x0000000c0d0a7825 */ /* 0x000fc800078e0006 */
[----:B------:R-:W-:Y:S02]  /*25f0*/  IMAD R7, R12, 0xc, RZ ;  /* 0x0000000c0c077824 */ /* 0x000fe400078e02ff */
[----:B------:R-:W-:Y:S02]  /*2600*/  IMAD R13, R14, 0xc, RZ ;  /* 0x0000000c0e0d7824 */ /* 0x000fe400078e02ff */
[----:B------:R-:W-:Y:S02]  /*2610*/  IMAD.IADD R7, R7, 0x1, R9 ;  /* 0x0000000107077824 */ /* 0x000fe400078e0209 */
[----:B------:R-:W-:Y:S02]  /*2620*/  IMAD.MOV.U32 R6, RZ, RZ, R8 ;  /* 0x000000ffff067224 */ /* 0x000fe400078e0008 */
[----:B------:R-:W-:Y:S02]  /*2630*/  IMAD.IADD R9, R13, 0x1, R11 ;  /* 0x000000010d097824 */ /* 0x000fe400078e020b */
[----:B------:R-:W-:Y:S01]  /*2640*/  IMAD.MOV.U32 R8, RZ, RZ, R10 ;  /* 0x000000ffff087224 */ /* 0x000fe200078e000a */
[----:B------:R-:W-:Y:S06]  /*2650*/  @P0 BRA `(.L_x_203) ;  /* 0x00000000001c0947 */ /* 0x000fec0003800000 */
[----:B------:R-:W-:-:S13]  /*2660*/  ISETP.GE.AND P0, PT, R2, R5, PT ;  /* 0x000000050200720c */ /* 0x000fda0003f06270 */
[----:B------:R0:W5:Y:S04]  /*2670*/  @!P0 LDG.E R12, desc[UR6][R6.64] ;  /* 0x00000006060c8981 */ /* 0x000168000c1e1900 */
[----:B------:R0:W5:Y:S04]  /*2680*/  @!P0 LDG.E R11, desc[UR6][R6.64+0x4] ;  /* 0x00000406060b8981 */ /* 0x000168000c1e1900 */
[----:B------:R0:W5:Y:S04]  /*2690*/  @!P0 LDG.E R10, desc[UR6][R6.64+0x8] ;  /* 0x00000806060a8981 */ /* 0x000168000c1e1900 */
[----:B------:R0:W5:Y:S04]  /*26a0*/  @P0 LDG.E R12, desc[UR6][R8.64] ;  /* 0x00000006080c0981 */ /* 0x000168000c1e1900 */
[----:B------:R0:W5:Y:S04]  /*26b0*/  @P0 LDG.E R11, desc[UR6][R8.64+0x4] ;  /* 0x00000406080b0981 */ /* 0x000168000c1e1900 */
[----:B------:R0:W5:Y:S02]  /*26c0*/  @P0 LDG.E R10, desc[UR6][R8.64+0x8] ;  /* 0x00000806080a0981 */ /* 0x000164000c1e1900 */
.L_x_203:
[----:B------:R-:W-:Y:S05]  /*26d0*/  BSYNC.RECONVERGENT B1 ;  /* 0x0000000000017941 */ /* 0x000fea0003800200 */
.L_x_202:
        /* <DEDUP_REMOVED lines=11> */
.L_x_205:
[----:B------:R-:W-:Y:S05]  /*2790*/  BSYNC.RECONVERGENT B1 ;  /* 0x0000000000017941 */ /* 0x000fea0003800200 */
.L_x_204:
        /* <DEDUP_REMOVED lines=11> */
.L_x_207:
[----:B------:R-:W-:Y:S05]  /*2850*/  BSYNC.RECONVERGENT B1 ;  /* 0x0000000000017941 */ /* 0x000fea0003800200 */
.L_x_206:
        /* <DEDUP_REMOVED lines=11> */
.L_x_209:
[----:B------:R-:W-:Y:S05]  /*2910*/  BSYNC.RECONVERGENT B1 ;  /* 0x0000000000017941 */ /* 0x000fea0003800200 */
.L_x_208:
        /* <DEDUP_REMOVED lines=10> */
.L_x_201:
[----:B------:R-:W-:Y:S05]  /*29c0*/  BSYNC.RECONVERGENT B0 ;  /* 0x0000000000007941 */ /* 0x000fea0003800200 */
.L_x_191:
        /* <DEDUP_REMOVED lines=8> */
[----:B------:R0:W-:Y:S04]  /*2a50*/  STS [R9+0xc04], R14 ;  /* 0x000c040e09007388 */ /* 0x0001e80000000800 */
        /* <DEDUP_REMOVED lines=17> */
[----:B------:R-:W-:-:S04]  /*2b70*/  VIMNMX R8, PT, PT, R5, R6, PT ;  /* 0x0000000605087248 */ /* 0x000fc80003fe0100 */
[----:B0-----:R-:W-:-:S04]  /*2b80*/  SEL R14, R4, RZ, P0 ;  /* 0x000000ff040e7207 */ /* 0x001fc80000000000 */
[----:B------:R-:W-:-:S13]  /*2b90*/  ISETP.GE.AND P0, PT, R14, R8, PT ;  /* 0x000000080e00720c */ /* 0x000fda0003f06270 */
[----:B-1----:R-:W-:Y:S05]  /*2ba0*/  @P0 BRA `(.L_x_211) ;  /* 0x00000000006c0947 */ /* 0x002fea0003800000 */
[----:B------:R-:W-:-:S07]  /*2bb0*/  IMAD.IADD R4, R5, 0x1, R6 ;  /* 0x0000000105047824 */ /* 0x000fce00078e0206 */
.L_x_215:
        /* <DEDUP_REMOVED lines=20> */
.L_x_213:
[----:B------:R-:W-:-:S13]  /*2d00*/  ISETP.LT.AND P0, PT, R10, R9, PT ;  /* 0x000000090a00720c */ /* 0x000fda0003f01270 */
.L_x_214:
[----:B------:R-:W-:Y:S05]  /*2d10*/  BSYNC.RECONVERGENT B1 ;  /* 0x0000000000017941 */ /* 0x000fea0003800200 */
.L_x_212:
[C---:B------:R-:W-:Y:S01]  /*2d20*/  @!P0 VIADD R14, R11.reuse, 0x1 ;  /* 0x000000010b0e8836 */ /* 0x040fe20000000000 */
[----:B------:R-:W-:-:S04]  /*2d30*/  SEL R8, R11, R8, P0 ;  /* 0x000000080b087207 */ /* 0x000fc80000000000 */
[----:B------:R-:W-:-:S13]  /*2d40*/  ISETP.GE.AND P0, PT, R14, R8, PT ;  /* 0x000000080e00720c */ /* 0x000fda0003f06270 */
[----:B------:R-:W-:Y:S05]  /*2d50*/  @!P0 BRA `(.L_x_215) ;  /* 0xfffffffc00988947 */ /* 0x000fea000383ffff */
.L_x_211:
[----:B------:R-:W-:Y:S05]  /*2d60*/  BSYNC.RECONVERGENT B0 ;  /* 0x0000000000007941 */ /* 0x000fea0003800200 */
.L_x_210:
        /* <DEDUP_REMOVED lines=22> */
.L_x_218:
[----:B------:R-:W-:-:S13]  /*2ed0*/  ISETP.LT.AND P0, PT, R9, R10, PT ;  /* 0x0000000a0900720c */ /* 0x000fda0003f01270 */
.L_x_217:
[----:B------:R-:W-:Y:S05]  /*2ee0*/  BSYNC.RECONVERGENT B0 ;  /* 0x0000000000007941 */ /* 0x000fea0003800200 */
.L_x_216:
        /* <DEDUP_REMOVED lines=26> */
.L_x_220:
[----:B------:R-:W-:Y:S05]  /*3090*/  BSYNC.RECONVERGENT B0 ;  /* 0x0000000000007941 */ /* 0x000fea0003800200 */
.L_x_219:
        /* <DEDUP_REMOVED lines=28> */
.L_x_222:
[----:B------:R-:W-:Y:S05]  /*3260*/  BSYNC.RECONVERGENT B0 ;  /* 0x0000000000007941 */ /* 0x000fea0003800200 */
.L_x_221:
        /* <DEDUP_REMOVED lines=28> */
.L_x_224:
[----:B------:R-:W-:Y:S05]  /*3430*/  BSYNC.RECONVERGENT B0 ;  /* 0x0000000000007941 */ /* 0x000fea0003800200 */
.L_x_223:
[----:B------:R-:W-:Y:S01]  /*3440*/  VIADD R24, R26, 0x1 ;  /* 0x000000011a187836 */ /* 0x000fe20000000000 */
[----:B------:R-:W-:Y:S01]  /*3450*/  BSSY.RECONVERGENT B0, `(.L_x_225) ;  /* 0x000001b000007945 */ /* 0x000fe20003800200 */
[----:B------:R-:W-:Y:S01]  /*3460*/  @!P0 IMAD.MOV R24, RZ, RZ, R26 ;  /* 0x000000ffff188224 */ /* 0x000fe200078e021a */
[----:B012---:R-:W-:Y:S01]  /*3470*/  SEL R21, R9, R10, P0 ;  /* 0x0000000a09157207 */ /* 0x007fe20000000000 */
[----:B------:R-:W-:Y:S01]  /*3480*/  VIADD R25, R28, 0x1 ;  /* 0x000000011c197836 */ /* 0x000fe20000000000 */
[----:B---3--:R-:W-:Y:S01]  /*3490*/  SEL R22, R12, R11, P0 ;  /* 0x0000000b0c167207 */ /* 0x008fe20000000000 */
[----:B------:R-:W-:Y:S01]  /*34a0*/  @P0 IMAD.MOV R25, RZ, RZ, R28 ;  /* 0x000000ffff190224 */ /* 0x000fe200078e021c */
[C---:B------:R-:W-:Y:S01]  /*34b0*/  ISETP.GE.AND P1, PT, R24.reuse, R3, PT ;  /* 0x000000031800720c */ /* 0x040fe20003f26270 */
[--C-:B------:R-:W-:Y:S01]  /*34c0*/  @P0 IMAD R26, R24, 0xc, R7.reuse ;  /* 0x0000000c181a0824 */ /* 0x100fe200078e0207 */
[----:B----4-:R-:W-:Y:S01]  /*34d0*/  SEL R23, R16, R13, P0 ;  /* 0x0000000d10177207 */ /* 0x010fe20000000000 */
        /* <DEDUP_REMOVED lines=18> */
.L_x_226:
[----:B------:R-:W-:Y:S05]  /*3600*/  BSYNC.RECONVERGENT B0 ;  /* 0x0000000000007941 */ /* 0x000fea0003800200 */
.L_x_225:
        /* <DEDUP_REMOVED lines=9> */
[----:B------:R-:W1:Y:S01]  /*36a0*/  S2UR UR5, SR_CgaCtaId ;  /* 0x00000000000579c3 */ /* 0x000e620000008800 */
[----:B------:R-:W-:Y:S01]  /*36b0*/  SHF.R.U32.HI R10, RZ, 0x5, R2 ;  /* 0x00000005ff0a7819 */ /* 0x000fe20000011602 */
[----:B------:R-:W-:Y:S01]  /*36c0*/  UMOV UR4, 0x400 ;  /* 0x0000040000047882 */ /* 0x000fe20000000000 */
[----:B------:R-:W-:Y:S01]  /*36d0*/  ISETP.NE.AND P0, PT, R2, RZ, PT ;  /* 0x000000ff0200720c */ /* 0x000fe20003f05270 */
[----:B-1----:R-:W-:Y:S02]  /*36e0*/  ULEA UR4, UR5, UR4, 0x18 ;  /* 0x0000000405047291 */ /* 0x002fe4000f8ec0ff */
        /* <DEDUP_REMOVED lines=10> */
[----:B0-----:R-:W0:Y:S03]  /*3790*/  LDC.64 R4, c[0x0][0x3a0] ;  /* 0x0000e800ff047b82 */ /* 0x001e260000000a00 */
[----:B------:R1:W-:Y:S04]  /*37a0*/  STS [R25+0x14], R14 ;  /* 0x0000140e19007388 */ /* 0x0003e80000000800 */
[----:B------:R-:W-:Y:S04]  /*37b0*/  STS [R25+0x18], R19 ;  /* 0x0000181319007388 */ /* 0x000fe80000000800 */
[----:B------:R-:W-:Y:S01]  /*37c0*/  STS [R25+0x1c], R20 ;  /* 0x00001c1419007388 */ /* 0x000fe20000000800 */
[----:B-1----:R-:W-:-:S03]  /*37d0*/  LOP3.LUT R14, R2, 0x1f, RZ, 0xc0, !PT ;  /* 0x0000001f020e7812 */ /* 0x002fc600078ec0ff */
[----:B------:R-:W-:Y:S01]  /*37e0*/  STS [R25+0x20], R18 ;  /* 0x0000201219007388 */ /* 0x000fe20000000800 */
[----:B------:R-:W-:-:S03]  /*37f0*/  LOP3.LUT R2, R2, 0x3e0, RZ, 0xc0, !PT ;  /* 0x000003e002027812 */ /* 0x000fc600078ec0ff */
[----:B------:R-:W-:Y:S02]  /*3800*/  STS [R25+0x24], R21 ;  /* 0x0000241519007388 */ /* 0x000fe40000000800 */
[----:B------:R-:W-:Y:S02]  /*3810*/  IMAD R14, R2, 0x5, R14 ;  /* 0x00000005020e7824 */ /* 0x000fe400078e020e */
        /* <DEDUP_REMOVED lines=21> */
[----:B------:R1:W-:Y:S01]  /*3970*/  @!P0 STS [UR4+0x3c00], R3 ;  /* 0x003c0003ff008988 */ /* 0x0003e20008000804 */
[----:B------:R-:W-:Y:S01]  /*3980*/  BAR.SYNC.DEFER_BLOCKING 0x0 ;  /* 0x0000000000007b1d */ /* 0x000fe20000010000 */
[----:B------:R-:W-:Y:S01]  /*3990*/  IADD3 R0, P0, PT, R0, R14, RZ ;  /* 0x0000000e00007210 */ /* 0x000fe20007f1e0ff */
[----:B-1----:R-:W-:-:S04]  /*39a0*/  VIADD R3, R14, 0x40 ;  /* 0x000000400e037836 */ /* 0x002fc80000000000 */
[----:B------:R-:W-:Y:S02]  /*39b0*/  IMAD.X R2, RZ, RZ, RZ, P0 ;  /* 0x000000ffff027224 */ /* 0x000fe400000e06ff */
[----:B0-----:R-:W-:-:S04]  /*39c0*/  IMAD.WIDE.U32 R4, R0, 0xc, R4 ;  /* 0x0000000c00047825 */ /* 0x001fc800078e0004 */
[----:B------:R-:W-:Y:S02]  /*39d0*/  VIADD R0, R14, 0x20 ;  /* 0x000000200e007836 */ /* 0x000fe40000000000 */
[----:B------:R-:W-:Y:S01]  /*39e0*/  IMAD R2, R2, 0xc, RZ ;  /* 0x0000000c02027824 */ /* 0x000fe200078e02ff */
[----:B------:R-:W0:Y:S02]  /*39f0*/  LDS R12, [UR4+0x3c00] ;  /* 0x003c0004ff0c7984 */ /* 0x000e240008000800 */
[-C--:B0-----:R-:W-:Y:S02]  /*3a00*/  ISETP.GE.AND P0, PT, R14, R12.reuse, PT ;  /* 0x0000000c0e00720c */ /* 0x081fe40003f06270 */
[-C--:B------:R-:W-:Y:S01]  /*3a10*/  ISETP.GE.AND P2, PT, R3, R12.reuse, PT ;  /* 0x0000000c0300720c */ /* 0x080fe20003f46270 */
[----:B------:R-:W-:Y:S01]  /*3a20*/  IMAD.IADD R3, R5, 0x1, R2 ;  /* 0x0000000105037824 */ /* 0x000fe200078e0202 */
[----:B------:R-:W-:Y:S01]  /*3a30*/  ISETP.GE.AND P1, PT, R0, R12, PT ;  /* 0x0000000c0000720c */ /* 0x000fe20003f26270 */
[----:B------:R-:W-:-:S02]  /*3a40*/  VIADD R0, R14, 0x60 ;  /* 0x000000600e007836 */ /* 0x000fc40000000000 */
[----:B------:R-:W-:Y:S02]  /*3a50*/  IMAD.MOV.U32 R2, RZ, RZ, R4 ;  /* 0x000000ffff027224 */ /* 0x000fe400078e0004 */
[----:B------:R-:W-:Y:S01]  /*3a60*/  VIADD R5, R14, 0x80 ;  /* 0x000000800e057836 */ /* 0x000fe20000000000 */
[----:B------:R-:W-:-:S03]  /*3a70*/  ISETP.GE.AND P3, PT, R0, R12, PT ;  /* 0x0000000c0000720c */ /* 0x000fc60003f66270 */
        /* <DEDUP_REMOVED lines=18> */
.L_x_227:
        /* <DEDUP_REMOVED lines=21> */
[----:B------:R-:W-:Y:S02]  /*3cf0*/  STS [R13+0x20], R18 ;  /* 0x000020120d007388 */ /* 0x000fe40000000800 */
[----:B------:R-:W-:Y:S02]  /*3d00*/  IMAD.IADD R14, R0, 0x1, R14 ;  /* 0x00000001000e7824 */ /* 0x000fe400078e020e */
[----:B------:R-:W-:Y:S04]  /*3d10*/  STS [R13+0x24], R21 ;  /* 0x000024150d007388 */ /* 0x000fe80000000800 */
[----:B------:R-:W-:Y:S04]  /*3d20*/  STS [R13+0x28], R22 ;  /* 0x000028160d007388 */ /* 0x000fe80000000800 */
[----:B------:R-:W-:Y:S04]  /*3d30*/  STS [R13+0x2c], R23 ;  /* 0x00002c170d007388 */ /* 0x000fe80000000800 */
[----:B------:R-:W-:Y:S04]  /*3d40*/  STS [R13+0x30], R9 ;  /* 0x000030090d007388 */ /* 0x000fe80000000800 */
[----:B------:R-:W-:Y:S04]  /*3d50*/  STS [R13+0x34], R11 ;  /* 0x0000340b0d007388 */ /* 0x000fe80000000800 */
[----:B------:R1:W-:Y:S01]  /*3d60*/  STS [R13+0x38], R16 ;  /* 0x000038100d007388 */ /* 0x0003e20000000800 */
[----:B------:R-:W-:-:S03]  /*3d70*/  NOP ;  /* 0x0000000000007918 */ /* 0x000fc60000000000 */
[----:B------:R-:W-:Y:S01]  /*3d80*/  LDS R10, [R24] ;  /* 0x00000000180a7984 */ /* 0x000fe20000000800 */
[----:B-1----:R-:W-:-:S03]  /*3d90*/  LOP3.LUT R16, R2, 0x3e0, RZ, 0xc0, !PT ;  /* 0x000003e002107812 */ /* 0x002fc600078ec0ff */
[----:B------:R-:W-:Y:S04]  /*3da0*/  LDS R8, [R24+0x4] ;  /* 0x0000040018087984 */ /* 0x000fe80000000800 */
[----:B------:R-:W-:Y:S01]  /*3db0*/  LDS R6, [R24+0x8] ;  /* 0x0000080018067984 */ /* 0x000fe20000000800 */
[----:B------:R-:W-:-:S03]  /*3dc0*/  IMAD R16, R16, 0x5, RZ ;  /* 0x0000000510107824 */ /* 0x000fc600078e02ff */
[----:B------:R-:W-:Y:S02]  /*3dd0*/  LDS R29, [R24+0x180] ;  /* 0x00018000181d7984 */ /* 0x000fe40000000800 */
        /* <DEDUP_REMOVED lines=14> */
[----:B------:R-:W-:-:S05]  /*3ec0*/  IADD3 R14, P0, PT, R16, R14, RZ ;  /* 0x0000000e100e7210 */ /* 0x000fca0007f1e0ff */
[----:B0-----:R-:W-:-:S04]  /*3ed0*/  IMAD.WIDE.U32 R2, R14, 0xc, R4 ;  /* 0x0000000c0e027825 */ /* 0x001fc800078e0004 */
[C---:B------:R-:W-:Y:S02]  /*3ee0*/  VIADD R5, R0.reuse, 0x20 ;  /* 0x0000002000057836 */ /* 0x040fe40000000000 */
[----:B------:R-:W-:Y:S02]  /*3ef0*/  IMAD.X R16, RZ, RZ, RZ, P0 ;  /* 0x000000ffff107224 */ /* 0x000fe400000e06ff */
[----:B------:R-:W-:Y:S02]  /*3f00*/  VIADD R4, R0, 0x40 ;  /* 0x0000004000047836 */ /* 0x000fe40000000000 */
[----:B------:R-:W-:-:S04]  /*3f10*/  IMAD R16, R16, 0xc, RZ ;  /* 0x0000000c10107824 */ /* 0x000fc800078e02ff */
[----:B------:R-:W-:Y:S01]  /*3f20*/  IMAD.IADD R3, R3, 0x1, R16 ;  /* 0x0000000103037824 */ /* 0x000fe200078e0210 */
[----:B------:R-:W0:Y:S02]  /*3f30*/  LDS R12, [UR4+0x3c00] ;  /* 0x003c0004ff0c7984 */ /* 0x000e240008000800 */
[-C--:B0-----:R-:W-:Y:S01]  /*3f40*/  ISETP.GE.AND P1, PT, R5, R12.reuse, PT ;  /* 0x0000000c0500720c */ /* 0x081fe20003f26270 */
[C---:B------:R-:W-:Y:S01]  /*3f50*/  VIADD R5, R0.reuse, 0x60 ;  /* 0x0000006000057836 */ /* 0x040fe20000000000 */
[CC--:B------:R-:W-:Y:S01]  /*3f60*/  ISETP.GE.AND P0, PT, R0.reuse, R12.reuse, PT ;  /* 0x0000000c0000720c */ /* 0x0c0fe20003f06270 */
[----:B------:R-:W-:Y:S01]  /*3f70*/  VIADD R0, R0, 0x80 ;  /* 0x0000008000007836 */ /* 0x000fe20000000000 */
        /* <DEDUP_REMOVED lines=20> */
.L_x_228:
        /* <DEDUP_REMOVED lines=12> */
.L_x_345:


//--------------------- .text._ZN3cub18CUB_300001_SM_10006detail10merge_sort30DeviceMergeSortPartitionKernelIN6thrust24THRUST_300001_SM_1000_NS6detail15normal_iteratorINS5_10device_ptrI10borderlandEEEEj10bordersortS9_EEvbT_PT2_T0_SG_PSG_T1_SG_i --------------------------
	.section	.text._ZN3cub18CUB_300001_SM_10006detail10merge_sort30DeviceMergeSortPartitionKernelIN6thrust24THRUST_300001_SM_1000_NS6detail15normal_iteratorINS5_10device_ptrI10borderlandEEEEj10bordersortS9_EEvbT_PT2_T0_SG_PSG_T1_SG_i,"ax",@progbits
	.align	128
        .global         _ZN3cub18CUB_300001_SM_10006detail10merge_sort30DeviceMergeSortPartitionKernelIN6thrust24THRUST_300001_SM_1000_NS6detail15normal_iteratorINS5_10device_ptrI10borderlandEEEEj10bordersortS9_EEvbT_PT2_T0_SG_PSG_T1_SG_i
        .type           _ZN3cub18CUB_300001_SM_10006detail10merge_sort30DeviceMergeSortPartitionKernelIN6thrust24THRUST_300001_SM_1000_NS6detail15normal_iteratorINS5_10device_ptrI10borderlandEEEEj10bordersortS9_EEvbT_PT2_T0_SG_PSG_T1_SG_i,@function
        .size           _ZN3cub18CUB_300001_SM_10006detail10merge_sort30DeviceMergeSortPartitionKernelIN6thrust24THRUST_300001_SM_1000_NS6detail15normal_iteratorINS5_10device_ptrI10borderlandEEEEj10bordersortS9_EEvbT_PT2_T0_SG_PSG_T1_SG_i,(.L_x_346 - _ZN3cub18CUB_300001_SM_10006detail10merge_sort30DeviceMergeSortPartitionKernelIN6thrust24THRUST_300001_SM_1000_NS6detail15normal_iteratorINS5_10device_ptrI10borderlandEEEEj10bordersortS9_EEvbT_PT2_T0_SG_PSG_T1_SG_i)
        .other          _ZN3cub18CUB_300001_SM_10006detail10merge_sort30DeviceMergeSortPartitionKernelIN6thrust24THRUST_300001_SM_1000_NS6detail15normal_iteratorINS5_10device_ptrI10borderlandEEEEj10bordersortS9_EEvbT_PT2_T0_SG_PSG_T1_SG_i,@"STO_CUDA_ENTRY STV_DEFAULT"
_ZN3cub18CUB_300001_SM_10006detail10merge_sort30DeviceMergeSortPartitionKernelIN6thrust24THRUST_300001_SM_1000_NS6detail15normal_iteratorINS5_10device_ptrI10borderlandEEEEj10bordersortS9_EEvbT_PT2_T0_SG_PSG_T1_SG_i:
.text._ZN3cub18CUB_300001_SM_10006detail10merge_sort30DeviceMergeSortPartitionKernelIN6thrust24THRUST_300001_SM_1000_NS6detail15normal_iteratorINS5_10device_ptrI10borderlandEEEEj10bordersortS9_EEvbT_PT2_T0_SG_PSG_T1_SG_i:
[----:B------:R-:W-:Y:S01]  /*0000*/  LDC R1, c[0x0][0x37c] ;  /* 0x0000df00ff017b82 */ /* 0x000fe20000000800 */
[----:B------:R-:W0:Y:S01]  /*0010*/  S2R R4, SR_CTAID.X ;  /* 0x0000000000047919 */ /* 0x000e220000002500 */
[----:B------:R-:W0:Y:S01]  /*0020*/  LDCU UR4, c[0x0][0x360] ;  /* 0x00006c00ff0477ac */ /* 0x000e220008000800 */
[----:B------:R-:W0:Y:S01]  /*0030*/  S2R R3, SR_TID.X ;  /* 0x0000000000037919 */ /* 0x000e220000002100 */
[----:B------:R-:W1:Y:S01]  /*0040*/  LDCU UR6, c[0x0][0x39c] ;  /* 0x00007380ff0677ac */ /* 0x000e620008000800 */
[----:B0-----:R-:W-:-:S05]  /*0050*/  IMAD R4, R4, UR4, R3 ;  /* 0x0000000404047c24 */ /* 0x001fca000f8e0203 */
[----:B-1----:R-:W-:-:S13]  /*0060*/  ISETP.GE.U32.AND P0, PT, R4, UR6, PT ;  /* 0x0000000604007c0c */ /* 0x002fda000bf06070 */
[----:B------:R-:W-:Y:S05]  /*0070*/  @P0 EXIT ;  /* 0x000000000000094d */ /* 0x000fea0003800000 */
[----:B------:R-:W0:Y:S01]  /*0080*/  LDCU UR5, c[0x0][0x3ac] ;  /* 0x00007580ff0577ac */ /* 0x000e220008000800 */
[----:B------:R-:W-:Y:S01]  /*0090*/  VIADD R0, R4, 0x1 ;  /* 0x0000000104007836 */ /* 0x000fe20000000000 */
[----:B------:R-:W-:Y:S01]  /*00a0*/  ACQBULK ;  /* 0x000000000000782e */ /* 0x000fe20000000000 */
[----:B------:R-:W1:Y:S03]  /*00b0*/  LDCU UR7, c[0x0][0x3b0] ;  /* 0x00007600ff0777ac */ /* 0x000e660008000800 */
[----:B------:R-:W-:Y:S01]  /*00c0*/  ISETP.NE.AND P0, PT, R0, UR6, PT ;  /* 0x0000000600007c0c */ /* 0x000fe2000bf05270 */
[----:B------:R-:W2:Y:S01]  /*00d0*/  LDCU UR10, c[0x0][0x398] ;  /* 0x00007300ff0a77ac */ /* 0x000ea20008000800 */
[----:B------:R-:W3:Y:S01]  /*00e0*/  LDCU.64 UR8, c[0x0][0x358] ;  /* 0x00006b00ff0877ac */ /* 0x000ee20008000a00 */
[----:B0-----:R-:W-:-:S10]  /*00f0*/  UIADD3 UR4, UPT, UPT, -UR5, URZ, URZ ;  /* 0x000000ff05047290 */ /* 0x001fd4000fffe1ff */
[----:B------:R-:W0:Y:S01]  /*0100*/  @!P0 LDC.64 R6, c[0x0][0x3a0] ;  /* 0x0000e800ff068b82 */ /* 0x000e220000000a00 */
[----:B------:R-:W-:Y:S01]  /*0110*/  LOP3.LUT R0, R4, UR4, RZ, 0xc0, !PT ;  /* 0x0000000404007c12 */ /* 0x000fe2000f8ec0ff */
[----:B------:R-:W-:-:S04]  /*0120*/  USHF.R.U32.HI UR4, URZ, 0x1, UR5 ;  /* 0x00000001ff047899 */ /* 0x000fc80008011605 */
[----:B-1----:R-:W-:Y:S01]  /*0130*/  IMAD R0, R0, UR7, RZ ;  /* 0x0000000700007c24 */ /* 0x002fe2000f8e02ff */
[----:B------:R-:W-:-:S04]  /*0140*/  UIMAD UR4, UR4, UR7, URZ ;  /* 0x00000007040472a4 */ /* 0x000fc8000f8e02ff */
[----:B------:R-:W-:-:S04]  /*0150*/  LOP3.LUT R2, RZ, R0, RZ, 0x33, !PT ;  /* 0x00000000ff027212 */ /* 0x000fc800078e33ff */
[----:B------:R-:W-:-:S04]  /*0160*/  VIMNMX.U32 R3, PT, PT, R2, UR4, PT ;  /* 0x0000000402037c48 */ /* 0x000fc8000bfe0000 */
[----:B--2---:R-:W-:Y:S01]  /*0170*/  VIADDMNMX.U32 R2, R3, R0, UR10, PT ;  /* 0x0000000a03027e46 */ /* 0x004fe2000b800000 */
[----:B0-----:R-:W-:-:S03]  /*0180*/  @!P0 IMAD.WIDE.U32 R6, R4, 0x4, R6 ;  /* 0x0000000404068825 */ /* 0x001fc600078e0006 */
[-C--:B------:R-:W-:Y:S02]  /*0190*/  LOP3.LUT R3, RZ, R2.reuse, RZ, 0x33, !PT ;  /* 0x00000002ff037212 */ /* 0x080fe400078e33ff */
[----:B---3--:R0:W-:Y:S02]  /*01a0*/  @!P0 STG.E desc[UR8][R6.64], R2 ;  /* 0x0000000206008986 */ /* 0x0081e4000c101908 */
[----:B------:R-:W-:Y:S02]  /*01b0*/  VIMNMX.U32 R5, PT, PT, R3, UR4, PT ;  /* 0x0000000403057c48 */ /* 0x000fe4000bfe0000 */
[----:B------:R-:W-:Y:S02]  /*01c0*/  VIMNMX.U32 R3, PT, PT, R0, UR10, PT ;  /* 0x0000000a00037c48 */ /* 0x000fe4000bfe0000 */
[----:B------:R-:W-:Y:S01]  /*01d0*/  VIADDMNMX.U32 R5, R5, R2, UR10, PT ;  /* 0x0000000a05057e46 */ /* 0x000fe2000b800002 */
[----:B------:R-:W-:Y:S06]  /*01e0*/  @!P0 EXIT ;  /* 0x000000000000894d */ /* 0x000fec0003800000 */
[----:B------:R-:W1:Y:S01]  /*01f0*/  LDCU.U8 UR6, c[0x0][0x380] ;  /* 0x00007000ff0677ac */ /* 0x000e620008000000 */
[----:B------:R-:W-:Y:S01]  /*0200*/  BSSY.RECONVERGENT B0, `(.L_x_229) ;  /* 0x000005e000007945 */ /* 0x000fe20003800200 */
[----:B------:R-:W-:-:S06]  /*0210*/  UIADD3 UR4, UPT, UPT, UR5, -0x1, URZ ;  /* 0xffffffff05047890 */ /* 0x000fcc000fffe0ff */
[----:B------:R-:W-:-:S05]  /*0220*/  LOP3.LUT R0, R4, UR4, RZ, 0xc0, !PT ;  /* 0x0000000404007c12 */ /* 0x000fca000f8ec0ff */
[----:B------:R-:W-:Y:S01]  /*0230*/  IMAD R0, R0, UR7, RZ ;  /* 0x0000000700007c24 */ /* 0x000fe2000f8e02ff */
[----:B-1----:R-:W-:-:S04]  /*0240*/  UPRMT UR6, UR6, 0x8880, URZ ;  /* 0x0000888006067896 */ /* 0x002fc800080000ff */
[----:B------:R-:W-:-:S03]  /*0250*/  VIADDMNMX.U32 R0, R5, -R3, R0, PT ;  /* 0x8000000305007246 */ /* 0x000fc60003800000 */
[----:B------:R-:W-:Y:S02]  /*0260*/  UMOV UR4, UR6 ;  /* 0x0000000600047c82 */ /* 0x000fe40008000000 */
[----:B------:R-:W-:-:S09]  /*0270*/  UISETP.NE.AND UP0, UPT, UR4, URZ, UPT ;  /* 0x000000ff0400728c */ /* 0x000fd2000bf05270 */
[----:B------:R-:W-:Y:S05]  /*0280*/  BRA.U !UP0, `(.L_x_230) ;  /* 0x0000000108b07547 */ /* 0x000fea000b800000 */
[----:B------:R-:W-:Y:S01]  /*0290*/  IMAD.IADD R5, R5, 0x1, -R2 ;  /* 0x0000000105057824 */ /* 0x000fe200078e0a02 */
[----:B------:R-:W-:Y:S01]  /*02a0*/  VIADDMNMX.U32 R8, R2, -R3, R0, PT ;  /* 0x8000000302087246 */ /* 0x000fe20003800000 */
[----:B------:R-:W-:Y:S03]  /*02b0*/  BSSY.RECONVERGENT B1, `(.L_x_231) ;  /* 0x0000028000017945 */ /* 0x000fe60003800200 */
[----:B0-----:R-:W-:-:S05]  /*02c0*/  VIMNMX.U32 R6, PT, PT, R0, R5, !PT ;  /* 0x0000000500067248 */ /* 0x001fca0007fe0000 */
[----:B------:R-:W-:-:S05]  /*02d0*/  IMAD.IADD R12, R6, 0x1, -R5 ;  /* 0x00000001060c7824 */ /* 0x000fca00078e0a05 */
[----:B------:R-:W-:-:S13]  /*02e0*/  ISETP.GE.U32.AND P0, PT, R12, R8, PT ;  /* 0x000000080c00720c */ /* 0x000fda0003f06070 */
[----:B------:R-:W-:Y:S05]  /*02f0*/  @P0 BRA `(.L_x_232) ;  /* 0x00000000008c0947 */ /* 0x000fea0003800000 */
[----:B------:R-:W0:Y:S01]  /*0300*/  LDC.64 R6, c[0x0][0x388] ;  /* 0x0000e200ff067b82 */ /* 0x000e220000000a00 */
[----:B------:R-:W-:-:S07]  /*0310*/  IMAD.MOV.U32 R5, RZ, RZ, R8 ;  /* 0x000000ffff057224 */ /* 0x000fce00078e0008 */
.L_x_236:
[----:B------:R-:W-:-:S05]  /*0320*/  IMAD.IADD R9, R5, 0x1, -R12 ;  /* 0x0000000105097824 */ /* 0x000fca00078e0a0c */
[----:B------:R-:W-:-:S04]  /*0330*/  LEA.HI R14, R9, R12, RZ, 0x1f ;  /* 0x0000000c090e7211 */ /* 0x000fc800078ff8ff */
[-C--:B------:R-:W-:Y:S02]  /*0340*/  LOP3.LUT R9, RZ, R14.reuse, RZ, 0x33, !PT ;  /* 0x0000000eff097212 */ /* 0x080fe400078e33ff */
[----:B------:R-:W-:-:S03]  /*0350*/  IADD3 R15, P0, PT, R3, R14, RZ ;  /* 0x0000000e030f7210 */ /* 0x000fc60007f1e0ff */
[----:B------:R-:W-:Y:S02]  /*0360*/  IMAD.IADD R9, R0, 0x1, R9 ;  /* 0x0000000100097824 */ /* 0x000fe400078e0209 */
[----:B------:R-:W-:-:S03]  /*0370*/  IMAD.X R10, RZ, RZ, RZ, P0 ;  /* 0x000000ffff0a7224 */ /* 0x000fc600000e06ff */
[----:B------:R-:W-:Y:S01]  /*0380*/  IADD3 R11, P1, PT, R2, R9, RZ ;  /* 0x00000009020b7210 */ /* 0x000fe20007f3e0ff */
[----:B0-----:R-:W-:-:S04]  /*0390*/  IMAD.WIDE.U32 R8, R15, 0xc, R6 ;  /* 0x0000000c0f087825 */ /* 0x001fc800078e0006 */
[----:B------:R-:W-:Y:S02]  /*03a0*/  IMAD.X R13, RZ, RZ, RZ, P1 ;  /* 0x000000ffff0d7224 */ /* 0x000fe400008e06ff */
        /* <DEDUP_REMOVED lines=18> */
.L_x_234:
[----:B------:R-:W-:-:S13]  /*04d0*/  ISETP.LT.AND P0, PT, R16, R13, PT ;  /* 0x0000000d1000720c */ /* 0x000fda0003f01270 */
.L_x_235:
[----:B------:R-:W-:Y:S05]  /*04e0*/  BSYNC.RECONVERGENT B2 ;  /* 0x0000000000027941 */ /* 0x000fea0003800200 */
.L_x_233:
[C---:B------:R-:W-:Y:S01]  /*04f0*/  @!P0 VIADD R12, R14.reuse, 0x1 ;  /* 0x000000010e0c8836 */ /* 0x040fe20000000000 */
[----:B------:R-:W-:-:S04]  /*0500*/  SEL R5, R14, R5, P0 ;  /* 0x000000050e057207 */ /* 0x000fc80000000000 */
[----:B------:R-:W-:-:S13]  /*0510*/  ISETP.GE.U32.AND P0, PT, R12, R5, PT ;  /* 0x000000050c00720c */ /* 0x000fda0003f06070 */
[----:B------:R-:W-:Y:S05]  /*0520*/  @!P0 BRA `(.L_x_236) ;  /* 0xfffffffc007c8947 */ /* 0x000fea000383ffff */
.L_x_232:
[----:B------:R-:W-:Y:S05]  /*0530*/  BSYNC.RECONVERGENT B1 ;  /* 0x0000000000017941 */ /* 0x000fea0003800200 */
.L_x_231:
[----:B------:R-:W-:Y:S05]  /*0540*/  BRA `(.L_x_237) ;  /* 0x0000000000a47947 */ /* 0x000fea0003800000 */
.L_x_230:
[----:B------:R-:W-:Y:S01]  /*0550*/  IMAD.IADD R5, R5, 0x1, -R2 ;  /* 0x0000000105057824 */ /* 0x000fe200078e0a02 */
[----:B------:R-:W-:-:S04]  /*0560*/  VIADDMNMX.U32 R9, R2, -R3, R0, PT ;  /* 0x8000000302097246 */ /* 0x000fc80003800000 */
[----:B------:R-:W-:-:S05]  /*0570*/  VIMNMX.U32 R12, PT, PT, R0, R5, !PT ;  /* 0x00000005000c7248 */ /* 0x000fca0007fe0000 */
[----:B------:R-:W-:-:S05]  /*0580*/  IMAD.IADD R12, R12, 0x1, -R5 ;  /* 0x000000010c0c7824 */ /* 0x000fca00078e0a05 */
[----:B------:R-:W-:-:S13]  /*0590*/  ISETP.GE.U32.AND P0, PT, R12, R9, PT ;  /* 0x000000090c00720c */ /* 0x000fda0003f06070 */
[----:B------:R-:W-:Y:S05]  /*05a0*/  @P0 BRA `(.L_x_237) ;  /* 0x00000000008c0947 */ /* 0x000fea0003800000 */
[----:B0-----:R-:W0:Y:S01]  /*05b0*/  LDC.64 R6, c[0x0][0x390] ;  /* 0x0000e400ff067b82 */ /* 0x001e220000000a00 */
[----:B------:R-:W-:-:S07]  /*05c0*/  IMAD.MOV.U32 R5, RZ, RZ, R9 ;  /* 0x000000ffff057224 */ /* 0x000fce00078e0009 */
.L_x_241:
        /* <DEDUP_REMOVED lines=27> */
.L_x_239:
[----:B------:R-:W-:-:S13]  /*0780*/  ISETP.LT.AND P0, PT, R16, R13, PT ;  /* 0x0000000d1000720c */ /* 0x000fda0003f01270 */
.L_x_240:
[----:B------:R-:W-:Y:S05]  /*0790*/  BSYNC.RECONVERGENT B1 ;  /* 0x0000000000017941 */ /* 0x000fea0003800200 */
.L_x_238:
[C---:B------:R-:W-:Y:S01]  /*07a0*/  @!P0 VIADD R12, R14.reuse, 0x1 ;  /* 0x000000010e0c8836 */ /* 0x040fe20000000000 */
[----:B------:R-:W-:-:S04]  /*07b0*/  SEL R5, R14, R5, P0 ;  /* 0x000000050e057207 */ /* 0x000fc80000000000 */
[----:B------:R-:W-:-:S13]  /*07c0*/  ISETP.GE.U32.AND P0, PT, R12, R5, PT ;  /* 0x000000050c00720c */ /* 0x000fda0003f06070 */
[----:B------:R-:W-:Y:S05]  /*07d0*/  @!P0 BRA `(.L_x_241) ;  /* 0xfffffffc007c8947 */ /* 0x000fea000383ffff */
.L_x_237:
[----:B------:R-:W-:Y:S05]  /*07e0*/  BSYNC.RECONVERGENT B0 ;  /* 0x0000000000007941 */ /* 0x000fea0003800200 */
.L_x_229:
[----:B0-----:R-:W0:Y:S01]  /*07f0*/  LDC.64 R6, c[0x0][0x3a0] ;  /* 0x0000e800ff067b82 */ /* 0x001e220000000a00 */
[----:B------:R-:W-:Y:S02]  /*0800*/  IMAD.IADD R3, R3, 0x1, R12 ;  /* 0x0000000103037824 */ /* 0x000fe400078e020c */
[----:B0-----:R-:W-:-:S05]  /*0810*/  IMAD.WIDE.U32 R6, R4, 0x4, R6 ;  /* 0x0000000404067825 */ /* 0x001fca00078e0006 */
[----:B------:R-:W-:Y:S01]  /*0820*/  STG.E desc[UR8][R6.64], R3 ;  /* 0x0000000306007986 */ /* 0x000fe2000c101908 */
[----:B------:R-:W-:Y:S05]  /*0830*/  EXIT ;  /* 0x000000000000794d */ /* 0x000fea0003800000 */
.L_x_242:
        /* <DEDUP_REMOVED lines=12> */
.L_x_346:


//--------------------- .text._ZN3cub18CUB_300001_SM_10006detail10merge_sort30DeviceMergeSortBlockSortKernelINS2_10policy_hubIN6thrust24THRUST_300001_SM_1000_NS6detail15normal_iteratorINS6_10device_ptrI10borderlandEEEEE9Policy600ESC_PNS0_8NullTypeESC_SG_j10bordersortSA_SF_EEvbT0_T1_T2_T3_T4_PT6_PT7_T5_NS1_7vsmem_tE --------------------------
	.section	.text._ZN3cub18CUB_300001_SM_10006detail10merge_sort30DeviceMergeSortBlockSortKernelINS2_10policy_hubIN6thrust24THRUST_300001_SM_1000_NS6detail15normal_iteratorINS6_10device_ptrI10borderlandEEEEE9Policy600ESC_PNS0_8NullTypeESC_SG_j10bordersortSA_SF_EEvbT0_T1_T2_T3_T4_PT6_PT7_T5_NS1_7vsmem_tE,"ax",@progbits
	.align	128
        .global         _ZN3cub18CUB_300001_SM_10006detail10merge_sort30DeviceMergeSortBlockSortKernelINS2_10policy_hubIN6thrust24THRUST_300001_SM_1000_NS6detail15normal_iteratorINS6_10device_ptrI10borderlandEEEEE9Policy600ESC_PNS0_8NullTypeESC_SG_j10bordersortSA_SF_EEvbT0_T1_T2_T3_T4_PT6_PT7_T5_NS1_7vsmem_tE
        .type           _ZN3cub18CUB_300001_SM_10006detail10merge_sort30DeviceMergeSortBlockSortKernelINS2_10policy_hubIN6thrust24THRUST_300001_SM_1000_NS6detail15normal_iteratorINS6_10device_ptrI10borderlandEEEEE9Policy600ESC_PNS0_8NullTypeESC_SG_j10bordersortSA_SF_EEvbT0_T1_T2_T3_T4_PT6_PT7_T5_NS1_7vsmem_tE,@function
        .size           _ZN3cub18CUB_300001_SM_10006detail10merge_sort30DeviceMergeSortBlockSortKernelINS2_10policy_hubIN6thrust24THRUST_300001_SM_1000_NS6detail15normal_iteratorINS6_10device_ptrI10borderlandEEEEE9Policy600ESC_PNS0_8NullTypeESC_SG_j10bordersortSA_SF_EEvbT0_T1_T2_T3_T4_PT6_PT7_T5_NS1_7vsmem_tE,(.L_x_347 - _ZN3cub18CUB_300001_SM_10006detail10merge_sort30DeviceMergeSortBlockSortKernelINS2_10policy_hubIN6thrust24THRUST_300001_SM_1000_NS6detail15normal_iteratorINS6_10device_ptrI10borderlandEEEEE9Policy600ESC_PNS0_8NullTypeESC_SG_j10bordersortSA_SF_EEvbT0_T1_T2_T3_T4_PT6_PT7_T5_NS1_7vsmem_tE)
        .other          _ZN3cub18CUB_300001_SM_10006detail10merge_sort30DeviceMergeSortBlockSortKernelINS2_10policy_hubIN6thrust24THRUST_300001_SM_1000_NS6detail15normal_iteratorINS6_10device_ptrI10borderlandEEEEE9Policy600ESC_PNS0_8NullTypeESC_SG_j10bordersortSA_SF_EEvbT0_T1_T2_T3_T4_PT6_PT7_T5_NS1_7vsmem_tE,@"STO_CUDA_ENTRY STV_DEFAULT"
_ZN3cub18CUB_300001_SM_10006detail10merge_sort30DeviceMergeSortBlockSortKernelINS2_10policy_hubIN6thrust24THRUST_300001_SM_1000_NS6detail15normal_iteratorINS6_10device_ptrI10borderlandEEEEE9Policy600ESC_PNS0_8NullTypeESC_SG_j10bordersortSA_SF_EEvbT0_T1_T2_T3_T4_PT6_PT7_T5_NS1_7vsmem_tE:
.text._ZN3cub18CUB_300001_SM_10006detail10merge_sort30DeviceMergeSortBlockSortKernelINS2_10policy_hubIN6thrust24THRUST_300001_SM_1000_NS6detail15normal_iteratorINS6_10device_ptrI10borderlandEEEEE9Policy600ESC_PNS0_8NullTypeESC_SG_j10bordersortSA_SF_EEvbT0_T1_T2_T3_T4_PT6_PT7_T5_NS1_7vsmem_tE:
[----:B------:R-:W-:Y:S01]  /*0000*/  LDC R1, c[0x0][0x37c] ;  /* 0x0000df00ff017b82 */ /* 0x000fe20000000800 */
[----:B------:R-:W0:Y:S01]  /*0010*/  S2R R0, SR_CTAID.X ;  /* 0x0000000000007919 */ /* 0x000e220000002500 */
[----:B------:R-:W1:Y:S01]  /*0020*/  LDCU UR4, c[0x0][0x370] ;  /* 0x00006e00ff0477ac */ /* 0x000e620008000800 */
[----:B------:R-:W2:Y:S01]  /*0030*/  LDCU.64 UR6, c[0x0][0x358] ;  /* 0x00006b00ff0677ac */ /* 0x000ea20008000a00 */
[----:B-1----:R-:W-:-:S06]  /*0040*/  UIADD3 UR4, UPT, UPT, UR4, -0x1, URZ ;  /* 0xffffffff04047890 */ /* 0x002fcc000fffe0ff */
[C---:B0-----:R-:W-:Y:S01]  /*0050*/  ISETP.GE.U32.AND P0, PT, R0.reuse, UR4, PT ;  /* 0x0000000400007c0c */ /* 0x041fe2000bf06070 */
[----:B------:R-:W-:-:S12]  /*0060*/  IMAD R0, R0, 0x500, RZ ;  /* 0x0000050000007824 */ /* 0x000fd800078e02ff */
[----:B--2---:R-:W-:Y:S05]  /*0070*/  @P0 BRA `(.L_x_243) ;  /* 0x00000024001c0947 */ /* 0x004fea0003800000 */
[----:B------:R-:W0:Y:S01]  /*0080*/  S2R R4, SR_TID.X ;  /* 0x0000000000047919 */ /* 0x000e220000002100 */
[----:B------:R-:W1:Y:S01]  /*0090*/  LDC.64 R6, c[0x0][0x388] ;  /* 0x0000e200ff067b82 */ /* 0x000e620000000a00 */
[----:B------:R-:W-:Y:S01]  /*00a0*/  ACQBULK ;  /* 0x000000000000782e */ /* 0x000fe20000000000 */
[----:B0-----:R-:W-:-:S05]  /*00b0*/  LOP3.LUT R2, R4, 0x3e0, RZ, 0xc0, !PT ;  /* 0x000003e004027812 */ /* 0x001fca00078ec0ff */
[----:B------:R-:W-:-:S05]  /*00c0*/  IMAD R3, R2, 0x5, RZ ;  /* 0x0000000502037824 */ /* 0x000fca00078e02ff */
[----:B------:R-:W-:-:S04]  /*00d0*/  LOP3.LUT R3, R3, 0x1f, R4, 0xf8, !PT ;  /* 0x0000001f03037812 */ /* 0x000fc800078ef804 */
[----:B------:R-:W-:-:S05]  /*00e0*/  IADD3 R3, P0, PT, R0, R3, RZ ;  /* 0x0000000300037210 */ /* 0x000fca0007f1e0ff */
[----:B------:R-:W-:Y:S02]  /*00f0*/  IMAD.X R2, RZ, RZ, RZ, P0 ;  /* 0x000000ffff027224 */ /* 0x000fe400000e06ff */
        /* <DEDUP_REMOVED lines=66> */
.L_x_245:
[----:B------:R-:W-:-:S13]  /*0520*/  ISETP.LT.AND P0, PT, R11, R8, PT ;  /* 0x000000080b00720c */ /* 0x000fda0003f01270 */
.L_x_246:
[----:B------:R-:W-:Y:S05]  /*0530*/  BSYNC.RECONVERGENT B0 ;  /* 0x0000000000007941 */ /* 0x000fea0003800200 */
.L_x_244:
        /* <DEDUP_REMOVED lines=11> */
.L_x_248:
[----:B------:R-:W-:Y:S05]  /*05f0*/  BSYNC.RECONVERGENT B0 ;  /* 0x0000000000007941 */ /* 0x000fea0003800200 */
.L_x_247:
        /* <DEDUP_REMOVED lines=24> */
.L_x_250:
[----:B------:R-:W-:Y:S05]  /*0780*/  BSYNC.RECONVERGENT B0 ;  /* 0x0000000000007941 */ /* 0x000fea0003800200 */
.L_x_249:
        /* <DEDUP_REMOVED lines=12> */
.L_x_252:
[----:B------:R-:W-:Y:S05]  /*0850*/  BSYNC.RECONVERGENT B0 ;  /* 0x0000000000007941 */ /* 0x000fea0003800200 */
.L_x_251:
[----:B------:R-:W-:Y:S01]  /*0860*/  ISETP.NE.AND P3, PT, R9, R8, PT ;  /* 0x000000080900720c */ /* 0x000fe20003f65270 */
[----:B------:R-:W-:Y:S01]  /*0870*/  @P2 IMAD.MOV.U32 R24, RZ, RZ, R25 ;  /* 0x000000ffff182224 */ /* 0x000fe200078e0019 */
[----:B------:R-:W-:Y:S01]  /*0880*/  BSSY.RECONVERGENT B0, `(.L_x_253) ;  /* 0x0000013000007945 */ /* 0x000fe20003800200 */
[----:B------:R-:W-:Y:S02]  /*0890*/  @P2 IMAD.MOV.U32 R25, RZ, RZ, R16 ;  /* 0x000000ffff192224 */ /* 0x000fe400078e0010 */
[----:B------:R-:W-:Y:S02]  /*08a0*/  IMAD.MOV.U32 R20, RZ, RZ, R17 ;  /* 0x000000ffff147224 */ /* 0x000fe400078e0011 */
[----:B------:R-:W-:Y:S01]  /*08b0*/  IMAD.MOV.U32 R19, RZ, RZ, R18 ;  /* 0x000000ffff137224 */ /* 0x000fe200078e0012 */
[----:B------:R-:W-:Y:S01]  /*08c0*/  ISETP.NE.AND P1, PT, R25, R22, PT ;  /* 0x000000161900720c */ /* 0x000fe20003f25270 */
[----:B------:R-:W-:Y:S02]  /*08d0*/  @P0 IMAD.MOV.U32 R15, RZ, RZ, R12 ;  /* 0x000000ffff0f0224 */ /* 0x000fe400078e000c */
[----:B------:R-:W-:Y:S01]  /*08e0*/  @P2 IMAD.MOV.U32 R20, RZ, RZ, R10 ;  /* 0x000000ffff142224 */ /* 0x000fe200078e000a */
[----:B------:R-:W-:Y:S01]  /*08f0*/  @P2 MOV R10, R17 ;  /* 0x00000011000a2202 */ /* 0x000fe20000000f00 */
[----:B------:R-:W-:Y:S01]  /*0900*/  @P0 IMAD.MOV.U32 R12, RZ, RZ, R21 ;  /* 0x000000ffff0c0224 */ /* 0x000fe200078e0015 */
[----:B------:R-:W-:Y:S01]  /*0910*/  @P3 ISETP.LT.AND P0, PT, R9, R8, PT ;  /* 0x000000080900320c */ /* 0x000fe20003f01270 */
[----:B------:R-:W-:-:S02]  /*0920*/  @P2 IMAD.MOV.U32 R19, RZ, RZ, R13 ;  /* 0x000000ffff132224 */ /* 0x000fc400078e000d */
        /* <DEDUP_REMOVED lines=8> */
.L_x_254:
[----:B------:R-:W-:Y:S05]  /*09b0*/  BSYNC.RECONVERGENT B0 ;  /* 0x0000000000007941 */ /* 0x000fea0003800200 */
.L_x_253:
[----:B------:R-:W-:Y:S01]  /*09c0*/  BSSY.RECONVERGENT B0, `(.L_x_255) ;  /* 0x0000007000007945 */ /* 0x000fe20003800200 */
[----:B------:R-:W-:Y:S01]  /*09d0*/  @P0 IMAD.MOV.U32 R27, RZ, RZ, R8 ;  /* 0x000000ffff1b0224 */ /* 0x000fe200078e0008 */
[----:B------:R-:W-:Y:S02]  /*09e0*/  @P1 ISETP.LT.AND P2, PT, R25, R22, PT ;  /* 0x000000161900120c */ /* 0x000fe40003f41270 */
[----:B------:R-:W-:Y:S11]  /*09f0*/  @P1 BRA `(.L_x_256) ;  /* 0x00000000000c1947 */ /* 0x000ff60003800000 */
[----:B------:R-:W-:-:S13]  /*0a00*/  ISETP.NE.AND P1, PT, R10, R15, PT ;  /* 0x0000000f0a00720c */ /* 0x000fda0003f25270 */
[----:B------:R-:W-:Y:S02]  /*0a10*/  @P1 ISETP.LT.AND P2, PT, R10, R15, PT ;  /* 0x0000000f0a00120c */ /* 0x000fe40003f41270 */
[----:B------:R-:W-:-:S13]  /*0a20*/  @!P1 ISETP.LT.AND P2, PT, R13, R14, PT ;  /* 0x0000000e0d00920c */ /* 0x000fda0003f41270 */
.L_x_256:
[----:B------:R-:W-:Y:S05]  /*0a30*/  BSYNC.RECONVERGENT B0 ;  /* 0x0000000000007941 */ /* 0x000fea0003800200 */
.L_x_255:
        /* <DEDUP_REMOVED lines=24> */
.L_x_258:
[----:B------:R-:W-:Y:S05]  /*0bc0*/  BSYNC.RECONVERGENT B0 ;  /* 0x0000000000007941 */ /* 0x000fea0003800200 */
.L_x_257:
        /* <DEDUP_REMOVED lines=12> */
.L_x_260:
[----:B------:R-:W-:Y:S05]  /*0c90*/  BSYNC.RECONVERGENT B0 ;  /* 0x0000000000007941 */ /* 0x000fea0003800200 */
.L_x_259:
[----:B------:R-:W-:Y:S01]  /*0ca0*/  ISETP.NE.AND P3, PT, R27, R8, PT ;  /* 0x000000081b00720c */ /* 0x000fe20003f65270 */
[----:B------:R-:W-:Y:S01]  /*0cb0*/  @P2 IMAD.MOV.U32 R16, RZ, RZ, R17 ;  /* 0x000000ffff102224 */ /* 0x000fe200078e0011 */
[----:B------:R-:W-:Y:S01]  /*0cc0*/  BSSY.RECONVERGENT B0, `(.L_x_261) ;  /* 0x0000013000007945 */ /* 0x000fe20003800200 */
[----:B------:R-:W-:Y:S02]  /*0cd0*/  @P2 IMAD.MOV.U32 R17, RZ, RZ, R24 ;  /* 0x000000ffff112224 */ /* 0x000fe400078e0018 */
[----:B------:R-:W-:Y:S02]  /*0ce0*/  @P0 IMAD.MOV.U32 R11, RZ, RZ, R26 ;  /* 0x000000ffff0b0224 */ /* 0x000fe400078e001a */
[----:B------:R-:W-:Y:S01]  /*0cf0*/  @P0 IMAD.MOV.U32 R26, RZ, RZ, R15 ;  /* 0x000000ffff1a0224 */ /* 0x000fe200078e000f */
[----:B------:R-:W-:Y:S01]  /*0d00*/  ISETP.NE.AND P0, PT, R17, R10, PT ;  /* 0x0000000a1100720c */ /* 0x000fe20003f05270 */
[----:B------:R-:W-:Y:S02]  /*0d10*/  IMAD.MOV.U32 R12, RZ, RZ, R19 ;  /* 0x000000ffff0c7224 */ /* 0x000fe400078e0013 */
[----:B------:R-:W-:-:S02]  /*0d20*/  IMAD.MOV.U32 R18, RZ, RZ, R20 ;  /* 0x000000ffff127224 */ /* 0x000fc400078e0014 */
        /* <DEDUP_REMOVED lines=12> */
.L_x_262:
[----:B------:R-:W-:Y:S05]  /*0df0*/  BSYNC.RECONVERGENT B0 ;  /* 0x0000000000007941 */ /* 0x000fea0003800200 */
.L_x_261:
        /* <DEDUP_REMOVED lines=15> */
.L_x_264:
[----:B------:R-:W-:Y:S05]  /*0ef0*/  BSYNC.RECONVERGENT B0 ;  /* 0x0000000000007941 */ /* 0x000fea0003800200 */
.L_x_263:
        /* <DEDUP_REMOVED lines=8> */
.L_x_282:
        /* <DEDUP_REMOVED lines=42> */
.L_x_270:
        /* <DEDUP_REMOVED lines=22> */
.L_x_268:
[----:B------:R-:W-:-:S13]  /*1380*/  ISETP.LT.AND P0, PT, R9, R6, PT ;  /* 0x000000060900720c */ /* 0x000fda0003f01270 */
.L_x_269:
[----:B------:R-:W-:Y:S05]  /*1390*/  BSYNC.RECONVERGENT B1 ;  /* 0x0000000000017941 */ /* 0x000fea0003800200 */
.L_x_267:
[C---:B------:R-:W-:Y:S01]  /*13a0*/  @!P0 VIADD R11, R12.reuse, 0x1 ;  /* 0x000000010c0b8836 */ /* 0x040fe20000000000 */
[----:B------:R-:W-:-:S03]  /*13b0*/  SEL R8, R12, R8, P0 ;  /* 0x000000080c087207 */ /* 0x000fc60000000000 */
[----:B------:R-:W-:Y:S01]  /*13c0*/  IMAD.MOV.U32 R6, RZ, RZ, R11 ;  /* 0x000000ffff067224 */ /* 0x000fe200078e000b */
[----:B------:R-:W-:-:S13]  /*13d0*/  ISETP.GE.AND P0, PT, R11, R8, PT ;  /* 0x000000080b00720c */ /* 0x000fda0003f06270 */
[----:B------:R-:W-:Y:S05]  /*13e0*/  @!P0 BRA `(.L_x_270) ;  /* 0xfffffffc008c8947 */ /* 0x000fea000383ffff */
.L_x_266:
[----:B------:R-:W-:Y:S05]  /*13f0*/  BSYNC.RECONVERGENT B0 ;  /* 0x0000000000007941 */ /* 0x000fea0003800200 */
.L_x_265:
        /* <DEDUP_REMOVED lines=26> */
.L_x_273:
[----:B------:R-:W-:-:S13]  /*15a0*/  ISETP.LT.AND P0, PT, R25, R16, PT ;  /* 0x000000101900720c */ /* 0x000fda0003f01270 */
.L_x_272:
[----:B------:R-:W-:Y:S05]  /*15b0*/  BSYNC.RECONVERGENT B0 ;  /* 0x0000000000007941 */ /* 0x000fea0003800200 */
.L_x_271:
[----:B0-2---:R-:W-:Y:S01]  /*15c0*/  SEL R7, R18, R27, P0 ;  /* 0x0000001b12077207 */ /* 0x005fe20000000000 */
[----:B------:R-:W-:Y:S01]  /*15d0*/  BSSY.RECONVERGENT B0, `(.L_x_274) ;  /* 0x0000019000007945 */ /* 0x000fe20003800200 */
[----:B-1--4-:R-:W-:Y:S01]  /*15e0*/  SEL R8, R25, R16, P0 ;  /* 0x0000001019087207 */ /* 0x012fe20000000000 */
[----:B------:R0:W1:Y:S01]  /*15f0*/  @P0 LDS R18, [R14+0x10] ;  /* 0x000010000e120984 */ /* 0x0000620000000800 */
[----:B---3--:R-:W-:Y:S02]  /*1600*/  SEL R6, R24, R29, P0 ;  /* 0x0000001d18067207 */ /* 0x008fe40000000000 */
[----:B------:R-:W-:Y:S01]  /*1610*/  IADD3 R10, PT, PT, R9, 0x1, RZ ;  /* 0x00000001090a7810 */ /* 0x000fe20007ffe0ff */
[----:B------:R0:W2:Y:S01]  /*1620*/  @P0 LDS R25, [R14+0xc] ;  /* 0x00000c000e190984 */ /* 0x0000a20000000800 */
[----:B------:R-:W-:Y:S01]  /*1630*/  @!P0 IMAD.MOV R10, RZ, RZ, R9 ;  /* 0x000000ffff0a8224 */ /* 0x000fe200078e0209 */
[----:B------:R-:W-:Y:S01]  /*1640*/  PLOP3.LUT P1, PT, PT, PT, PT, 0x8, 0x80 ;  /* 0x000000000080781c */ /* 0x000fe20003f2e170 */
[----:B------:R-:W-:Y:S01]  /*1650*/  VIADD R9, R11, 0x1 ;  /* 0x000000010b097836 */ /* 0x000fe20000000000 */
[----:B------:R0:W3:Y:S01]  /*1660*/  @P0 LDS R24, [R14+0x14] ;  /* 0x000014000e180984 */ /* 0x0000e20000000800 */
[----:B------:R-:W-:Y:S01]  /*1670*/  @P0 IMAD.MOV R9, RZ, RZ, R11 ;  /* 0x000000ffff090224 */ /* 0x000fe200078e020b */
[----:B------:R-:W-:-:S02]  /*1680*/  ISETP.GE.AND P2, PT, R10, R23, PT ;  /* 0x000000170a00720c */ /* 0x000fc40003f46270 */
[----:B------:R0:W4:Y:S04]  /*1690*/  @!P0 LDS R27, [R13+0x10] ;  /* 0x000010000d1b8984 */ /* 0x0001280000000800 */
[----:B------:R0:W0:Y:S04]  /*16a0*/  @!P0 LDS R16, [R13+0xc] ;  /* 0x00000c000d108984 */ /* 0x0000280000000800 */
[----:B------:R0:W0:Y:S03]  /*16b0*/  @!P0 LDS R29, [R13+0x14] ;  /* 0x000014000d1d8984 */ /* 0x0000260000000800 */
        /* <DEDUP_REMOVED lines=10> */
.L_x_275:
[----:B------:R-:W-:Y:S05]  /*1760*/  BSYNC.RECONVERGENT B0 ;  /* 0x0000000000007941 */ /* 0x000fea0003800200 */
.L_x_274:
        /* <DEDUP_REMOVED lines=28> */
.L_x_277:
[----:B------:R-:W-:Y:S05]  /*1930*/  BSYNC.RECONVERGENT B0 ;  /* 0x0000000000007941 */ /* 0x000fea0003800200 */
.L_x_276:
        /* <DEDUP_REMOVED lines=28> */
.L_x_279:
[----:B------:R-:W-:Y:S05]  /*1b00*/  BSYNC.RECONVERGENT B0 ;  /* 0x0000000000007941 */ /* 0x000fea0003800200 */
.L_x_278:
        /* <DEDUP_REMOVED lines=28> */
.L_x_281:
[----:B------:R-:W-:Y:S05]  /*1cd0*/  BSYNC.RECONVERGENT B0 ;  /* 0x0000000000007941 */ /* 0x000fea0003800200 */
.L_x_280:
        /* <DEDUP_REMOVED lines=20> */
[----:B------:R-:W-:Y:S01]  /*1e20*/  STS [R23], R8 ;  /* 0x0000000817007388 */ /* 0x000fe20000000800 */
[C---:B------:R-:W-:Y:S01]  /*1e30*/  LOP3.LUT R37, R5.reuse, 0x1f, RZ, 0xc0, !PT ;  /* 0x0000001f05257812 */ /* 0x040fe200078ec0ff */
[----:B------:R-:W0:Y:S02]  /*1e40*/  LDC.64 R2, c[0x0][0x398] ;  /* 0x0000e600ff027b82 */ /* 0x000e240000000a00 */
[----:B------:R-:W-:Y:S02]  /*1e50*/  STS [R23+0x4], R7 ;  /* 0x0000040717007388 */ /* 0x000fe40000000800 */
[----:B------:R-:W-:Y:S02]  /*1e60*/  IMAD.IADD R0, R0, 0x1, R37 ;  /* 0x0000000100007824 */ /* 0x000fe400078e0225 */
[----:B------:R1:W-:Y:S04]  /*1e70*/  STS [R23+0x8], R6 ;  /* 0x0000080617007388 */ /* 0x0003e80000000800 */
[----:B------:R-:W-:Y:S04]  /*1e80*/  STS [R23+0xc], R15 ;  /* 0x00000c0f17007388 */ /* 0x000fe80000000800 */
[----:B------:R-:W-:Y:S01]  /*1e90*/  STS [R23+0x10], R14 ;  /* 0x0000100e17007388 */ /* 0x000fe20000000800 */
[----:B-1----:R-:W-:-:S03]  /*1ea0*/  LOP3.LUT R6, R5, 0x3e0, RZ, 0xc0, !PT ;  /* 0x000003e005067812 */ /* 0x002fc600078ec0ff */
[----:B------:R-:W-:Y:S02]  /*1eb0*/  STS [R23+0x14], R13 ;  /* 0x0000140d17007388 */ /* 0x000fe40000000800 */
[----:B------:R-:W-:Y:S02]  /*1ec0*/  IMAD R35, R6, 0x5, RZ ;  /* 0x0000000506237824 */ /* 0x000fe400078e02ff */
[----:B------:R-:W-:Y:S04]  /*1ed0*/  STS [R23+0x18], R10 ;  /* 0x0000180a17007388 */ /* 0x000fe80000000800 */
[----:B------:R-:W-:Y:S01]  /*1ee0*/  STS [R23+0x1c], R11 ;  /* 0x00001c0b17007388 */ /* 0x000fe20000000800 */
[----:B------:R-:W-:-:S03]  /*1ef0*/  IADD3 R35, P0, PT, R35, R0, RZ ;  /* 0x0000000023237210 */ /* 0x000fc60007f1e0ff */
[----:B------:R-:W-:Y:S02]  /*1f00*/  STS [R23+0x20], R9 ;  /* 0x0000200917007388 */ /* 0x000fe40000000800 */
[----:B------:R-:W-:Y:S02]  /*1f10*/  IMAD.X R0, RZ, RZ, RZ, P0 ;  /* 0x000000ffff007224 */ /* 0x000fe400000e06ff */
[----:B------:R-:W-:Y:S01]  /*1f20*/  STS [R23+0x24], R19 ;  /* 0x0000241317007388 */ /* 0x000fe20000000800 */
[----:B0-----:R-:W-:-:S03]  /*1f30*/  IMAD.WIDE.U32 R2, R35, 0xc, R2 ;  /* 0x0000000c23027825 */ /* 0x001fc600078e0002 */
[----:B------:R-:W-:Y:S01]  /*1f40*/  STS [R23+0x28], R20 ;  /* 0x0000281417007388 */ /* 0x000fe20000000800 */
[----:B------:R-:W-:-:S03]  /*1f50*/  IMAD R35, R0, 0xc, RZ ;  /* 0x0000000c00237824 */ /* 0x000fc600078e02ff */
[----:B------:R-:W-:Y:S01]  /*1f60*/  STS [R23+0x2c], R21 ;  /* 0x00002c1517007388 */ /* 0x000fe20000000800 */
[----:B------:R-:W-:-:S03]  /*1f70*/  IMAD.IADD R3, R3, 0x1, R35 ;  /* 0x0000000103037824 */ /* 0x000fc600078e0223 */
        /* <DEDUP_REMOVED lines=35> */
.L_x_283:
        /* <DEDUP_REMOVED lines=52> */
.L_x_243:
[----:B------:R-:W0:Y:S01]  /*24f0*/  LDC.64 R6, c[0x0][0x388] ;  /* 0x0000e200ff067b82 */ /* 0x000e220000000a00 */
[----:B------:R-:W-:Y:S01]  /*2500*/  ACQBULK ;  /* 0x000000000000782e */ /* 0x000fe20000000000 */
[----:B------:R-:W1:Y:S06]  /*2510*/  S2R R5, SR_TID.X ;  /* 0x0000000000057919 */ /* 0x000e6c0000002100 */
[----:B------:R-:W2:Y:S01]  /*2520*/  LDC R2, c[0x0][0x3a8] ;  /* 0x0000ea00ff027b82 */ /* 0x000ea20000000800 */
[----:B0-----:R-:W-:-:S05]  /*2530*/  IMAD.WIDE.U32 R6, R0, 0xc, R6 ;  /* 0x0000000c00067825 */ /* 0x001fca00078e0006 */
[----:B------:R-:W3:Y:S04]  /*2540*/  LDG.E R9, desc[UR6][R6.64] ;  /* 0x0000000606097981 */ /* 0x000ee8000c1e1900 */
[----:B------:R-:W4:Y:S04]  /*2550*/  LDG.E R11, desc[UR6][R6.64+0x8] ;  /* 0x00000806060b7981 */ /* 0x000f28000c1e1900 */
[----:B------:R0:W5:Y:S01]  /*2560*/  LDG.E R8, desc[UR6][R6.64+0x4] ;  /* 0x0000040606087981 */ /* 0x000162000c1e1900 */
[----:B-1----:R-:W-:-:S05]  /*2570*/  LOP3.LUT R3, R5, 0x3e0, RZ, 0xc0, !PT ;  /* 0x000003e005037812 */ /* 0x002fca00078ec0ff */
[----:B------:R-:W-:Y:S02]  /*2580*/  IMAD R4, R3, 0x5, RZ ;  /* 0x0000000503047824 */ /* 0x000fe400078e02ff */
[----:B------:R-:W-:-:S03]  /*2590*/  IMAD.MOV R3, RZ, RZ, -R0 ;  /* 0x000000ffff037224 */ /* 0x000fc600078e0a00 */
[----:B------:R-:W-:Y:S02]  /*25a0*/  LOP3.LUT R4, R4, 0x1f, R5, 0xf8, !PT ;  /* 0x0000001f04047812 */ /* 0x000fe400078ef805 */
[----:B--2---:R-:W-:-:S03]  /*25b0*/  VIADDMNMX R3, R3, R2, 0x500, PT ;  /* 0x0000050003037446 */ /* 0x004fc60003800102 */
[C---:B------:R-:W-:Y:S02]  /*25c0*/  IMAD R13, R4.reuse, 0xc, RZ ;  /* 0x0000000c040d7824 */ /* 0x040fe400078e02ff */
[C---:B------:R-:W-:Y:S02]  /*25d0*/  VIADD R2, R4.reuse, 0x20 ;  /* 0x0000002004027836 */ /* 0x040fe40000000000 */
[C---:B------:R-:W-:Y:S01]  /*25e0*/  VIADD R10, R4.reuse, 0x40 ;  /* 0x00000040040a7836 */ /* 0x040fe20000000000 */
[----:B0-----:R-:W-:Y:S01]  /*25f0*/  IADD3 R6, P3, PT, R13, R6, RZ ;  /* 0x000000060d067210 */ /* 0x001fe20007f7e0ff */
[----:B------:R-:W-:Y:S01]  /*2600*/  VIADD R12, R4, 0x60 ;  /* 0x00000060040c7836 */ /* 0x000fe20000000000 */
[-C--:B------:R-:W-:Y:S01]  /*2610*/  ISETP.GE.AND P0, PT, R2, R3.reuse, PT ;  /* 0x000000030200720c */ /* 0x080fe20003f06270 */
[----:B------:R-:W-:Y:S01]  /*2620*/  VIADD R2, R4, 0x80 ;  /* 0x0000008004027836 */ /* 0x000fe20000000000 */
[-C--:B------:R-:W-:Y:S01]  /*2630*/  ISETP.GE.AND P1, PT, R10, R3.reuse, PT ;  /* 0x000000030a00720c */ /* 0x080fe20003f26270 */
[----:B------:R-:W-:Y:S01]  /*2640*/  IMAD.X R7, RZ, RZ, R7, P3 ;  /* 0x000000ffff077224 */ /* 0x000fe200018e0607 */
[----:B------:R-:W-:-:S02]  /*2650*/  ISETP.GE.AND P2, PT, R12, R3, PT ;  /* 0x000000030c00720c */ /* 0x000fc40003f46270 */
[-C--:B------:R-:W-:Y:S02]  /*2660*/  ISETP.GE.AND P3, PT, R4, R3.reuse, PT ;  /* 0x000000030400720c */ /* 0x080fe40003f66270 */
[----:B------:R-:W-:Y:S01]  /*2670*/  ISETP.GE.AND P4, PT, R2, R3, PT ;  /* 0x000000030200720c */ /* 0x000fe20003f86270 */
[----:B---3--:R-:W-:-:S10]  /*2680*/  IMAD.MOV.U32 R10, RZ, RZ, R9 ;  /* 0x000000ffff0a7224 */ /* 0x008fd400078e0009 */
[----:B------:R-:W2:Y:S01]  /*2690*/  @!P3 LDG.E R9, desc[UR6][R6.64] ;  /* 0x000000060609b981 */ /* 0x000ea2000c1e1900 */
[----:B----4-:R-:W-:Y:S02]  /*26a0*/  IMAD.MOV.U32 R12, RZ, RZ, R11 ;  /* 0x000000ffff0c7224 */ /* 0x010fe400078e000b */
[----:B------:R-:W-:Y:S01]  /*26b0*/  IMAD.MOV.U32 R16, RZ, RZ, R10 ;  /* 0x000000ffff107224 */ /* 0x000fe200078e000a */
[----:B------:R-:W3:Y:S01]  /*26c0*/  @!P3 LDG.E R11, desc[UR6][R6.64+0x8] ;  /* 0x00000806060bb981 */ /* 0x000ee2000c1e1900 */
[----:B-----5:R-:W-:Y:S01]  /*26d0*/  IMAD.MOV.U32 R13, RZ, RZ, R8 ;  /* 0x000000ffff0d7224 */ /* 0x020fe200078e0008 */
[----:B------:R-:W-:Y:S01]  /*26e0*/  MOV R20, R12 ;  /* 0x0000000c00147202 */ /* 0x000fe20000000f00 */
[--C-:B------:R-:W-:Y:S01]  /*26f0*/  IMAD.MOV.U32 R14, RZ, RZ, R12.reuse ;  /* 0x000000ffff0e7224 */ /* 0x100fe200078e000c */
[----:B------:R-:W4:Y:S01]  /*2700*/  @!P3 LDG.E R8, desc[UR6][R6.64+0x4] ;  /* 0x000004060608b981 */ /* 0x000f22000c1e1900 */
[----:B------:R-:W-:Y:S02]  /*2710*/  IMAD.MOV.U32 R17, RZ, RZ, R12 ;  /* 0x000000ffff117224 */ /* 0x000fe400078e000c */
[--C-:B------:R-:W-:Y:S01]  /*2720*/  IMAD.MOV.U32 R15, RZ, RZ, R13.reuse ;  /* 0x000000ffff0f7224 */ /* 0x100fe200078e000d */
[----:B------:R-:W5:Y:S01]  /*2730*/  @!P0 LDG.E R16, desc[UR6][R6.64+0x180] ;  /* 0x0001800606108981 */ /* 0x000f62000c1e1900 */
[----:B------:R-:W-:-:S02]  /*2740*/  IMAD.MOV.U32 R18, RZ, RZ, R13 ;  /* 0x000000ffff127224 */ /* 0x000fc400078e000d */
[----:B------:R-:W-:Y:S01]  /*2750*/  IMAD.MOV.U32 R21, RZ, RZ, R13 ;  /* 0x000000ffff157224 */ /* 0x000fe200078e000d */
        /* <DEDUP_REMOVED lines=19> */
[----:B------:R-:W-:-:S05]  /*2890*/  IMAD R24, R24, 0xc, R25 ;  /* 0x0000000c18187824 */ /* 0x000fca00078e0219 */
[----:B--2---:R-:W-:Y:S04]  /*28a0*/  STS [R24], R9 ;  /* 0x0000000918007388 */ /* 0x004fe80000000800 */
[----:B---3--:R-:W-:Y:S04]  /*28b0*/  STS [R24+0x8], R11 ;  /* 0x0000080b18007388 */ /* 0x008fe80000000800 */
[----:B----4-:R-:W-:Y:S04]  /*28c0*/  STS [R24+0x4], R8 ;  /* 0x0000040818007388 */ /* 0x010fe80000000800 */
[----:B-----5:R0:W-:Y:S04]  /*28d0*/  STS [R24+0x180], R16 ;  /* 0x0001801018007388 */ /* 0x0201e80000000800 */
[----:B------:R-:W-:Y:S01]  /*28e0*/  STS [R24+0x188], R14 ;  /* 0x0001880e18007388 */ /* 0x000fe20000000800 */
[----:B0-----:R-:W-:-:S03]  /*28f0*/  IMAD R16, R23, 0x30, R24 ;  /* 0x0000003017107824 */ /* 0x001fc600078e0218 */
        /* <DEDUP_REMOVED lines=31> */
[----:B------:R-:W-:Y:S02]  /*2af0*/  VIADD R12, R28, 0x1 ;  /* 0x000000011c0c7836 */ /* 0x000fe40000000000 */
[--C-:B------:R-:W-:Y:S02]  /*2b00*/  IMAD.MOV.U32 R13, RZ, RZ, R10.reuse ;  /* 0x000000ffff0d7224 */ /* 0x100fe400078e000a */
[----:B------:R-:W-:Y:S01]  /*2b10*/  IMAD.MOV.U32 R14, RZ, RZ, R10 ;  /* 0x000000ffff0e7224 */ /* 0x000fe200078e000a */
[----:B------:R-:W-:Y:S01]  /*2b20*/  ISETP.GE.U32.AND P0, PT, R12, R3, PT ;  /* 0x000000030c00720c */ /* 0x000fe20003f06070 */
[----:B------:R-:W-:-:S02]  /*2b30*/  IMAD.MOV.U32 R12, RZ, RZ, R9 ;  /* 0x000000ffff0c7224 */ /* 0x000fc400078e0009 */
[----:B------:R-:W-:Y:S02]  /*2b40*/  IMAD.MOV.U32 R15, RZ, RZ, R9 ;  /* 0x000000ffff0f7224 */ /* 0x000fe400078e0009 */
[----:B-----5:R-:W-:-:S08]  /*2b50*/  IMAD.MOV.U32 R16, RZ, RZ, R8 ;  /* 0x000000ffff107224 */ /* 0x020fd000078e0008 */
        /* <DEDUP_REMOVED lines=8> */
.L_x_287:
[----:B------:R-:W-:-:S13]  /*2be0*/  ISETP.LT.AND P0, PT, R10, R19, PT ;  /* 0x000000130a00720c */ /* 0x000fda0003f01270 */
.L_x_288:
[----:B------:R-:W-:Y:S05]  /*2bf0*/  BSYNC.RECONVERGENT B1 ;  /* 0x0000000000017941 */ /* 0x000fea0003800200 */
.L_x_286:
[----:B------:R-:W-:Y:S01]  /*2c00*/  SEL R14, R19, R10, P0 ;  /* 0x0000000a130e7207 */ /* 0x000fe20000000000 */
[----:B------:R-:W-:Y:S01]  /*2c10*/  IMAD.MOV.U32 R13, RZ, RZ, R19 ;  /* 0x000000ffff0d7224 */ /* 0x000fe200078e0013 */
[----:B------:R-:W-:Y:S01]  /*2c20*/  SEL R15, R18, R9, P0 ;  /* 0x00000009120f7207 */ /* 0x000fe20000000000 */
[----:B------:R-:W-:Y:S01]  /*2c30*/  IMAD.MOV.U32 R12, RZ, RZ, R18 ;  /* 0x000000ffff0c7224 */ /* 0x000fe200078e0012 */
[----:B------:R-:W-:Y:S01]  /*2c40*/  SEL R16, R21, R8, P0 ;  /* 0x0000000815107207 */ /* 0x000fe20000000000 */
[----:B------:R-:W-:-:S07]  /*2c50*/  IMAD.MOV.U32 R11, RZ, RZ, R21 ;  /* 0x000000ffff0b7224 */ /* 0x000fce00078e0015 */
.L_x_285:
[----:B------:R-:W-:Y:S05]  /*2c60*/  BSYNC.RECONVERGENT B0 ;  /* 0x0000000000007941 */ /* 0x000fea0003800200 */
.L_x_284:
[----:B------:R-:W-:Y:S01]  /*2c70*/  VIADD R18, R28, 0x2 ;  /* 0x000000021c127836 */ /* 0x000fe20000000000 */
[----:B------:R-:W-:Y:S01]  /*2c80*/  BSSY.RECONVERGENT B0, `(.L_x_289) ;  /* 0x0000014000007945 */ /* 0x000fe20003800200 */
[----:B------:R-:W-:Y:S02]  /*2c90*/  IMAD.MOV.U32 R17, RZ, RZ, R14 ;  /* 0x000000ffff117224 */ /* 0x000fe400078e000e */
[----:B-1----:R-:W-:Y:S01]  /*2ca0*/  IMAD.MOV.U32 R19, RZ, RZ, R16 ;  /* 0x000000ffff137224 */ /* 0x002fe200078e0010 */
        /* <DEDUP_REMOVED lines=10> */
.L_x_292:
[----:B------:R-:W-:Y:S05]  /*2d50*/  BSYNC.RECONVERGENT B1 ;  /* 0x0000000000017941 */ /* 0x000fea0003800200 */
.L_x_291:
[----:B------:R-:W-:Y:S01]  /*2d60*/  SEL R17, R23, R14, P0 ;  /* 0x0000000e17117207 */ /* 0x000fe20000000000 */
[----:B------:R-:W-:Y:S01]  /*2d70*/  IMAD.MOV.U32 R14, RZ, RZ, R23 ;  /* 0x000000ffff0e7224 */ /* 0x000fe200078e0017 */
[----:B------:R-:W-:Y:S01]  /*2d80*/  SEL R18, R20, R15, P0 ;  /* 0x0000000f14127207 */ /* 0x000fe20000000000 */
[----:B------:R-:W-:Y:S01]  /*2d90*/  IMAD.MOV.U32 R15, RZ, RZ, R20 ;  /* 0x000000ffff0f7224 */ /* 0x000fe200078e0014 */
[----:B------:R-:W-:Y:S01]  /*2da0*/  SEL R19, R25, R16, P0 ;  /* 0x0000001019137207 */ /* 0x000fe20000000000 */
[----:B------:R-:W-:-:S07]  /*2db0*/  IMAD.MOV.U32 R16, RZ, RZ, R25 ;  /* 0x000000ffff107224 */ /* 0x000fce00078e0019 */
.L_x_290:
[----:B------:R-:W-:Y:S05]  /*2dc0*/  BSYNC.RECONVERGENT B0 ;  /* 0x0000000000007941 */ /* 0x000fea0003800200 */
.L_x_289:
        /* <DEDUP_REMOVED lines=14> */
.L_x_296:
[----:B------:R-:W-:Y:S05]  /*2eb0*/  BSYNC.RECONVERGENT B1 ;  /* 0x0000000000017941 */ /* 0x000fea0003800200 */
.L_x_295:
[----:B------:R-:W-:Y:S01]  /*2ec0*/  SEL R23, R22, R17, P0 ;  /* 0x0000001116177207 */ /* 0x000fe20000000000 */
[----:B------:R-:W-:Y:S01]  /*2ed0*/  IMAD.MOV.U32 R17, RZ, RZ, R22 ;  /* 0x000000ffff117224 */ /* 0x000fe200078e0016 */
[----:B------:R-:W-:Y:S01]  /*2ee0*/  SEL R30, R27, R18, P0 ;  /* 0x000000121b1e7207 */ /* 0x000fe20000000000 */
[----:B------:R-:W-:Y:S01]  /*2ef0*/  IMAD.MOV.U32 R18, RZ, RZ, R27 ;  /* 0x000000ffff127224 */ /* 0x000fe200078e001b */
[----:B------:R-:W-:Y:S01]  /*2f00*/  SEL R21, R24, R19, P0 ;  /* 0x0000001318157207 */ /* 0x000fe20000000000 */
[----:B------:R-:W-:-:S07]  /*2f10*/  IMAD.MOV.U32 R19, RZ, RZ, R24 ;  /* 0x000000ffff137224 */ /* 0x000fce00078e0018 */
.L_x_294:
[----:B------:R-:W-:Y:S05]  /*2f20*/  BSYNC.RECONVERGENT B0 ;  /* 0x0000000000007941 */ /* 0x000fea0003800200 */
.L_x_293:
        /* <DEDUP_REMOVED lines=15> */
.L_x_300:
[----:B------:R-:W-:-:S13]  /*3020*/  ISETP.LT.AND P0, PT, R13, R10, PT ;  /* 0x0000000a0d00720c */ /* 0x000fda0003f01270 */
.L_x_301:
[----:B------:R-:W-:Y:S05]  /*3030*/  BSYNC.RECONVERGENT B1 ;  /* 0x0000000000017941 */ /* 0x000fea0003800200 */
.L_x_299:
[----:B------:R-:W-:Y:S01]  /*3040*/  ISETP.NE.AND P1, PT, R17, R14, PT ;  /* 0x0000000e1100720c */ /* 0x000fe20003f25270 */
[----:B------:R-:W-:Y:S01]  /*3050*/  BSSY.RECONVERGENT B1, `(.L_x_302) ;  /* 0x000000a000017945 */ /* 0x000fe20003800200 */
[----:B------:R-:W-:Y:S01]  /*3060*/  IMAD.MOV.U32 R23, RZ, RZ, R13 ;  /* 0x000000ffff177224 */ /* 0x000fe200078e000d */
[----:B------:R-:W-:Y:S01]  /*3070*/  MOV R25, R11 ;  /* 0x0000000b00197202 */ /* 0x000fe20000000f00 */
[----:B------:R-:W-:Y:S02]  /*3080*/  IMAD.MOV.U32 R27, RZ, RZ, R17 ;  /* 0x000000ffff1b7224 */ /* 0x000fe400078e0011 */
[----:B------:R-:W-:-:S07]  /*3090*/  @P0 IMAD.MOV.U32 R23, RZ, RZ, R10 ;  /* 0x000000ffff170224 */ /* 0x000fce00078e000a */
[----:B------:R-:W-:Y:S01]  /*30a0*/  @P1 ISETP.LT.AND P2, PT, R17, R14, PT ;  /* 0x0000000e1100120c */ /* 0x000fe20003f41270 */
[----:B------:R-:W-:-:S12]  /*30b0*/  @P1 BRA `(.L_x_303) ;  /* 0x00000000000c1947 */ /* 0x000fd80003800000 */
[----:B------:R-:W-:-:S13]  /*30c0*/  ISETP.NE.AND P1, PT, R18, R15, PT ;  /* 0x0000000f1200720c */ /* 0x000fda0003f25270 */
[----:B------:R-:W-:Y:S02]  /*30d0*/  @P1 ISETP.LT.AND P2, PT, R18, R15, PT ;  /* 0x0000000f1200120c */ /* 0x000fe40003f41270 */
[----:B------:R-:W-:-:S13]  /*30e0*/  @!P1 ISETP.LT.AND P2, PT, R19, R16, PT ;  /* 0x000000101300920c */ /* 0x000fda0003f41270 */
.L_x_303:
[----:B------:R-:W-:Y:S05]  /*30f0*/  BSYNC.RECONVERGENT B1 ;  /* 0x0000000000017941 */ /* 0x000fea0003800200 */
.L_x_302:
        /* <DEDUP_REMOVED lines=24> */
.L_x_305:
[----:B------:R-:W-:Y:S05]  /*3280*/  BSYNC.RECONVERGENT B1 ;  /* 0x0000000000017941 */ /* 0x000fea0003800200 */
.L_x_304:
        /* <DEDUP_REMOVED lines=12> */
.L_x_307:
[----:B------:R-:W-:Y:S05]  /*3350*/  BSYNC.RECONVERGENT B1 ;  /* 0x0000000000017941 */ /* 0x000fea0003800200 */
.L_x_306:
[----:B------:R-:W-:Y:S01]  /*3360*/  ISETP.NE.AND P3, PT, R23, R10, PT ;  /* 0x0000000a1700720c */ /* 0x000fe20003f65270 */
[----:B------:R-:W-:Y:S01]  /*3370*/  @P2 IMAD.MOV.U32 R26, RZ, RZ, R27 ;  /* 0x000000ffff1a2224 */ /* 0x000fe200078e001b */
[----:B------:R-:W-:Y:S01]  /*3380*/  BSSY.RECONVERGENT B1, `(.L_x_308) ;  /* 0x0000013000017945 */ /* 0x000fe20003800200 */
[----:B------:R-:W-:Y:S02]  /*3390*/  @P2 IMAD.MOV.U32 R27, RZ, RZ, R22 ;  /* 0x000000ffff1b2224 */ /* 0x000fe400078e0016 */
[----:B------:R-:W-:Y:S02]  /*33a0*/  IMAD.MOV.U32 R17, RZ, RZ, R20 ;  /* 0x000000ffff117224 */ /* 0x000fe400078e0014 */
[----:B------:R-:W-:Y:S01]  /*33b0*/  @P0 IMAD.MOV.U32 R13, RZ, RZ, R6 ;  /* 0x000000ffff0d0224 */ /* 0x000fe200078e0006 */
[----:B------:R-:W-:Y:S01]  /*33c0*/  ISETP.NE.AND P1, PT, R27, R24, PT ;  /* 0x000000181b00720c */ /* 0x000fe20003f25270 */
[----:B------:R-:W-:Y:S01]  /*33d0*/  IMAD.MOV.U32 R19, RZ, RZ, R21 ;  /* 0x000000ffff137224 */ /* 0x000fe200078e0015 */
[----:B------:R-:W-:Y:S01]  /*33e0*/  @P2 MOV R19, R12 ;  /* 0x0000000c00132202 */ /* 0x000fe20000000f00 */
        /* <DEDUP_REMOVED lines=12> */
.L_x_309:
[----:B------:R-:W-:Y:S05]  /*34b0*/  BSYNC.RECONVERGENT B1 ;  /* 0x0000000000017941 */ /* 0x000fea0003800200 */
.L_x_308:
[----:B------:R-:W-:Y:S01]  /*34c0*/  BSSY.RECONVERGENT B1, `(.L_x_310) ;  /* 0x0000007000017945 */ /* 0x000fe20003800200 */
[----:B------:R-:W-:Y:S01]  /*34d0*/  @P0 IMAD.MOV.U32 R31, RZ, RZ, R10 ;  /* 0x000000ffff1f0224 */ /* 0x000fe200078e000a */
[----:B------:R-:W-:Y:S02]  /*34e0*/  @P1 ISETP.LT.AND P2, PT, R27, R24, PT ;  /* 0x000000181b00120c */ /* 0x000fe40003f41270 */
[----:B------:R-:W-:Y:S11]  /*34f0*/  @P1 BRA `(.L_x_311) ;  /* 0x00000000000c1947 */ /* 0x000ff60003800000 */
[----:B------:R-:W-:-:S13]  /*3500*/  ISETP.NE.AND P1, PT, R12, R13, PT ;  /* 0x0000000d0c00720c */ /* 0x000fda0003f25270 */
[----:B------:R-:W-:Y:S02]  /*3510*/  @P1 ISETP.LT.AND P2, PT, R12, R13, PT ;  /* 0x0000000d0c00120c */ /* 0x000fe40003f41270 */
[----:B------:R-:W-:-:S13]  /*3520*/  @!P1 ISETP.LT.AND P2, PT, R11, R18, PT ;  /* 0x000000120b00920c */ /* 0x000fda0003f41270 */
.L_x_311:
[----:B------:R-:W-:Y:S05]  /*3530*/  BSYNC.RECONVERGENT B1 ;  /* 0x0000000000017941 */ /* 0x000fea0003800200 */
.L_x_310:
        /* <DEDUP_REMOVED lines=24> */
.L_x_313:
[----:B------:R-:W-:Y:S05]  /*36c0*/  BSYNC.RECONVERGENT B1 ;  /* 0x0000000000017941 */ /* 0x000fea0003800200 */
.L_x_312:
        /* <DEDUP_REMOVED lines=12> */
.L_x_315:
[----:B------:R-:W-:Y:S05]  /*3790*/  BSYNC.RECONVERGENT B1 ;  /* 0x0000000000017941 */ /* 0x000fea0003800200 */
.L_x_314:
[----:B------:R-:W-:Y:S01]  /*37a0*/  ISETP.NE.AND P3, PT, R31, R10, PT ;  /* 0x0000000a1f00720c */ /* 0x000fe20003f65270 */
[----:B------:R-:W-:Y:S01]  /*37b0*/  @P2 IMAD.MOV.U32 R22, RZ, RZ, R7 ;  /* 0x000000ffff162224 */ /* 0x000fe200078e0007 */
[----:B------:R-:W-:Y:S01]  /*37c0*/  BSSY.RECONVERGENT B1, `(.L_x_316) ;  /* 0x0000013000017945 */ /* 0x000fe20003800200 */
[----:B------:R-:W-:Y:S01]  /*37d0*/  @P2 IMAD.MOV.U32 R7, RZ, RZ, R26 ;  /* 0x000000ffff072224 */ /* 0x000fe200078e001a */
[----:B------:R-:W-:Y:S01]  /*37e0*/  MOV R21, R19 ;  /* 0x0000001300157202 */ /* 0x000fe20000000f00 */
[----:B------:R-:W-:Y:S02]  /*37f0*/  @P0 IMAD.MOV.U32 R15, RZ, RZ, R28 ;  /* 0x000000ffff0f0224 */ /* 0x000fe400078e001c */
[----:B------:R-:W-:Y:S01]  /*3800*/  @P0 IMAD.MOV.U32 R28, RZ, RZ, R13 ;  /* 0x000000ffff1c0224 */ /* 0x000fe200078e000d */
[----:B------:R-:W-:Y:S01]  /*3810*/  ISETP.NE.AND P0, PT, R7, R14, PT ;  /* 0x0000000e0700720c */ /* 0x000fe20003f05270 */
[----:B------:R-:W-:Y:S02]  /*3820*/  IMAD.MOV.U32 R20, RZ, RZ, R17 ;  /* 0x000000ffff147224 */ /* 0x000fe400078e0011 */
        /* <DEDUP_REMOVED lines=12> */
.L_x_317:
[----:B------:R-:W-:Y:S05]  /*38f0*/  BSYNC.RECONVERGENT B1 ;  /* 0x0000000000017941 */ /* 0x000fea0003800200 */
.L_x_316:
        /* <DEDUP_REMOVED lines=15> */
.L_x_319:
[----:B------:R-:W-:Y:S05]  /*39f0*/  BSYNC.RECONVERGENT B1 ;  /* 0x0000000000017941 */ /* 0x000fea0003800200 */
.L_x_318:
[----:B------:R-:W-:Y:S02]  /*3a00*/  @P1 IMAD.MOV.U32 R19, RZ, RZ, R16 ;  /* 0x000000ffff131224 */ /* 0x000fe400078e0010 */
[----:B------:R-:W-:Y:S02]  /*3a10*/  @P1 IMAD.MOV.U32 R18, RZ, RZ, R15 ;  /* 0x000000ffff121224 */ /* 0x000fe400078e000f */
[----:B------:R-:W-:Y:S02]  /*3a20*/  @P1 IMAD.MOV.U32 R17, RZ, RZ, R14 ;  /* 0x000000ffff111224 */ /* 0x000fe400078e000e */
[----:B------:R-:W-:Y:S02]  /*3a30*/  @P1 IMAD.MOV.U32 R16, RZ, RZ, R25 ;  /* 0x000000ffff101224 */ /* 0x000fe400078e0019 */
[----:B------:R-:W-:Y:S02]  /*3a40*/  @P1 IMAD.MOV.U32 R15, RZ, RZ, R6 ;  /* 0x000000ffff0f1224 */ /* 0x000fe400078e0006 */
[----:B------:R-:W-:-:S07]  /*3a50*/  @P1 IMAD.MOV.U32 R14, RZ, RZ, R7 ;  /* 0x000000ffff0e1224 */ /* 0x000fce00078e0007 */
.L_x_298:
[----:B------:R-:W-:Y:S05]  /*3a60*/  BSYNC.RECONVERGENT B0 ;  /* 0x0000000000007941 */ /* 0x000fea0003800200 */
.L_x_297:
[----:B------:R-:W-:-:S07]  /*3a70*/  IMAD.MOV.U32 R7, RZ, RZ, 0x2 ;  /* 0x00000002ff077424 */ /* 0x000fce00078e00ff */
.L_x_337:
[----:B------:R-:W0:Y:S01]  /*3a80*/  S2R R25, SR_CgaCtaId ;  /* 0x0000000000197919 */ /* 0x000e220000008800 */
[----:B------:R-:W-:Y:S01]  /*3a90*/  IMAD.MOV R6, RZ, RZ, -R7 ;  /* 0x000000ffff067224 */ /* 0x000fe200078e0a07 */
[----:B------:R-:W-:Y:S01]  /*3aa0*/  MOV R24, 0x400 ;  /* 0x0000040000187802 */ /* 0x000fe20000000f00 */
[----:B------:R-:W-:Y:S01]  /*3ab0*/  BSSY.RECONVERGENT B0, `(.L_x_320) ;  /* 0x0000045000007945 */ /* 0x000fe20003800200 */
[----:B------:R-:W-:Y:S02]  /*3ac0*/  BAR.SYNC.DEFER_BLOCKING 0x0 ;  /* 0x0000000000007b1d */ /* 0x000fe40000010000 */
[----:B------:R-:W-:-:S05]  /*3ad0*/  LOP3.LUT R23, R5, R6, RZ, 0xc0, !PT ;  /* 0x0000000605177212 */ /* 0x000fca00078ec0ff */
[----:B------:R-:W-:-:S05]  /*3ae0*/  IMAD R26, R23, 0x5, RZ ;  /* 0x00000005171a7824 */ /* 0x000fca00078e02ff */
[----:B------:R-:W-:Y:S02]  /*3af0*/  VIMNMX R26, PT, PT, R3, R26, PT ;  /* 0x0000001a031a7248 */ /* 0x000fe40003fe0100 */
[----:B0-----:R-:W-:Y:S01]  /*3b00*/  LEA R6, R25, R24, 0x18 ;  /* 0x0000001819067211 */ /* 0x001fe200078ec0ff */
[----:B------:R-:W-:Y:S01]  /*3b10*/  VIADD R24, R7, 0xffffffff ;  /* 0xffffffff07187836 */ /* 0x000fe20000000000 */
[----:B------:R-:W-:-:S03]  /*3b20*/  SHF.R.U32.HI R25, RZ, 0x1, R7 ;  /* 0x00000001ff197819 */ /* 0x000fc60000011607 */
[----:B------:R-:W-:Y:S01]  /*3b30*/  IMAD R27, R5, 0x3c, R6 ;  /* 0x0000003c051b7824 */ /* 0x000fe200078e0206 */
[----:B------:R-:W-:Y:S01]  /*3b40*/  LOP3.LUT R24, R24, R5, RZ, 0xc0, !PT ;  /* 0x0000000518187212 */ /* 0x000fe200078ec0ff */
[----:B------:R-:W-:-:S03]  /*3b50*/  IMAD R28, R25, 0x5, R26 ;  /* 0x00000005191c7824 */ /* 0x000fc600078e021a */
[----:B------:R0:W-:Y:S02]  /*3b60*/  STS [R27], R10 ;  /* 0x0000000a1b007388 */ /* 0x0001e40000000800 */
[----:B------:R-:W-:Y:S02]  /*3b70*/  VIMNMX R23, PT, PT, R3, R28, PT ;  /* 0x0000001c03177248 */ /* 0x000fe40003fe0100 */
[----:B------:R1:W-:Y:S04]  /*3b80*/  STS [R27+0x8], R8 ;  /* 0x000008081b007388 */ /* 0x0003e80000000800 */
[----:B------:R2:W-:Y:S01]  /*3b90*/  STS [R27+0x1c], R15 ;  /* 0x00001c0f1b007388 */ /* 0x0005e20000000800 */
[----:B0-----:R-:W-:-:S03]  /*3ba0*/  IMAD R10, R25, 0x5, R23 ;  /* 0x00000005190a7824 */ /* 0x001fc600078e0217 */
[----:B------:R0:W-:Y:S01]  /*3bb0*/  STS [R27+0x4], R9 ;  /* 0x000004091b007388 */ /* 0x0001e20000000800 */
[----:B-1----:R-:W-:Y:S01]  /*3bc0*/  IMAD R8, R24, 0x5, RZ ;  /* 0x0000000518087824 */ /* 0x002fe200078e02ff */
[C---:B------:R-:W-:Y:S02]  /*3bd0*/  VIMNMX R24, PT, PT, R3.reuse, R10, PT ;  /* 0x0000000a03187248 */ /* 0x040fe40003fe0100 */
[----:B------:R1:W-:Y:S02]  /*3be0*/  STS [R27+0xc], R13 ;  /* 0x00000c0d1b007388 */ /* 0x0003e40000000800 */
[----:B--2---:R-:W-:Y:S01]  /*3bf0*/  VIMNMX R15, PT, PT, R3, R8, PT ;  /* 0x00000008030f7248 */ /* 0x004fe20003fe0100 */
[----:B------:R-:W-:Y:S01]  /*3c00*/  IMAD.IADD R8, R24, 0x1, -R23 ;  /* 0x0000000118087824 */ /* 0x000fe200078e0a17 */
[----:B------:R1:W-:Y:S02]  /*3c10*/  STS [R27+0x10], R12 ;  /* 0x0000100c1b007388 */ /* 0x0003e40000000800 */
[----:B0-----:R-:W-:-:S02]  /*3c20*/  VIADDMNMX R9, R23, -R26, R15, PT ;  /* 0x8000001a17097246 */ /* 0x001fc4000380010f */
        /* <DEDUP_REMOVED lines=15> */
[----:B-1----:R-:W-:-:S07]  /*3d20*/  IMAD.IADD R17, R15, 0x1, R23 ;  /* 0x000000010f117824 */ /* 0x002fce00078e0217 */
.L_x_325:
        /* <DEDUP_REMOVED lines=22> */
.L_x_323:
[----:B------:R-:W-:-:S13]  /*3e90*/  ISETP.LT.AND P0, PT, R11, R8, PT ;  /* 0x000000080b00720c */ /* 0x000fda0003f01270 */
.L_x_324:
[----:B------:R-:W-:Y:S05]  /*3ea0*/  BSYNC.RECONVERGENT B1 ;  /* 0x0000000000017941 */ /* 0x000fea0003800200 */
.L_x_322:
[C---:B------:R-:W-:Y:S02]  /*3eb0*/  @!P0 IADD3 R10, PT, PT, R12.reuse, 0x1, RZ ;  /* 0x000000010c0a8810 */ /* 0x040fe40007ffe0ff */
[----:B------:R-:W-:-:S03]  /*3ec0*/  SEL R9, R12, R9, P0 ;  /* 0x000000090c097207 */ /* 0x000fc60000000000 */
[----:B------:R-:W-:Y:S01]  /*3ed0*/  IMAD.MOV.U32 R8, RZ, RZ, R10 ;  /* 0x000000ffff087224 */ /* 0x000fe200078e000a */
[----:B------:R-:W-:-:S13]  /*3ee0*/  ISETP.GE.AND P0, PT, R10, R9, PT ;  /* 0x000000090a00720c */ /* 0x000fda0003f06270 */
[----:B------:R-:W-:Y:S05]  /*3ef0*/  @!P0 BRA `(.L_x_325) ;  /* 0xfffffffc008c8947 */ /* 0x000fea000383ffff */
.L_x_321:
[----:B------:R-:W-:Y:S05]  /*3f00*/  BSYNC.RECONVERGENT B0 ;  /* 0x0000000000007941 */ /* 0x000fea0003800200 */
.L_x_320:
[----:B------:R-:W-:Y:S01]  /*3f10*/  IADD3 R15, PT, PT, -R8, R23, R15 ;  /* 0x00000017080f7210 */ /* 0x000fe20007ffe10f */
[----:B-1----:R-:W-:Y:S01]  /*3f20*/  IMAD.IADD R12, R26, 0x1, R8 ;  /* 0x000000011a0c7824 */ /* 0x002fe200078e0208 */
[----:B------:R-:W-:Y:S01]  /*3f30*/  BSSY.RECONVERGENT B0, `(.L_x_326) ;  /* 0x0000016000007945 */ /* 0x000fe20003800200 */
[----:B------:R-:W-:Y:S02]  /*3f40*/  PLOP3.LUT P0, PT, PT, PT, PT, 0x8, 0x80 ;  /* 0x000000000080781c */ /* 0x000fe40003f0e170 */
        /* <DEDUP_REMOVED lines=19> */
.L_x_328:
[----:B------:R-:W-:-:S13]  /*4080*/  ISETP.LT.AND P0, PT, R25, R22, PT ;  /* 0x000000161900720c */ /* 0x000fda0003f01270 */
.L_x_327:
[----:B------:R-:W-:Y:S05]  /*4090*/  BSYNC.RECONVERGENT B0 ;  /* 0x0000000000007941 */ /* 0x000fea0003800200 */
.L_x_326:
        /* <DEDUP_REMOVED lines=26> */
.L_x_330:
[----:B------:R-:W-:Y:S05]  /*4240*/  BSYNC.RECONVERGENT B0 ;  /* 0x0000000000007941 */ /* 0x000fea0003800200 */
.L_x_329:
[----:B------:R-:W5:Y:S01]  /*4250*/  S2UR UR5, SR_CgaCtaId ;  /* 0x00000000000579c3 */ /* 0x000f620000008800 */
[----:B------:R-:W-:Y:S01]  /*4260*/  UMOV UR4, 0x400 ;  /* 0x0000040000047882 */ /* 0x000fe20000000000 */
[----:B0-----:R-:W-:Y:S01]  /*4270*/  VIADD R14, R6, 0x1 ;  /* 0x00000001060e7836 */ /* 0x001fe20000000000 */
[----:B--2---:R-:W-:Y:S01]  /*4280*/  SEL R13, R25, R22, P1 ;  /* 0x00000016190d7207 */ /* 0x004fe20000800000 */
[----:B------:R-:W-:Y:S01]  /*4290*/  @P1 IMAD.MOV R14, RZ, RZ, R6 ;  /* 0x000000ffff0e1224 */ /* 0x000fe200078e0206 */
[----:B-1--4-:R-:W-:Y:S01]  /*42a0*/  SEL R12, R21, R26, P1 ;  /* 0x0000001a150c7207 */ /* 0x012fe20000800000 */
[----:B------:R-:W-:Y:S01]  /*42b0*/  VIADD R15, R11, 0x1 ;  /* 0x000000010b0f7836 */ /* 0x000fe20000000000 */
[----:B------:R-:W-:Y:S01]  /*42c0*/  BSSY.RECONVERGENT B0, `(.L_x_331) ;  /* 0x000001a000007945 */ /* 0x000fe20003800200 */
[----:B------:R-:W-:Y:S01]  /*42d0*/  @!P1 IMAD.MOV R15, RZ, RZ, R11 ;  /* 0x000000ffff0f9224 */ /* 0x000fe200078e020b */
[----:B---3--:R-:W-:Y:S02]  /*42e0*/  SEL R11, R20, R27, P1 ;  /* 0x0000001b140b7207 */ /* 0x008fe40000800000 */
        /* <DEDUP_REMOVED lines=23> */
.L_x_332:
[----:B------:R-:W-:Y:S05]  /*4460*/  BSYNC.RECONVERGENT B0 ;  /* 0x0000000000007941 */ /* 0x000fea0003800200 */
.L_x_331:
[----:B0-----:R-:W-:Y:S01]  /*4470*/  VIADD R17, R15, 0x1 ;  /* 0x000000010f117836 */ /* 0x001fe20000000000 */
[----:B------:R-:W-:Y:S01]  /*4480*/  BSSY.RECONVERGENT B0, `(.L_x_333) ;  /* 0x000001b000007945 */ /* 0x000fe20003800200 */
[----:B------:R-:W-:Y:S01]  /*4490*/  @!P0 IMAD.MOV R17, RZ, RZ, R15 ;  /* 0x000000ffff118224 */ /* 0x000fe200078e020f */
[----:B--2---:R-:W-:Y:S01]  /*44a0*/  SEL R15, R21, R26, P0 ;  /* 0x0000001a150f7207 */ /* 0x004fe20000000000 */
[----:B------:R-:W-:Y:S01]  /*44b0*/  VIADD R18, R14, 0x1 ;  /* 0x000000010e127836 */ /* 0x000fe20000000000 */
[----:B---3--:R-:W-:Y:S01]  /*44c0*/  SEL R16, R20, R27, P0 ;  /* 0x0000001b14107207 */ /* 0x008fe20000000000 */
[----:B------:R-:W-:Y:S01]  /*44d0*/  @P0 IMAD.MOV R18, RZ, RZ, R14 ;  /* 0x000000ffff120224 */ /* 0x000fe200078e020e */
[C---:B------:R-:W-:Y:S01]  /*44e0*/  ISETP.GE.AND P1, PT, R17.reuse, R24, PT ;  /* 0x000000181100720c */ /* 0x040fe20003f26270 */
[--C-:B------:R-:W-:Y:S01]  /*44f0*/  @P0 IMAD R28, R17, 0xc, R6.reuse ;  /* 0x0000000c111c0824 */ /* 0x100fe200078e0206 */
[----:B-1--4-:R-:W-:Y:S01]  /*4500*/  SEL R14, R25, R22, P0 ;  /* 0x00000016190e7207 */ /* 0x012fe20000000000 */
        /* <DEDUP_REMOVED lines=18> */
.L_x_334:
[----:B------:R-:W-:Y:S05]  /*4630*/  BSYNC.RECONVERGENT B0 ;  /* 0x0000000000007941 */ /* 0x000fea0003800200 */
.L_x_333:
[----:B------:R-:W-:Y:S01]  /*4640*/  VIADD R29, R17, 0x1 ;  /* 0x00000001111d7836 */ /* 0x000fe20000000000 */
[----:B------:R-:W-:Y:S01]  /*4650*/  BSSY.RECONVERGENT B0, `(.L_x_335) ;  /* 0x000001b000007945 */ /* 0x000fe20003800200 */
[----:B------:R-:W-:Y:S01]  /*4660*/  @!P0 IMAD.MOV R29, RZ, RZ, R17 ;  /* 0x000000ffff1d8224 */ /* 0x000fe200078e0211 */
[----:B-12---:R-:W-:Y:S01]  /*4670*/  SEL R17, R25, R22, P0 ;  /* 0x0000001619117207 */ /* 0x006fe20000000000 */
[----:B0-----:R-:W-:Y:S01]  /*4680*/  VIADD R28, R18, 0x1 ;  /* 0x00000001121c7836 */ /* 0x001fe20000000000 */
        /* <DEDUP_REMOVED lines=23> */
.L_x_336:
[----:B------:R-:W-:Y:S05]  /*4800*/  BSYNC.RECONVERGENT B0 ;  /* 0x0000000000007941 */ /* 0x000fea0003800200 */
.L_x_335:
[C---:B------:R-:W-:Y:S01]  /*4810*/  ISETP.GE.U32.AND P1, PT, R7.reuse, 0x81, PT ;  /* 0x000000810700780c */ /* 0x040fe20003f26070 */
[----:B------:R-:W-:Y:S01]  /*4820*/  IMAD.SHL.U32 R7, R7, 0x2, RZ ;  /* 0x0000000207077824 */ /* 0x000fe200078e00ff */
[----:B0---4-:R-:W-:Y:S02]  /*4830*/  SEL R20, R20, R27, P0 ;  /* 0x0000001b14147207 */ /* 0x011fe40000000000 */
[----:B---3--:R-:W-:Y:S02]  /*4840*/  SEL R21, R21, R26, P0 ;  /* 0x0000001a15157207 */ /* 0x008fe40000000000 */
[----:B-12---:R-:W-:-:S07]  /*4850*/  SEL R22, R25, R22, P0 ;  /* 0x0000001619167207 */ /* 0x006fce0000000000 */
[----:B------:R-:W-:Y:S05]  /*4860*/  @!P1 BRA `(.L_x_337) ;  /* 0xfffffff000849947 */ /* 0x000fea000383ffff */
[----:B------:R-:W0:Y:S01]  /*4870*/  S2R R26, SR_CgaCtaId ;  /* 0x00000000001a7919 */ /* 0x000e220000008800 */
[----:B------:R-:W1:Y:S01]  /*4880*/  LDCU.U8 UR4, c[0x0][0x380] ;  /* 0x00007000ff0477ac */ /* 0x000e620008000000 */
[----:B------:R-:W-:Y:S01]  /*4890*/  MOV R23, 0x400 ;  /* 0x0000040000177802 */ /* 0x000fe20000000f00 */
[----:B------:R-:W2:Y:S01]  /*48a0*/  S2R R24, SR_LANEID ;  /* 0x0000000000187919 */ /* 0x000ea20000000000 */
[----:B------:R-:W-:Y:S01]  /*48b0*/  SHF.R.U32.HI R7, RZ, 0x5, R5 ;  /* 0x00000005ff077819 */ /* 0x000fe20000011605 */
[----:B-1----:R-:W-:-:S04]  /*48c0*/  UPRMT UR4, UR4, 0x8880, URZ ;  /* 0x0000888004047896 */ /* 0x002fc800080000ff */
[----:B------:R-:W-:Y:S01]  /*48d0*/  UISETP.NE.AND UP0, UPT, UR4, URZ, UPT ;  /* 0x000000ff0400728c */ /* 0x000fe2000bf05270 */
[----:B0-----:R-:W-:Y:S01]  /*48e0*/  LEA R26, R26, R23, 0x18 ;  /* 0x000000171a1a7211 */ /* 0x001fe200078ec0ff */
[----:B--2---:R-:W-:-:S04]  /*48f0*/  IMAD R7, R7, 0xa0, R24 ;  /* 0x000000a007077824 */ /* 0x004fc800078e0218 */
[----:B------:R-:W-:-:S04]  /*4900*/  IMAD R7, R7, 0xc, R26 ;  /* 0x0000000c07077824 */ /* 0x000fc800078e021a */
[----:B------:R-:W-:Y:S01]  /*4910*/  IMAD R37, R24, 0x30, R7 ;  /* 0x0000003018257824 */ /* 0x000fe200078e0207 */
[----:B------:R-:W-:Y:S06]  /*4920*/  BAR.SYNC.DEFER_BLOCKING 0x0 ;  /* 0x0000000000007b1d */ /* 0x000fec0000010000 */
[----:B------:R-:W-:Y:S05]  /*4930*/  BRA.U !UP0, `(.L_x_338) ;  /* 0x0000000508247547 */ /* 0x000fea000b800000 */
[----:B------:R-:W-:Y:S01]  /*4940*/  ISETP.NE.AND P0, PT, R5, RZ, PT ;  /* 0x000000ff0500720c */ /* 0x000fe20003f05270 */
        /* <DEDUP_REMOVED lines=15> */
[----:B------:R2:W-:Y:S01]  /*4a40*/  STS [R37+0x38], R20 ;  /* 0x0000381425007388 */ /* 0x0005e20000000800 */
        /* <DEDUP_REMOVED lines=18> */
[----:B------:R-:W4:Y:S01]  /*4b70*/  S2R R28, SR_TID.X ;  /* 0x00000000001c7919 */ /* 0x000f220000002100 */
[----:B------:R-:W2:Y:S01]  /*4b80*/  S2R R26, SR_CTAID.X ;  /* 0x00000000001a7919 */ /* 0x000ea20000002500 */
[----:B------:R-:W5:Y:S01]  /*4b90*/  LDS R25, [R6+0x3c00] ;  /* 0x003c000006197984 */ /* 0x000f620000000800 */
[----:B----4-:R-:W-:-:S02]  /*4ba0*/  LOP3.LUT R27, R28, 0x1f, RZ, 0xc0, !PT ;  /* 0x0000001f1c1b7812 */ /* 0x010fc400078ec0ff */
[----:B-1----:R-:W-:-:S03]  /*4bb0*/  LOP3.LUT R22, R28, 0x3e0, RZ, 0xc0, !PT ;  /* 0x000003e01c167812 */ /* 0x002fc600078ec0ff */
[----:B--2---:R-:W-:Y:S02]  /*4bc0*/  IMAD R20, R26, 0x500, R27 ;  /* 0x000005001a147824 */ /* 0x004fe400078e021b */
[----:B------:R-:W-:-:S05]  /*4bd0*/  IMAD R29, R22, 0x5, RZ ;  /* 0x00000005161d7824 */ /* 0x000fca00078e02ff */
[C---:B------:R-:W-:Y:S02]  /*4be0*/  IADD3 R27, P0, PT, R29.reuse, R20, RZ ;  /* 0x000000141d1b7210 */ /* 0x040fe40007f1e0ff */
[----:B------:R-:W-:-:S03]  /*4bf0*/  LOP3.LUT R28, R29, 0x1f, R28, 0xf8, !PT ;  /* 0x0000001f1d1c7812 */ /* 0x000fc600078ef81c */
[----:B---3--:R-:W-:Y:S02]  /*4c00*/  IMAD.X R7, RZ, RZ, RZ, P0 ;  /* 0x000000ffff077224 */ /* 0x008fe400000e06ff */
[----:B0-----:R-:W-:-:S04]  /*4c10*/  IMAD.WIDE.U32 R8, R27, 0xc, R8 ;  /* 0x0000000c1b087825 */ /* 0x001fc800078e0008 */
[----:B------:R-:W-:Y:S01]  /*4c20*/  IMAD R7, R7, 0xc, RZ ;  /* 0x0000000c07077824 */ /* 0x000fe200078e02ff */
[-C--:B-----5:R-:W-:Y:S01]  /*4c30*/  ISETP.GE.AND P0, PT, R4, R25.reuse, PT ;  /* 0x000000190400720c */ /* 0x0a0fe20003f06270 */
[C---:B------:R-:W-:Y:S02]  /*4c40*/  VIADD R4, R28.reuse, 0x20 ;  /* 0x000000201c047836 */ /* 0x040fe40000000000 */
[C---:B------:R-:W-:Y:S02]  /*4c50*/  VIADD R6, R28.reuse, 0x40 ;  /* 0x000000401c067836 */ /* 0x040fe40000000000 */
[----:B------:R-:W-:Y:S01]  /*4c60*/  VIADD R28, R28, 0x60 ;  /* 0x000000601c1c7836 */ /* 0x000fe20000000000 */
[-C--:B------:R-:W-:Y:S01]  /*4c70*/  ISETP.GE.AND P1, PT, R4, R25.reuse, PT ;  /* 0x000000190400720c */ /* 0x080fe20003f26270 */
[----:B------:R-:W-:Y:S01]  /*4c80*/  IMAD.IADD R9, R9, 0x1, R7 ;  /* 0x0000000109097824 */ /* 0x000fe200078e0207 */
[-C--:B------:R-:W-:Y:S02]  /*4c90*/  ISETP.GE.AND P2, PT, R6, R25.reuse, PT ;  /* 0x000000190600720c */ /* 0x080fe40003f46270 */
        /* <DEDUP_REMOVED lines=19> */
.L_x_338:
[----:B------:R-:W-:Y:S01]  /*4dd0*/  ISETP.NE.AND P0, PT, R5, RZ, PT ;  /* 0x000000ff0500720c */ /* 0x000fe20003f05270 */
[----:B------:R-:W-:Y:S04]  /*4de0*/  STS [R37], R10 ;  /* 0x0000000a25007388 */ /* 0x000fe80000000800 */
[----:B------:R-:W-:Y:S04]  /*4df0*/  STS [R37+0x4], R9 ;  /* 0x0000040925007388 */ /* 0x000fe80000000800 */
[----:B------:R0:W-:Y:S04]  /*4e00*/  STS [R37+0x8], R8 ;  /* 0x0000080825007388 */ /* 0x0001e80000000800 */
[----:B------:R-:W-:Y:S04]  /*4e10*/  STS [R37+0xc], R13 ;  /* 0x00000c0d25007388 */ /* 0x000fe80000000800 */
[----:B------:R1:W-:Y:S01]  /*4e20*/  STS [R37+0x10], R12 ;  /* 0x0000100c25007388 */ /* 0x0003e20000000800 */
[----:B0-----:R-:W0:Y:S03]  /*4e30*/  LDC.64 R8, c[0x0][0x3b0] ;  /* 0x0000ec00ff087b82 */ /* 0x001e260000000a00 */
[----:B------:R-:W-:Y:S04]  /*4e40*/  STS [R37+0x14], R11 ;  /* 0x0000140b25007388 */ /* 0x000fe80000000800 */
[----:B------:R2:W-:Y:S04]  /*4e50*/  STS [R37+0x18], R14 ;  /* 0x0000180e25007388 */ /* 0x0005e80000000800 */
        /* <DEDUP_REMOVED lines=27> */
[----:B0-----:R-:W-:Y:S01]  /*5010*/  IMAD.WIDE.U32 R8, R0, 0xc, R8 ;  /* 0x0000000c00087825 */ /* 0x001fe200078e0008 */
[----:B-1----:R-:W2:Y:S01]  /*5020*/  S2R R12, SR_TID.X ;  /* 0x00000000000c7919 */ /* 0x002ea20000002100 */
[----:B------:R-:W0:Y:S01]  /*5030*/  LDS R10, [R6+0x3c00] ;  /* 0x003c0000060a7984 */ /* 0x000e220000000800 */
[----:B--2---:R-:W-:-:S05]  /*5040*/  LOP3.LUT R14, R12, 0x3e0, RZ, 0xc0, !PT ;  /* 0x000003e00c0e7812 */ /* 0x004fca00078ec0ff */
[----:B------:R-:W-:-:S05]  /*5050*/  IMAD R14, R14, 0x5, RZ ;  /* 0x000000050e0e7824 */ /* 0x000fca00078e02ff */
[----:B------:R-:W-:Y:S01]  /*5060*/  LOP3.LUT R14, R14, 0x1f, R12, 0xf8, !PT ;  /* 0x0000001f0e0e7812 */ /* 0x000fe200078ef80c */
[----:B------:R-:W-:-:S04]  /*5070*/  IMAD.X R12, RZ, RZ, RZ, P0 ;  /* 0x000000ffff0c7224 */ /* 0x000fc800000e06ff */
[C---:B---3--:R-:W-:Y:S02]  /*5080*/  VIADD R7, R14.reuse, 0x20 ;  /* 0x000000200e077836 */ /* 0x048fe40000000000 */
[----:B------:R-:W-:Y:S02]  /*5090*/  VIADD R0, R14, 0x40 ;  /* 0x000000400e007836 */ /* 0x000fe40000000000 */
[----:B----4-:R-:W-:-:S04]  /*50a0*/  IMAD R3, R12, 0xc, RZ ;  /* 0x0000000c0c037824 */ /* 0x010fc800078e02ff */
[----:B------:R-:W-:Y:S01]  /*50b0*/  IMAD.IADD R9, R3, 0x1, R9 ;  /* 0x0000000103097824 */ /* 0x000fe200078e0209 */
[-C--:B0-----:R-:W-:Y:S01]  /*50c0*/  ISETP.GE.AND P1, PT, R7, R10.reuse, PT ;  /* 0x0000000a0700720c */ /* 0x081fe20003f26270 */
[----:B------:R-:W-:Y:S01]  /*50d0*/  VIADD R7, R14, 0x60 ;  /* 0x000000600e077836 */ /* 0x000fe20000000000 */
[-C--:B------:R-:W-:Y:S02]  /*50e0*/  ISETP.GE.AND P0, PT, R4, R10.reuse, PT ;  /* 0x0000000a0400720c */ /* 0x080fe40003f06270 */
        /* <DEDUP_REMOVED lines=20> */
.L_x_339:
        /* <DEDUP_REMOVED lines=13> */
.L_x_347:


//--------------------- .text._ZN3cub18CUB_300001_SM_10006detail8for_each13static_kernelINS2_12policy_hub_t12policy_500_tElNS2_12op_wrapper_tIl12borderselectN6thrust24THRUST_300001_SM_1000_NS6detail15normal_iteratorINS9_10device_ptrI10borderlandEEEEEEEEvT0_T1_ --------------------------
	.section	.text._ZN3cub18CUB_300001_SM_10006detail8for_each13static_kernelINS2_12policy_hub_t12policy_500_tElNS2_12op_wrapper_tIl12borderselectN6thrust24THRUST_300001_SM_1000_NS6detail15normal_iteratorINS9_10device_ptrI10borderlandEEEEEEEEvT0_T1_,"ax",@progbits
	.align	128
        .global         _ZN3cub18CUB_300001_SM_10006detail8for_each13static_kernelINS2_12policy_hub_t12policy_500_tElNS2_12op_wrapper_tIl12borderselectN6thrust24THRUST_300001_SM_1000_NS6detail15normal_iteratorINS9_10device_ptrI10borderlandEEEEEEEEvT0_T1_
        .type           _ZN3cub18CUB_300001_SM_10006detail8for_each13static_kernelINS2_12policy_hub_t12policy_500_tElNS2_12op_wrapper_tIl12borderselectN6thrust24THRUST_300001_SM_1000_NS6detail15normal_iteratorINS9_10device_ptrI10borderlandEEEEEEEEvT0_T1_,@function
        .size           _ZN3cub18CUB_300001_SM_10006detail8for_each13static_kernelINS2_12policy_hub_t12policy_500_tElNS2_12op_wrapper_tIl12borderselectN6thrust24THRUST_300001_SM_1000_NS6detail15normal_iteratorINS9_10device_ptrI10borderlandEEEEEEEEvT0_T1_,(.L_x_348 - _ZN3cub18CUB_300001_SM_10006detail8for_each13static_kernelINS2_12policy_hub_t12policy_500_tElNS2_12op_wrapper_tIl12borderselectN6thrust24THRUST_300001_SM_1000_NS6detail15normal_iteratorINS9_10device_ptrI10borderlandEEEEEEEEvT0_T1_)
        .other          _ZN3cub18CUB_300001_SM_10006detail8for_each13static_kernelINS2_12policy_hub_t12policy_500_tElNS2_12op_wrapper_tIl12borderselectN6thrust24THRUST_300001_SM_1000_NS6detail15normal_iteratorINS9_10device_ptrI10borderlandEEEEEEEEvT0_T1_,@"STO_CUDA_ENTRY STV_DEFAULT"
_ZN3cub18CUB_300001_SM_10006detail8for_each13static_kernelINS2_12policy_hub_t12policy_500_tElNS2_12op_wrapper_tIl12borderselectN6thrust24THRUST_300001_SM_1000_NS6detail15normal_iteratorINS9_10device_ptrI10borderlandEEEEEEEEvT0_T1_:
.text._ZN3cub18CUB_300001_SM_10006detail8for_each13static_kernelINS2_12policy_hub_t12policy_500_tElNS2_12op_wrapper_tIl12borderselectN6thrust24THRUST_300001_SM_1000_NS6detail15normal_iteratorINS9_10device_ptrI10borderlandEEEEEEEEvT0_T1_:
[----:B------:R-:W-:Y:S01]  /*0000*/  LDC R1, c[0x0][0x37c] ;  /* 0x0000df00ff017b82 */ /* 0x000fe20000000800 */
[----:B------:R-:W-:Y:S05]  /*0010*/  EXIT ;  /* 0x000000000000794d */ /* 0x000fea0003800000 */
.L_x_340:
        /* <DEDUP_REMOVED lines=14> */
.L_x_348:


//--------------------- .text._ZN3cub18CUB_300001_SM_10006detail11EmptyKernelIvEEvv --------------------------
	.section	.text._ZN3cub18CUB_300001_SM_10006detail11EmptyKernelIvEEvv,"ax",@progbits
	.align	128
        .global         _ZN3cub18CUB_300001_SM_10006detail11EmptyKernelIvEEvv
        .type           _ZN3cub18CUB_300001_SM_10006detail11EmptyKernelIvEEvv,@function
        .size           _ZN3cub18CUB_300001_SM_10006detail11EmptyKernelIvEEvv,(.L_x_349 - _ZN3cub18CUB_300001_SM_10006detail11EmptyKernelIvEEvv)
        .other          _ZN3cub18CUB_300001_SM_10006detail11EmptyKernelIvEEvv,@"STO_CUDA_ENTRY STV_DEFAULT"
_ZN3cub18CUB_300001_SM_10006detail11EmptyKernelIvEEvv:
.text._ZN3cub18CUB_300001_SM_10006detail11EmptyKernelIvEEvv:
[----:B------:R-:W-:Y:S01]  /*0000*/  LDC R1, c[0x0][0x37c] ;  /* 0x0000df00ff017b82 */ /* 0x000fe20000000800 */
[----:B------:R-:W-:Y:S05]  /*0010*/  EXIT ;  /* 0x000000000000794d */ /* 0x000fea0003800000 */
.L_x_341:
        /* <DEDUP_REMOVED lines=14> */
.L_x_349:


//--------------------- .nv.shared._ZN3cub18CUB_300001_SM_10006detail10merge_sort26DeviceMergeSortMergeKernelINS2_10policy_hubIN6thrust24THRUST_300001_SM_1000_NS6detail15normal_iteratorINS6_10device_ptrI10borderlandEEEEE9Policy600ESC_PNS0_8NullTypeESC_SG_m10bordersortSA_SF_EEvbT2_T3_T4_PT6_PT7_T5_PSK_SK_NS1_7vsmem_tE --------------------------
	.section	.nv.shared._ZN3cub18CUB_300001_SM_10006detail10merge_sort26DeviceMergeSortMergeKernelINS2_10policy_hubIN6thrust24THRUST_300001_SM_1000_NS6detail15normal_iteratorINS6_10device_ptrI10borderlandEEEEE9Policy600ESC_PNS0_8NullTypeESC_SG_m10bordersortSA_SF_EEvbT2_T3_T4_PT6_PT7_T5_PSK_SK_NS1_7vsmem_tE,"aw",@nobits
	.sectionflags	@""
	.align	16
.nv.shared._ZN3cub18CUB_300001_SM_10006detail10merge_sort26DeviceMergeSortMergeKernelINS2_10policy_hubIN6thrust24THRUST_300001_SM_1000_NS6detail15normal_iteratorINS6_10device_ptrI10borderlandEEEEE9Policy600ESC_PNS0_8NullTypeESC_SG_m10bordersortSA_SF_EEvbT2_T3_T4_PT6_PT7_T5_PSK_SK_NS1_7vsmem_tE:
	.zero		16400


//--------------------- .nv.shared.reserved.0     --------------------------
	.section	.nv.shared.reserved.0,"aw",@nobits
	.weak		__nv_reservedSMEM_offset_0_alias
	.size		__nv_reservedSMEM_offset_0_alias, 0, 64
	.other		__nv_reservedSMEM_offset_0_alias,@"STO_CUDA_RESERVED_SHARED STV_DEFAULT"
__nv_reservedSMEM_offset_0_alias:
	.zero		0
	.zero		64


//--------------------- .nv.global                --------------------------
	.section	.nv.global,"aw",@nobits
.nv.global:
	.type		_ZN30_INTERNAL_1b33f941_4_k_cu_main6thrust24THRUST_300001_SM_1000_NS12placeholders2_8E,@object
	.size		_ZN30_INTERNAL_1b33f941_4_k_cu_main6thrust24THRUST_300001_SM_1000_NS12placeholders2_8E,(_ZN30_INTERNAL_1b33f941_4_k_cu_main4cuda3std3__432_GLOBAL__N__1b33f941_4_k_cu_main6ignoreE - _ZN30_INTERNAL_1b33f941_4_k_cu_main6thrust24THRUST_300001_SM_1000_NS12placeholders2_8E)
_ZN30_INTERNAL_1b33f941_4_k_cu_main6thrust24THRUST_300001_SM_1000_NS12placeholders2_8E:
	.zero		1
	.type		_ZN30_INTERNAL_1b33f941_4_k_cu_main4cuda3std3__432_GLOBAL__N__1b33f941_4_k_cu_main6ignoreE,@object
	.size		_ZN30_INTERNAL_1b33f941_4_k_cu_main4cuda3std3__432_GLOBAL__N__1b33f941_4_k_cu_main6ignoreE,(_ZN30_INTERNAL_1b33f941_4_k_cu_main4cuda3std6ranges3__45__cpo4dataE - _ZN30_INTERNAL_1b33f941_4_k_cu_main4cuda3std3__432_GLOBAL__N__1b33f941_4_k_cu_main6ignoreE)
_ZN30_INTERNAL_1b33f941_4_k_cu_main4cuda3std3__432_GLOBAL__N__1b33f941_4_k_cu_main6ignoreE:
	.zero		1
	.type		_ZN30_INTERNAL_1b33f941_4_k_cu_main4cuda3std6ranges3__45__cpo4dataE,@object
	.size		_ZN30_INTERNAL_1b33f941_4_k_cu_main4cuda3std6ranges3__45__cpo4dataE,(_ZN30_INTERNAL_1b33f941_4_k_cu_main6thrust24THRUST_300001_SM_1000_NS6system3cpp3parE - _ZN30_INTERNAL_1b33f941_4_k_cu_main4cuda3std6ranges3__45__cpo4dataE)
_ZN30_INTERNAL_1b33f941_4_k_cu_main4cuda3std6ranges3__45__cpo4dataE:
	.zero		1
	.type		_ZN30_INTERNAL_1b33f941_4_k_cu_main6thrust24THRUST_300001_SM_1000_NS6system3cpp3parE,@object
	.size		_ZN30_INTERNAL_1b33f941_4_k_cu_main6thrust24THRUST_300001_SM_1000_NS6system3cpp3parE,(_ZN30_INTERNAL_1b33f941_4_k_cu_main4cuda3std3__45__cpo5beginE - _ZN30_INTERNAL_1b33f941_4_k_cu_main6thrust24THRUST_300001_SM_1000_NS6system3cpp3parE)
_ZN30_INTERNAL_1b33f941_4_k_cu_main6thrust24THRUST_300001_SM_1000_NS6system3cpp3parE:
	.zero		1
	.type		_ZN30_INTERNAL_1b33f941_4_k_cu_main4cuda3std3__45__cpo5beginE,@object
	.size		_ZN30_INTERNAL_1b33f941_4_k_cu_main4cuda3std3__45__cpo5beginE,(_ZN30_INTERNAL_1b33f941_4_k_cu_main4cuda3std6ranges3__45__cpo5beginE - _ZN30_INTERNAL_1b33f941_4_k_cu_main4cuda3std3__45__cpo5beginE)
_ZN30_INTERNAL_1b33f941_4_k_cu_main4cuda3std3__45__cpo5beginE:
	.zero		1
	.type		_ZN30_INTERNAL_1b33f941_4_k_cu_main4cuda3std6ranges3__45__cpo5beginE,@object
	.size		_ZN30_INTERNAL_1b33f941_4_k_cu_main4cuda3std6ranges3__45__cpo5beginE,(_ZN30_INTERNAL_1b33f941_4_k_cu_main6thrust24THRUST_300001_SM_1000_NS6deviceE - _ZN30_INTERNAL_1b33f941_4_k_cu_main4cuda3std6ranges3__45__cpo5beginE)
_ZN30_INTERNAL_1b33f941_4_k_cu_main4cuda3std6ranges3__45__cpo5beginE:
	.zero		1
	.type		_ZN30_INTERNAL_1b33f941_4_k_cu_main6thrust24THRUST_300001_SM_1000_NS6deviceE,@object
	.size		_ZN30_INTERNAL_1b33f941_4_k_cu_main6thrust24THRUST_300001_SM_1000_NS6deviceE,(_ZN30_INTERNAL_1b33f941_4_k_cu_main4cuda3std3__47nulloptE - _ZN30_INTERNAL_1b33f941_4_k_cu_main6thrust24THRUST_300001_SM_1000_NS6deviceE)
_ZN30_INTERNAL_1b33f941_4_k_cu_main6thrust24THRUST_300001_SM_1000_NS6deviceE:
	.zero		1
	.type		_ZN30_INTERNAL_1b33f941_4_k_cu_main4cuda3std3__47nulloptE,@object
	.size		_ZN30_INTERNAL_1b33f941_4_k_cu_main4cuda3std3__47nulloptE,(_ZN30_INTERNAL_1b33f941_4_k_cu_main4cuda3std6ranges3__45__cpo8distanceE - _ZN30_INTERNAL_1b33f941_4_k_cu_main4cuda3std3__47nulloptE)
_ZN30_INTERNAL_1b33f941_4_k_cu_main4cuda3std3__47nulloptE:
	.zero		1
	.type		_ZN30_INTERNAL_1b33f941_4_k_cu_main4cuda3std6ranges3__45__cpo8distanceE,@object
	.size		_ZN30_INTERNAL_1b33f941_4_k_cu_main4cuda3std6ranges3__45__cpo8distanceE,(_ZN30_INTERNAL_1b33f941_4_k_cu_main6thrust24THRUST_300001_SM_1000_NS12placeholders2_4E - _ZN30_INTERNAL_1b33f941_4_k_cu_main4cuda3std6ranges3__45__cpo8distanceE)
_ZN30_INTERNAL_1b33f941_4_k_cu_main4cuda3std6ranges3__45__cpo8distanceE:
	.zero		1
	.type		_ZN30_INTERNAL_1b33f941_4_k_cu_main6thrust24THRUST_300001_SM_1000_NS12placeholders2_4E,@object
	.size		_ZN30_INTERNAL_1b33f941_4_k_cu_main6thrust24THRUST_300001_SM_1000_NS12placeholders2_4E,(_ZN30_INTERNAL_1b33f941_4_k_cu_main4cuda3std3__45__cpo6rbeginE - _ZN30_INTERNAL_1b33f941_4_k_cu_main6thrust24THRUST_300001_SM_1000_NS12placeholders2_4E)
_ZN30_INTERNAL_1b33f941_4_k_cu_main6thrust24THRUST_300001_SM_1000_NS12placeholders2_4E:
	.zero		1
	.type		_ZN30_INTERNAL_1b33f941_4_k_cu_main4cuda3std3__45__cpo6rbeginE,@object
	.size		_ZN30_INTERNAL_1b33f941_4_k_cu_main4cuda3std3__45__cpo6rbeginE,(_ZN30_INTERNAL_1b33f941_4_k_cu_main4cuda3std6ranges3__45__cpo7advanceE - _ZN30_INTERNAL_1b33f941_4_k_cu_main4cuda3std3__45__cpo6rbeginE)
_ZN30_INTERNAL_1b33f941_4_k_cu_main4cuda3std3__45__cpo6rbeginE:
	.zero		1
	.type		_ZN30_INTERNAL_1b33f941_4_k_cu_main4cuda3std6ranges3__45__cpo7advanceE,@object
	.size		_ZN30_INTERNAL_1b33f941_4_k_cu_main4cuda3std6ranges3__45__cpo7advanceE,(_ZN30_INTERNAL_1b33f941_4_k_cu_main6thrust24THRUST_300001_SM_1000_NS12placeholders3_10E - _ZN30_INTERNAL_1b33f941_4_k_cu_main4cuda3std6ranges3__45__cpo7advanceE)
_ZN30_INTERNAL_1b33f941_4_k_cu_main4cuda3std6ranges3__45__cpo7advanceE:
	.zero		1
	.type		_ZN30_INTERNAL_1b33f941_4_k_cu_main6thrust24THRUST_300001_SM_1000_NS12placeholders3_10E,@object
	.size		_ZN30_INTERNAL_1b33f941_4_k_cu_main6thrust24THRUST_300001_SM_1000_NS12placeholders3_10E,(_ZN30_INTERNAL_1b33f941_4_k_cu_main4cuda3std3__48in_placeE - _ZN30_INTERNAL_1b33f941_4_k_cu_main6thrust24THRUST_300001_SM_1000_NS12placeholders3_10E)
_ZN30_INTERNAL_1b33f941_4_k_cu_main6thrust24THRUST_300001_SM_1000_NS12placeholders3_10E:
	.zero		1
	.type		_ZN30_INTERNAL_1b33f941_4_k_cu_main4cuda3std3__48in_placeE,@object
	.size		_ZN30_INTERNAL_1b33f941_4_k_cu_main4cuda3std3__48in_placeE,(_ZN30_INTERNAL_1b33f941_4_k_cu_main4cuda3std6ranges3__45__cpo4sizeE - _ZN30_INTERNAL_1b33f941_4_k_cu_main4cuda3std3__48in_placeE)
_ZN30_INTERNAL_1b33f941_4_k_cu_main4cuda3std3__48in_placeE:
	.zero		1
	.type		_ZN30_INTERNAL_1b33f941_4_k_cu_main4cuda3std6ranges3__45__cpo4sizeE,@object
	.size		_ZN30_INTERNAL_1b33f941_4_k_cu_main4cuda3std6ranges3__45__cpo4sizeE,(_ZN30_INTERNAL_1b33f941_4_k_cu_main6thrust24THRUST_300001_SM_1000_NS12placeholders2_2E - _ZN30_INTERNAL_1b33f941_4_k_cu_main4cuda3std6ranges3__45__cpo4sizeE)
_ZN30_INTERNAL_1b33f941_4_k_cu_main4cuda3std6ranges3__45__cpo4sizeE:
	.zero		1
	.type		_ZN30_INTERNAL_1b33f941_4_k_cu_main6thrust24THRUST_300001_SM_1000_NS12placeholders2_2E,@object
	.size		_ZN30_INTERNAL_1b33f941_4_k_cu_main6thrust24THRUST_300001_SM_1000_NS12placeholders2_2E,(_ZN30_INTERNAL_1b33f941_4_k_cu_main4cuda3std3__45__cpo6cbeginE - _ZN30_INTERNAL_1b33f941_4_k_cu_main6thrust24THRUST_300001_SM_1000_NS12placeholders2_2E)
_ZN30_INTERNAL_1b33f941_4_k_cu_main6thrust24THRUST_300001_SM_1000_NS12placeholders2_2E:
	.zero		1
	.type		_ZN30_INTERNAL_1b33f941_4_k_cu_main4cuda3std3__45__cpo6cbeginE,@object
	.size		_ZN30_INTERNAL_1b33f941_4_k_cu_main4cuda3std3__45__cpo6cbeginE,(_ZN30_INTERNAL_1b33f941_4_k_cu_main4cuda3std6ranges3__45__cpo6cbeginE - _ZN30_INTERNAL_1b33f941_4_k_cu_main4cuda3std3__45__cpo6cbeginE)
_ZN30_INTERNAL_1b33f941_4_k_cu_main4cuda3std3__45__cpo6cbeginE:
	.zero		1
	.type		_ZN30_INTERNAL_1b33f941_4_k_cu_main4cuda3std6ranges3__45__cpo6cbeginE,@object
	.size		_ZN30_INTERNAL_1b33f941_4_k_cu_main4cuda3std6ranges3__45__cpo6cbeginE,(_ZN30_INTERNAL_1b33f941_4_k_cu_main6thrust24THRUST_300001_SM_1000_NS12placeholders2_6E - _ZN30_INTERNAL_1b33f941_4_k_cu_main4cuda3std6ranges3__45__cpo6cbeginE)
_ZN30_INTERNAL_1b33f941_4_k_cu_main4cuda3std6ranges3__45__cpo6cbeginE:
	.zero		1
	.type		_ZN30_INTERNAL_1b33f941_4_k_cu_main6thrust24THRUST_300001_SM_1000_NS12placeholders2_6E,@object
	.size		_ZN30_INTERNAL_1b33f941_4_k_cu_main6thrust24THRUST_300001_SM_1000_NS12placeholders2_6E,(_ZN30_INTERNAL_1b33f941_4_k_cu_main4cuda3std3__45__cpo7crbeginE - _ZN30_INTERNAL_1b33f941_4_k_cu_main6thrust24THRUST_300001_SM_1000_NS12placeholders2_6E)
_ZN30_INTERNAL_1b33f941_4_k_cu_main6thrust24THRUST_300001_SM_1000_NS12placeholders2_6E:
	.zero		1
	.type		_ZN30_INTERNAL_1b33f941_4_k_cu_main4cuda3std3__45__cpo7crbeginE,@object
	.size		_ZN30_INTERNAL_1b33f941_4_k_cu_main4cuda3std3__45__cpo7crbeginE,(_ZN30_INTERNAL_1b33f941_4_k_cu_main4cuda3std6ranges3__45__cpo4nextE - _ZN30_INTERNAL_1b33f941_4_k_cu_main4cuda3std3__45__cpo7crbeginE)
_ZN30_INTERNAL_1b33f941_4_k_cu_main4cuda3std3__45__cpo7crbeginE:
	.zero		1
	.type		_ZN30_INTERNAL_1b33f941_4_k_cu_main4cuda3std6ranges3__45__cpo4nextE,@object
	.size		_ZN30_INTERNAL_1b33f941_4_k_cu_main4cuda3std6ranges3__45__cpo4nextE,(_ZN30_INTERNAL_1b33f941_4_k_cu_main4cuda3std6ranges3__45__cpo4swapE - _ZN30_INTERNAL_1b33f941_4_k_cu_main4cuda3std6ranges3__45__cpo4nextE)
_ZN30_INTERNAL_1b33f941_4_k_cu_main4cuda3std6ranges3__45__cpo4nextE:
	.zero		1
	.type		_ZN30_INTERNAL_1b33f941_4_k_cu_main4cuda3std6ranges3__45__cpo4swapE,@object
	.size		_ZN30_INTERNAL_1b33f941_4_k_cu_main4cuda3std6ranges3__45__cpo4swapE,(_ZN30_INTERNAL_1b33f941_4_k_cu_main6thrust24THRUST_300001_SM_1000_NS8cuda_cub10par_nosyncE - _ZN30_INTERNAL_1b33f941_4_k_cu_main4cuda3std6ranges3__45__cpo4swapE)
_ZN30_INTERNAL_1b33f941_4_k_cu_main4cuda3std6ranges3__45__cpo4swapE:
	.zero		1
	.type		_ZN30_INTERNAL_1b33f941_4_k_cu_main6thrust24THRUST_300001_SM_1000_NS8cuda_cub10par_nosyncE,@object
	.size		_ZN30_INTERNAL_1b33f941_4_k_cu_main6thrust24THRUST_300001_SM_1000_NS8cuda_cub10par_nosyncE,(_ZN30_INTERNAL_1b33f941_4_k_cu_main6thrust24THRUST_300001_SM_1000_NS3seqE - _ZN30_INTERNAL_1b33f941_4_k_cu_main6thrust24THRUST_300001_SM_1000_NS8cuda_cub10par_nosyncE)
_ZN30_INTERNAL_1b33f941_4_k_cu_main6thrust24THRUST_300001_SM_1000_NS8cuda_cub10par_nosyncE:
	.zero		1
	.type		_ZN30_INTERNAL_1b33f941_4_k_cu_main6thrust24THRUST_300001_SM_1000_NS3seqE,@object
	.size		_ZN30_INTERNAL_1b33f941_4_k_cu_main6thrust24THRUST_300001_SM_1000_NS3seqE,(_ZN30_INTERNAL_1b33f941_4_k_cu_main4cuda3std3__420unreachable_sentinelE - _ZN30_INTERNAL_1b33f941_4_k_cu_main6thrust24THRUST_300001_SM_1000_NS3seqE)
_ZN30_INTERNAL_1b33f941_4_k_cu_main6thrust24THRUST_300001_SM_1000_NS3seqE:
	.zero		1
	.type		_ZN30_INTERNAL_1b33f941_4_k_cu_main4cuda3std3__420unreachable_sentinelE,@object
	.size		_ZN30_INTERNAL_1b33f941_4_k_cu_main4cuda3std3__420unreachable_sentinelE,(_ZN30_INTERNAL_1b33f941_4_k_cu_main4cuda3std6ranges3__45__cpo5ssizeE - _ZN30_INTERNAL_1b33f941_4_k_cu_main4cuda3std3__420unreachable_sentinelE)
_ZN30_INTERNAL_1b33f941_4_k_cu_main4cuda3std3__420unreachable_sentinelE:
	.zero		1
	.type		_ZN30_INTERNAL_1b33f941_4_k_cu_main4cuda3std6ranges3__45__cpo5ssizeE,@object
	.size		_ZN30_INTERNAL_1b33f941_4_k_cu_main4cuda3std6ranges3__45__cpo5ssizeE,(_ZN30_INTERNAL_1b33f941_4_k_cu_main6thrust24THRUST_300001_SM_1000_NS12placeholders2_3E - _ZN30_INTERNAL_1b33f941_4_k_cu_main4cuda3std6ranges3__45__cpo5ssizeE)
_ZN30_INTERNAL_1b33f941_4_k_cu_main4cuda3std6ranges3__45__cpo5ssizeE:
	.zero		1
	.type		_ZN30_INTERNAL_1b33f941_4_k_cu_main6thrust24THRUST_300001_SM_1000_NS12placeholders2_3E,@object
	.size		_ZN30_INTERNAL_1b33f941_4_k_cu_main6thrust24THRUST_300001_SM_1000_NS12placeholders2_3E,(_ZN30_INTERNAL_1b33f941_4_k_cu_main4cuda3std3__45__cpo4cendE - _ZN30_INTERNAL_1b33f941_4_k_cu_main6thrust24THRUST_300001_SM_1000_NS12placeholders2_3E)
_ZN30_INTERNAL_1b33f941_4_k_cu_main6thrust24THRUST_300001_SM_1000_NS12placeholders2_3E:
	.zero		1
	.type		_ZN30_INTERNAL_1b33f941_4_k_cu_main4cuda3std3__45__cpo4cendE,@object
	.size		_ZN30_INTERNAL_1b33f941_4_k_cu_main4cuda3std3__45__cpo4cendE,(_ZN30_INTERNAL_1b33f941_4_k_cu_main4cuda3std6ranges3__45__cpo4cendE - _ZN30_INTERNAL_1b33f941_4_k_cu_main4cuda3std3__45__cpo4cendE)
_ZN30_INTERNAL_1b33f941_4_k_cu_main4cuda3std3__45__cpo4cendE:
	.zero		1
	.type		_ZN30_INTERNAL_1b33f941_4_k_cu_main4cuda3std6ranges3__45__cpo4cendE,@object
	.size		_ZN30_INTERNAL_1b33f941_4_k_cu_main4cuda3std6ranges3__45__cpo4cendE,(_ZN30_INTERNAL_1b33f941_4_k_cu_main6thrust24THRUST_300001_SM_1000_NS12placeholders2_7E - _ZN30_INTERNAL_1b33f941_4_k_cu_main4cuda3std6ranges3__45__cpo4cendE)
_ZN30_INTERNAL_1b33f941_4_k_cu_main4cuda3std6ranges3__45__cpo4cendE:
	.zero		1
	.type		_ZN30_INTERNAL_1b33f941_4_k_cu_main6thrust24THRUST_300001_SM_1000_NS12placeholders2_7E,@object
	.size		_ZN30_INTERNAL_1b33f941_4_k_cu_main6thrust24THRUST_300001_SM_1000_NS12placeholders2_7E,(_ZN30_INTERNAL_1b33f941_4_k_cu_main4cuda3std3__45__cpo5crendE - _ZN30_INTERNAL_1b33f941_4_k_cu_main6thrust24THRUST_300001_SM_1000_NS12placeholders2_7E)
_ZN30_INTERNAL_1b33f941_4_k_cu_main6thrust24THRUST_300001_SM_1000_NS12placeholders2_7E:
	.zero		1
	.type		_ZN30_INTERNAL_1b33f941_4_k_cu_main4cuda3std3__45__cpo5crendE,@object
	.size		_ZN30_INTERNAL_1b33f941_4_k_cu_main4cuda3std3__45__cpo5crendE,(_ZN30_INTERNAL_1b33f941_4_k_cu_main4cuda3std6ranges3__45__cpo4prevE - _ZN30_INTERNAL_1b33f941_4_k_cu_main4cuda3std3__45__cpo5crendE)
_ZN30_INTERNAL_1b33f941_4_k_cu_main4cuda3std3__45__cpo5crendE:
	.zero		1
	.type		_ZN30_INTERNAL_1b33f941_4_k_cu_main4cuda3std6ranges3__45__cpo4prevE,@object
	.size		_ZN30_INTERNAL_1b33f941_4_k_cu_main4cuda3std6ranges3__45__cpo4prevE,(_ZN30_INTERNAL_1b33f941_4_k_cu_main4cuda3std6ranges3__45__cpo9iter_moveE - _ZN30_INTERNAL_1b33f941_4_k_cu_main4cuda3std6ranges3__45__cpo4prevE)
_ZN30_INTERNAL_1b33f941_4_k_cu_main4cuda3std6ranges3__45__cpo4prevE:
	.zero		1
	.type		_ZN30_INTERNAL_1b33f941_4_k_cu_main4cuda3std6ranges3__45__cpo9iter_moveE,@object
	.size		_ZN30_INTERNAL_1b33f941_4_k_cu_main4cuda3std6ranges3__45__cpo9iter_moveE,(_ZN30_INTERNAL_1b33f941_4_k_cu_main6thrust24THRUST_300001_SM_1000_NS6system6detail10sequential3seqE - _ZN30_INTERNAL_1b33f941_4_k_cu_main4cuda3std6ranges3__45__cpo9iter_moveE)
_ZN30_INTERNAL_1b33f941_4_k_cu_main4cuda3std6ranges3__45__cpo9iter_moveE:
	.zero		1
	.type		_ZN30_INTERNAL_1b33f941_4_k_cu_main6thrust24THRUST_300001_SM_1000_NS6system6detail10sequential3seqE,@object
	.size		_ZN30_INTERNAL_1b33f941_4_k_cu_main6thrust24THRUST_300001_SM_1000_NS6system6detail10sequential3seqE,(_ZN30_INTERNAL_1b33f941_4_k_cu_main6thrust24THRUST_300001_SM_1000_NS12placeholders2_9E - _ZN30_INTERNAL_1b33f941_4_k_cu_main6thrust24THRUST_300001_SM_1000_NS6system6detail10sequential3seqE)
_ZN30_INTERNAL_1b33f941_4_k_cu_main6thrust24THRUST_300001_SM_1000_NS6system6detail10sequential3seqE:
	.zero		1
	.type		_ZN30_INTERNAL_1b33f941_4_k_cu_main6thrust24THRUST_300001_SM_1000_NS12placeholders2_9E,@object
	.size		_ZN30_INTERNAL_1b33f941_4_k_cu_main6thrust24THRUST_300001_SM_1000_NS12placeholders2_9E,(_ZN30_INTERNAL_1b33f941_4_k_cu_main4cuda3std3__419piecewise_constructE - _ZN30_INTERNAL_1b33f941_4_k_cu_main6thrust24THRUST_300001_SM_1000_NS12placeholders2_9E)
_ZN30_INTERNAL_1b33f941_4_k_cu_main6thrust24THRUST_300001_SM_1000_NS12placeholders2_9E:
	.zero		1
	.type		_ZN30_INTERNAL_1b33f941_4_k_cu_main4cuda3std3__419piecewise_constructE,@object
	.size		_ZN30_INTERNAL_1b33f941_4_k_cu_main4cuda3std3__419piecewise_constructE,(_ZN30_INTERNAL_1b33f941_4_k_cu_main4cuda3std6ranges3__45__cpo5cdataE - _ZN30_INTERNAL_1b33f941_4_k_cu_main4cuda3std3__419piecewise_constructE)
_ZN30_INTERNAL_1b33f941_4_k_cu_main4cuda3std3__419piecewise_constructE:
	.zero		1
	.type		_ZN30_INTERNAL_1b33f941_4_k_cu_main4cuda3std6ranges3__45__cpo5cdataE,@object
	.size		_ZN30_INTERNAL_1b33f941_4_k_cu_main4cuda3std6ranges3__45__cpo5cdataE,(_ZN30_INTERNAL_1b33f941_4_k_cu_main6thrust24THRUST_300001_SM_1000_NS12placeholders2_1E - _ZN30_INTERNAL_1b33f941_4_k_cu_main4cuda3std6ranges3__45__cpo5cdataE)
_ZN30_INTERNAL_1b33f941_4_k_cu_main4cuda3std6ranges3__45__cpo5cdataE:
	.zero		1
	.type		_ZN30_INTERNAL_1b33f941_4_k_cu_main6thrust24THRUST_300001_SM_1000_NS12placeholders2_1E,@object
	.size		_ZN30_INTERNAL_1b33f941_4_k_cu_main6thrust24THRUST_300001_SM_1000_NS12placeholders2_1E,(_ZN30_INTERNAL_1b33f941_4_k_cu_main4cuda3std3__45__cpo3endE - _ZN30_INTERNAL_1b33f941_4_k_cu_main6thrust24THRUST_300001_SM_1000_NS12placeholders2_1E)
_ZN30_INTERNAL_1b33f941_4_k_cu_main6thrust24THRUST_300001_SM_1000_NS12placeholders2_1E:
	.zero		1
	.type		_ZN30_INTERNAL_1b33f941_4_k_cu_main4cuda3std3__45__cpo3endE,@object
	.size		_ZN30_INTERNAL_1b33f941_4_k_cu_main4cuda3std3__45__cpo3endE,(_ZN30_INTERNAL_1b33f941_4_k_cu_main4cuda3std6ranges3__45__cpo3endE - _ZN30_INTERNAL_1b33f941_4_k_cu_main4cuda3std3__45__cpo3endE)
_ZN30_INTERNAL_1b33f941_4_k_cu_main4cuda3std3__45__cpo3endE:
	.zero		1
	.type		_ZN30_INTERNAL_1b33f941_4_k_cu_main4cuda3std6ranges3__45__cpo3endE,@object
	.size		_ZN30_INTERNAL_1b33f941_4_k_cu_main4cuda3std6ranges3__45__cpo3endE,(_ZN30_INTERNAL_1b33f941_4_k_cu_main6thrust24THRUST_300001_SM_1000_NS12placeholders2_5E - _ZN30_INTERNAL_1b33f941_4_k_cu_main4cuda3std6ranges3__45__cpo3endE)
_ZN30_INTERNAL_1b33f941_4_k_cu_main4cuda3std6ranges3__45__cpo3endE:
	.zero		1
	.type		_ZN30_INTERNAL_1b33f941_4_k_cu_main6thrust24THRUST_300001_SM_1000_NS12placeholders2_5E,@object
	.size		_ZN30_INTERNAL_1b33f941_4_k_cu_main6thrust24THRUST_300001_SM_1000_NS12placeholders2_5E,(_ZN30_INTERNAL_1b33f941_4_k_cu_main4cuda3std3__45__cpo4rendE - _ZN30_INTERNAL_1b33f941_4_k_cu_main6thrust24THRUST_300001_SM_1000_NS12placeholders2_5E)
_ZN30_INTERNAL_1b33f941_4_k_cu_main6thrust24THRUST_300001_SM_1000_NS12placeholders2_5E:
	.zero		1
	.type		_ZN30_INTERNAL_1b33f941_4_k_cu_main4cuda3std3__45__cpo4rendE,@object
	.size		_ZN30_INTERNAL_1b33f941_4_k_cu_main4cuda3std3__45__cpo4rendE,(_ZN30_INTERNAL_1b33f941_4_k_cu_main4cuda3std6ranges3__45__cpo9iter_swapE - _ZN30_INTERNAL_1b33f941_4_k_cu_main4cuda3std3__45__cpo4rendE)
_ZN30_INTERNAL_1b33f941_4_k_cu_main4cuda3std3__45__cpo4rendE:
	.zero		1
	.type		_ZN30_INTERNAL_1b33f941_4_k_cu_main4cuda3std6ranges3__45__cpo9iter_swapE,@object
	.size		_ZN30_INTERNAL_1b33f941_4_k_cu_main4cuda3std6ranges3__45__cpo9iter_swapE,(_ZN30_INTERNAL_1b33f941_4_k_cu_main4cuda3std3__48unexpectE - _ZN30_INTERNAL_1b33f941_4_k_cu_main4cuda3std6ranges3__45__cpo9iter_swapE)
_ZN30_INTERNAL_1b33f941_4_k_cu_main4cuda3std6ranges3__45__cpo9iter_swapE:
	.zero		1
	.type		_ZN30_INTERNAL_1b33f941_4_k_cu_main4cuda3std3__48unexpectE,@object
	.size		_ZN30_INTERNAL_1b33f941_4_k_cu_main4cuda3std3__48unexpectE,(_ZN30_INTERNAL_1b33f941_4_k_cu_main6thrust24THRUST_300001_SM_1000_NS8cuda_cub3parE - _ZN30_INTERNAL_1b33f941_4_k_cu_main4cuda3std3__48unexpectE)
_ZN30_INTERNAL_1b33f941_4_k_cu_main4cuda3std3__48unexpectE:
	.zero		1
	.type		_ZN30_INTERNAL_1b33f941_4_k_cu_main6thrust24THRUST_300001_SM_1000_NS8cuda_cub3parE,@object
	.size		_ZN30_INTERNAL_1b33f941_4_k_cu_main6thrust24THRUST_300001_SM_1000_NS8cuda_cub3parE,(.L_29 - _ZN30_INTERNAL_1b33f941_4_k_cu_main6thrust24THRUST_300001_SM_1000_NS8cuda_cub3parE)
_ZN30_INTERNAL_1b33f941_4_k_cu_main6thrust24THRUST_300001_SM_1000_NS8cuda_cub3parE:
	.zero		1
.L_29:


//--------------------- .nv.shared._ZN3cub18CUB_300001_SM_10006detail10merge_sort30DeviceMergeSortBlockSortKernelINS2_10policy_hubIN6thrust24THRUST_300001_SM_1000_NS6detail15normal_iteratorINS6_10device_ptrI10borderlandEEEEE9Policy600ESC_PNS0_8NullTypeESC_SG_m10bordersortSA_SF_EEvbT0_T1_T2_T3_T4_PT6_PT7_T5_NS1_7vsmem_tE --------------------------
	.section	.nv.shared._ZN3cub18CUB_300001_SM_10006detail10merge_sort30DeviceMergeSortBlockSortKernelINS2_10policy_hubIN6thrust24THRUST_300001_SM_1000_NS6detail15normal_iteratorINS6_10device_ptrI10borderlandEEEEE9Policy600ESC_PNS0_8NullTypeESC_SG_m10bordersortSA_SF_EEvbT0_T1_T2_T3_T4_PT6_PT7_T5_NS1_7vsmem_tE,"aw",@nobits
	.sectionflags	@""
	.align	16
.nv.shared._ZN3cub18CUB_300001_SM_10006detail10merge_sort30DeviceMergeSortBlockSortKernelINS2_10policy_hubIN6thrust24THRUST_300001_SM_1000_NS6detail15normal_iteratorINS6_10device_ptrI10borderlandEEEEE9Policy600ESC_PNS0_8NullTypeESC_SG_m10bordersortSA_SF_EEvbT0_T1_T2_T3_T4_PT6_PT7_T5_NS1_7vsmem_tE:
	.zero		16400


//--------------------- .nv.shared._ZN3cub18CUB_300001_SM_10006detail10merge_sort26DeviceMergeSortMergeKernelINS2_10policy_hubIN6thrust24THRUST_300001_SM_1000_NS6detail15normal_iteratorINS6_10device_ptrI10borderlandEEEEE9Policy600ESC_PNS0_8NullTypeESC_SG_j10bordersortSA_SF_EEvbT2_T3_T4_PT6_PT7_T5_PSK_SK_NS1_7vsmem_tE --------------------------
	.section	.nv.shared._ZN3cub18CUB_300001_SM_10006detail10merge_sort26DeviceMergeSortMergeKernelINS2_10policy_hubIN6thrust24THRUST_300001_SM_1000_NS6detail15normal_iteratorINS6_10device_ptrI10borderlandEEEEE9Policy600ESC_PNS0_8NullTypeESC_SG_j10bordersortSA_SF_EEvbT2_T3_T4_PT6_PT7_T5_PSK_SK_NS1_7vsmem_tE,"aw",@nobits
	.sectionflags	@""
	.align	16
.nv.shared._ZN3cub18CUB_300001_SM_10006detail10merge_sort26DeviceMergeSortMergeKernelINS2_10policy_hubIN6thrust24THRUST_300001_SM_1000_NS6detail15normal_iteratorINS6_10device_ptrI10borderlandEEEEE9Policy600ESC_PNS0_8NullTypeESC_SG_j10bordersortSA_SF_EEvbT2_T3_T4_PT6_PT7_T5_PSK_SK_NS1_7vsmem_tE:
	.zero		16400


//--------------------- .nv.shared._ZN3cub18CUB_300001_SM_10006detail10merge_sort30DeviceMergeSortBlockSortKernelINS2_10policy_hubIN6thrust24THRUST_300001_SM_1000_NS6detail15normal_iteratorINS6_10device_ptrI10borderlandEEEEE9Policy600ESC_PNS0_8NullTypeESC_SG_j10bordersortSA_SF_EEvbT0_T1_T2_T3_T4_PT6_PT7_T5_NS1_7vsmem_tE --------------------------
	.section	.nv.shared._ZN3cub18CUB_300001_SM_10006detail10merge_sort30DeviceMergeSortBlockSortKernelINS2_10policy_hubIN6thrust24THRUST_300001_SM_1000_NS6detail15normal_iteratorINS6_10device_ptrI10borderlandEEEEE9Policy600ESC_PNS0_8NullTypeESC_SG_j10bordersortSA_SF_EEvbT0_T1_T2_T3_T4_PT6_PT7_T5_NS1_7vsmem_tE,"aw",@nobits
	.sectionflags	@""
	.align	16
.nv.shared._ZN3cub18CUB_300001_SM_10006detail10merge_sort30DeviceMergeSortBlockSortKernelINS2_10policy_hubIN6thrust24THRUST_300001_SM_1000_NS6detail15normal_iteratorINS6_10device_ptrI10borderlandEEEEE9Policy600ESC_PNS0_8NullTypeESC_SG_j10bordersortSA_SF_EEvbT0_T1_T2_T3_T4_PT6_PT7_T5_NS1_7vsmem_tE:
	.zero		16400


//--------------------- .nv.constant0._ZN3cub18CUB_300001_SM_10006detail10merge_sort26DeviceMergeSortMergeKernelINS2_10policy_hubIN6thrust24THRUST_300001_SM_1000_NS6detail15normal_iteratorINS6_10device_ptrI10borderlandEEEEE9Policy600ESC_PNS0_8NullTypeESC_SG_m10bordersortSA_SF_EEvbT2_T3_T4_PT6_PT7_T5_PSK_SK_NS1_7vsmem_tE --------------------------
	.section	.nv.constant0._ZN3cub18CUB_300001_SM_10006detail10merge_sort26DeviceMergeSortMergeKernelINS2_10policy_hubIN6thrust24THRUST_300001_SM_1000_NS6detail15normal_iteratorINS6_10device_ptrI10borderlandEEEEE9Policy600ESC_PNS0_8NullTypeESC_SG_m10bordersortSA_SF_EEvbT2_T3_T4_PT6_PT7_T5_PSK_SK_NS1_7vsmem_tE,"a",@progbits
	.sectionflags	@""
	.align	4
.nv.constant0._ZN3cub18CUB_300001_SM_10006detail10merge_sort26DeviceMergeSortMergeKernelINS2_10policy_hubIN6thrust24THRUST_300001_SM_1000_NS6detail15normal_iteratorINS6_10device_ptrI10borderlandEEEEE9Policy600ESC_PNS0_8NullTypeESC_SG_m10bordersortSA_SF_EEvbT2_T3_T4_PT6_PT7_T5_PSK_SK_NS1_7vsmem_tE:
	.zero		976


//--------------------- .nv.constant0._ZN3cub18CUB_300001_SM_10006detail10merge_sort30DeviceMergeSortPartitionKernelIN6thrust24THRUST_300001_SM_1000_NS6detail15normal_iteratorINS5_10device_ptrI10borderlandEEEEm10bordersortS9_EEvbT_PT2_T0_SG_PSG_T1_SG_i --------------------------
	.section	.nv.constant0._ZN3cub18CUB_300001_SM_10006detail10merge_sort30DeviceMergeSortPartitionKernelIN6thrust24THRUST_300001_SM_1000_NS6detail15normal_iteratorINS5_10device_ptrI10borderlandEEEEm10bordersortS9_EEvbT_PT2_T0_SG_PSG_T1_SG_i,"a",@progbits
	.sectionflags	@""
	.align	4
.nv.constant0._ZN3cub18CUB_300001_SM_10006detail10merge_sort30DeviceMergeSortPartitionKernelIN6thrust24THRUST_300001_SM_1000_NS6detail15normal_iteratorINS5_10device_ptrI10borderlandEEEEm10bordersortS9_EEvbT_PT2_T0_SG_PSG_T1_SG_i:
	.zero		964


//--------------------- .nv.constant0._ZN3cub18CUB_300001_SM_10006detail10merge_sort30DeviceMergeSortBlockSortKernelINS2_10policy_hubIN6thrust24THRUST_300001_SM_1000_NS6detail15normal_iteratorINS6_10device_ptrI10borderlandEEEEE9Policy600ESC_PNS0_8NullTypeESC_SG_m10bordersortSA_SF_EEvbT0_T1_T2_T3_T4_PT6_PT7_T5_NS1_7vsmem_tE --------------------------
	.section	.nv.constant0._ZN3cub18CUB_300001_SM_10006detail10merge_sort30DeviceMergeSortBlockSortKernelINS2_10policy_hubIN6thrust24THRUST_300001_SM_1000_NS6detail15normal_iteratorINS6_10device_ptrI10borderlandEEEEE9Policy600ESC_PNS0_8NullTypeESC_SG_m10bordersortSA_SF_EEvbT0_T1_T2_T3_T4_PT6_PT7_T5_NS1_7vsmem_tE,"a",@progbits
	.sectionflags	@""
	.align	4
.nv.constant0._ZN3cub18CUB_300001_SM_10006detail10merge_sort30DeviceMergeSortBlockSortKernelINS2_10policy_hubIN6thrust24THRUST_300001_SM_1000_NS6detail15normal_iteratorINS6_10device_ptrI10borderlandEEEEE9Policy600ESC_PNS0_8NullTypeESC_SG_m10bordersortSA_SF_EEvbT0_T1_T2_T3_T4_PT6_PT7_T5_NS1_7vsmem_tE:
	.zero		976


//--------------------- .nv.constant0._ZN3cub18CUB_300001_SM_10006detail10merge_sort26DeviceMergeSortMergeKernelINS2_10policy_hubIN6thrust24THRUST_300001_SM_1000_NS6detail15normal_iteratorINS6_10device_ptrI10borderlandEEEEE9Policy600ESC_PNS0_8NullTypeESC_SG_j10bordersortSA_SF_EEvbT2_T3_T4_PT6_PT7_T5_PSK_SK_NS1_7vsmem_tE --------------------------
	.section	.nv.constant0._ZN3cub18CUB_300001_SM_10006detail10merge_sort26DeviceMergeSortMergeKernelINS2_10policy_hubIN6thrust24THRUST_300001_SM_1000_NS6detail15normal_iteratorINS6_10device_ptrI10borderlandEEEEE9Policy600ESC_PNS0_8NullTypeESC_SG_j10bordersortSA_SF_EEvbT2_T3_T4_PT6_PT7_T5_PSK_SK_NS1_7vsmem_tE,"a",@progbits
	.sectionflags	@""
	.align	4
.nv.constant0._ZN3cub18CUB_300001_SM_10006detail10merge_sort26DeviceMergeSortMergeKernelINS2_10policy_hubIN6thrust24THRUST_300001_SM_1000_NS6detail15normal_iteratorINS6_10device_ptrI10borderlandEEEEE9Policy600ESC_PNS0_8NullTypeESC_SG_j10bordersortSA_SF_EEvbT2_T3_T4_PT6_PT7_T5_PSK_SK_NS1_7vsmem_tE:
	.zero		976


//--------------------- .nv.constant0._ZN3cub18CUB_300001_SM_10006detail10merge_sort30DeviceMergeSortPartitionKernelIN6thrust24THRUST_300001_SM_1000_NS6detail15normal_iteratorINS5_10device_ptrI10borderlandEEEEj10bordersortS9_EEvbT_PT2_T0_SG_PSG_T1_SG_i --------------------------
	.section	.nv.constant0._ZN3cub18CUB_300001_SM_10006detail10merge_sort30DeviceMergeSortPartitionKernelIN6thrust24THRUST_300001_SM_1000_NS6detail15normal_iteratorINS5_10device_ptrI10borderlandEEEEj10bordersortS9_EEvbT_PT2_T0_SG_PSG_T1_SG_i,"a",@progbits
	.sectionflags	@""
	.align	4
.nv.constant0._ZN3cub18CUB_300001_SM_10006detail10merge_sort30DeviceMergeSortPartitionKernelIN6thrust24THRUST_300001_SM_1000_NS6detail15normal_iteratorINS5_10device_ptrI10borderlandEEEEj10bordersortS9_EEvbT_PT2_T0_SG_PSG_T1_SG_i:
	.zero		948


//--------------------- .nv.constant0._ZN3cub18CUB_300001_SM_10006detail10merge_sort30DeviceMergeSortBlockSortKernelINS2_10policy_hubIN6thrust24THRUST_300001_SM_1000_NS6detail15normal_iteratorINS6_10device_ptrI10borderlandEEEEE9Policy600ESC_PNS0_8NullTypeESC_SG_j10bordersortSA_SF_EEvbT0_T1_T2_T3_T4_PT6_PT7_T5_NS1_7vsmem_tE --------------------------
	.section	.nv.constant0._ZN3cub18CUB_300001_SM_10006detail10merge_sort30DeviceMergeSortBlockSortKernelINS2_10policy_hubIN6thrust24THRUST_300001_SM_1000_NS6detail15normal_iteratorINS6_10device_ptrI10borderlandEEEEE9Policy600ESC_PNS0_8NullTypeESC_SG_j10bordersortSA_SF_EEvbT0_T1_T2_T3_T4_PT6_PT7_T5_NS1_7vsmem_tE,"a",@progbits
	.sectionflags	@""
	.align	4
.nv.constant0._ZN3cub18CUB_300001_SM_10006detail10merge_sort30DeviceMergeSortBlockSortKernelINS2_10policy_hubIN6thrust24THRUST_300001_SM_1000_NS6detail15normal_iteratorINS6_10device_ptrI10borderlandEEEEE9Policy600ESC_PNS0_8NullTypeESC_SG_j10bordersortSA_SF_EEvbT0_T1_T2_T3_T4_PT6_PT7_T5_NS1_7vsmem_tE:
	.zero		976


//--------------------- .nv.constant0._ZN3cub18CUB_300001_SM_10006detail8for_each13static_kernelINS2_12policy_hub_t12policy_500_tElNS2_12op_wrapper_tIl12borderselectN6thrust24THRUST_300001_SM_1000_NS6detail15normal_iteratorINS9_10device_ptrI10borderlandEEEEEEEEvT0_T1_ --------------------------
	.section	.nv.constant0._ZN3cub18CUB_300001_SM_10006detail8for_each13static_kernelINS2_12policy_hub_t12policy_500_tElNS2_12op_wrapper_tIl12borderselectN6thrust24THRUST_300001_SM_1000_NS6detail15normal_iteratorINS9_10device_ptrI10borderlandEEEEEEEEvT0_T1_,"a",@progbits
	.sectionflags	@""
	.align	4
.nv.constant0._ZN3cub18CUB_300001_SM_10006detail8for_each13static_kernelINS2_12policy_hub_t12policy_500_tElNS2_12op_wrapper_tIl12borderselectN6thrust24THRUST_300001_SM_1000_NS6detail15normal_iteratorINS9_10device_ptrI10borderlandEEEEEEEEvT0_T1_:
	.zero		920


//--------------------- .nv.constant0._ZN3cub18CUB_300001_SM_10006detail11EmptyKernelIvEEvv --------------------------
	.section	.nv.constant0._ZN3cub18CUB_300001_SM_10006detail11EmptyKernelIvEEvv,"a",@progbits
	.sectionflags	@""
	.align	4
.nv.constant0._ZN3cub18CUB_300001_SM_10006detail11EmptyKernelIvEEvv:
	.zero		896


//--------------------- SYMBOLS --------------------------

	.type		.nv.reservedSmem.offset0,@object
	.size		.nv.reservedSmem.offset0,0x4
	.type		.nv.reservedSmem.cap,@object
	.size		.nv.reservedSmem.cap,0x4
